//
// Generated by NVIDIA NVVM Compiler
//
// Compiler Build ID: CL-36424714
// Cuda compilation tools, release 13.0, V13.0.88
// Based on NVVM 20.0.0
//

.version 9.0
.target sm_100
.address_size 64

	// .globl	_ZN8pygpukit3ops2nn15gelu_f32_kernelEPKfPfm
// _ZZN8pygpukit3ops2nn20layernorm_f32_kernelEPKfS3_S3_PfmmfE10shared_sum has been demoted
// _ZZN8pygpukit3ops2nn20layernorm_f32_kernelEPKfS3_S3_PfmmfE4mean has been demoted
// _ZZN8pygpukit3ops2nn20layernorm_f32_kernelEPKfS3_S3_PfmmfE7inv_std has been demoted
// _ZZN8pygpukit3ops2nn20layernorm_f64_kernelEPKdS3_S3_PdmmdE10shared_sum has been demoted
// _ZZN8pygpukit3ops2nn20layernorm_f64_kernelEPKdS3_S3_PdmmdE4mean has been demoted
// _ZZN8pygpukit3ops2nn20layernorm_f64_kernelEPKdS3_S3_PdmmdE7inv_std has been demoted
// _ZZN8pygpukit3ops2nn20layernorm_f16_kernelEPK6__halfS4_S4_PS2_mmfE10shared_sum has been demoted
// _ZZN8pygpukit3ops2nn20layernorm_f16_kernelEPK6__halfS4_S4_PS2_mmfE4mean has been demoted
// _ZZN8pygpukit3ops2nn20layernorm_f16_kernelEPK6__halfS4_S4_PS2_mmfE7inv_std has been demoted
// _ZZN8pygpukit3ops2nn21layernorm_bf16_kernelEPK13__nv_bfloat16S4_S4_PS2_mmfE10shared_sum has been demoted
// _ZZN8pygpukit3ops2nn21layernorm_bf16_kernelEPK13__nv_bfloat16S4_S4_PS2_mmfE4mean has been demoted
// _ZZN8pygpukit3ops2nn21layernorm_bf16_kernelEPK13__nv_bfloat16S4_S4_PS2_mmfE7inv_std has been demoted
// _ZZN8pygpukit3ops2nn20transpose_f32_kernelEPKfPfiiE4tile has been demoted
// _ZZN8pygpukit3ops2nn20transpose_f64_kernelEPKdPdiiE4tile has been demoted
// _ZZN8pygpukit3ops2nn20transpose_f16_kernelEPK6__halfPS2_iiE4tile has been demoted
// _ZZN8pygpukit3ops2nn21transpose_bf16_kernelEPK13__nv_bfloat16PS2_iiE4tile has been demoted

.visible .entry _ZN8pygpukit3ops2nn15gelu_f32_kernelEPKfPfm(
	.param .u64 .ptr .align 1 _ZN8pygpukit3ops2nn15gelu_f32_kernelEPKfPfm_param_0,
	.param .u64 .ptr .align 1 _ZN8pygpukit3ops2nn15gelu_f32_kernelEPKfPfm_param_1,
	.param .u64 _ZN8pygpukit3ops2nn15gelu_f32_kernelEPKfPfm_param_2
)
{
	.reg .pred 	%p<4>;
	.reg .b32 	%r<5>;
	.reg .b32 	%f<24>;
	.reg .b64 	%rd<10>;

	ld.param.u64 	%rd2, [_ZN8pygpukit3ops2nn15gelu_f32_kernelEPKfPfm_param_0];
	ld.param.u64 	%rd3, [_ZN8pygpukit3ops2nn15gelu_f32_kernelEPKfPfm_param_1];
	ld.param.u64 	%rd4, [_ZN8pygpukit3ops2nn15gelu_f32_kernelEPKfPfm_param_2];
	mov.u32 	%r1, %ctaid.x;
	mov.u32 	%r2, %ntid.x;
	mov.u32 	%r3, %tid.x;
	mad.lo.s32 	%r4, %r1, %r2, %r3;
	cvt.u64.u32 	%rd1, %r4;
	setp.le.u64 	%p1, %rd4, %rd1;
	@%p1 bra 	$L__BB0_2;
	cvta.to.global.u64 	%rd5, %rd2;
	cvta.to.global.u64 	%rd6, %rd3;
	shl.b64 	%rd7, %rd1, 2;
	add.s64 	%rd8, %rd5, %rd7;
	ld.global.nc.f32 	%f1, [%rd8];
	mul.f32 	%f2, %f1, %f1;
	mul.f32 	%f3, %f1, %f2;
	mul.f32 	%f4, %f1, 0f3F000000;
	fma.rn.f32 	%f5, %f3, 0f3D372713, %f1;
	mul.f32 	%f6, %f5, 0f3F4C422A;
	abs.f32 	%f7, %f6;
	mul.f32 	%f8, %f7, 0f4038AA3B;
	ex2.approx.ftz.f32 	%f9, %f8;
	add.f32 	%f10, %f9, 0f3F800000;
	rcp.approx.ftz.f32 	%f11, %f10;
	fma.rn.f32 	%f12, %f11, 0fC0000000, 0f3F800000;
	setp.ge.f32 	%p2, %f7, 0f41102CB4;
	selp.f32 	%f13, 0f3F800000, %f12, %p2;
	copysign.f32 	%f14, %f6, %f13;
	mul.f32 	%f15, %f6, %f6;
	fma.rn.f32 	%f16, %f15, 0f3C80F082, 0fBD563CAE;
	fma.rn.f32 	%f17, %f16, %f15, 0f3E085941;
	fma.rn.f32 	%f18, %f17, %f15, 0fBEAAA9ED;
	fma.rn.f32 	%f19, %f18, %f15, 0f00000000;
	fma.rn.f32 	%f20, %f19, %f6, %f6;
	setp.ge.f32 	%p3, %f7, 0f3F19999A;
	selp.f32 	%f21, %f14, %f20, %p3;
	add.f32 	%f22, %f21, 0f3F800000;
	mul.f32 	%f23, %f4, %f22;
	add.s64 	%rd9, %rd6, %rd7;
	st.global.f32 	[%rd9], %f23;
$L__BB0_2:
	ret;

}
	// .globl	_ZN8pygpukit3ops2nn15gelu_f64_kernelEPKdPdm
.visible .entry _ZN8pygpukit3ops2nn15gelu_f64_kernelEPKdPdm(
	.param .u64 .ptr .align 1 _ZN8pygpukit3ops2nn15gelu_f64_kernelEPKdPdm_param_0,
	.param .u64 .ptr .align 1 _ZN8pygpukit3ops2nn15gelu_f64_kernelEPKdPdm_param_1,
	.param .u64 _ZN8pygpukit3ops2nn15gelu_f64_kernelEPKdPdm_param_2
)
{
	.reg .pred 	%p<4>;
	.reg .b32 	%r<8>;
	.reg .b32 	%f<5>;
	.reg .b64 	%rd<11>;
	.reg .b64 	%fd<54>;

	ld.param.u64 	%rd2, [_ZN8pygpukit3ops2nn15gelu_f64_kernelEPKdPdm_param_0];
	ld.param.u64 	%rd3, [_ZN8pygpukit3ops2nn15gelu_f64_kernelEPKdPdm_param_1];
	ld.param.u64 	%rd4, [_ZN8pygpukit3ops2nn15gelu_f64_kernelEPKdPdm_param_2];
	mov.u32 	%r2, %ctaid.x;
	mov.u32 	%r3, %ntid.x;
	mov.u32 	%r4, %tid.x;
	mad.lo.s32 	%r5, %r2, %r3, %r4;
	cvt.u64.u32 	%rd1, %r5;
	setp.le.u64 	%p1, %rd4, %rd1;
	@%p1 bra 	$L__BB1_5;
	cvta.to.global.u64 	%rd5, %rd2;
	shl.b64 	%rd6, %rd1, 3;
	add.s64 	%rd7, %rd5, %rd6;
	ld.global.nc.f64 	%fd1, [%rd7];
	mul.f64 	%fd7, %fd1, %fd1;
	mul.f64 	%fd8, %fd1, %fd7;
	fma.rn.f64 	%fd9, %fd8, 0d3FA6E4E26D4801F7, %fd1;
	mul.f64 	%fd2, %fd9, 0d3FE9884533D43651;
	{
	.reg .b32 %temp; 
	mov.b64 	{%temp, %r6}, %fd2;
	}
	and.b32  	%r1, %r6, 2147483647;
	{
	.reg .b32 %temp; 
	mov.b64 	{%r7, %temp}, %fd2;
	}
	mov.b64 	%fd3, {%r7, %r1};
	setp.ltu.f64 	%p2, %fd3, 0d3FE4F92224DD2F1A;
	@%p2 bra 	$L__BB1_3;
	add.f64 	%fd10, %fd3, %fd3;
	cvt.rn.f32.f64 	%f1, %fd10;
	mul.f32 	%f2, %f1, 0f3FB8AA3B;
	cvt.rni.f32.f32 	%f3, %f2;
	cvt.f64.f32 	%fd11, %f3;
	fma.rn.f64 	%fd12, %fd11, 0dBFE62E42FEFA39EF, %fd10;
	fma.rn.f64 	%fd13, %fd12, 0d3E5AE904A4741B81, 0d3E928A27F89B6999;
	fma.rn.f64 	%fd14, %fd13, %fd12, 0d3EC71DE715FF7E07;
	fma.rn.f64 	%fd15, %fd14, %fd12, 0d3EFA019A6B0AC45A;
	fma.rn.f64 	%fd16, %fd15, %fd12, 0d3F2A01A017EED94F;
	fma.rn.f64 	%fd17, %fd16, %fd12, 0d3F56C16C17F2A71B;
	fma.rn.f64 	%fd18, %fd17, %fd12, 0d3F811111111173C4;
	fma.rn.f64 	%fd19, %fd18, %fd12, 0d3FA555555555211A;
	fma.rn.f64 	%fd20, %fd19, %fd12, 0d3FC5555555555540;
	fma.rn.f64 	%fd21, %fd20, %fd12, 0d3FE0000000000005;
	mul.f64 	%fd22, %fd12, %fd21;
	fma.rn.f64 	%fd23, %fd22, %fd12, %fd12;
	ex2.approx.ftz.f32 	%f4, %f3;
	cvt.f64.f32 	%fd24, %f4;
	mov.f64 	%fd25, 0d3FF0000000000000;
	sub.f64 	%fd26, %fd25, %fd24;
	neg.f64 	%fd27, %fd23;
	fma.rn.f64 	%fd28, %fd27, %fd24, %fd26;
	mov.f64 	%fd29, 0d4000000000000000;
	sub.f64 	%fd30, %fd29, %fd28;
	rcp.approx.ftz.f64 	%fd31, %fd30;
	neg.f64 	%fd32, %fd30;
	fma.rn.f64 	%fd33, %fd32, %fd31, 0d3FF0000000000000;
	fma.rn.f64 	%fd34, %fd33, %fd33, %fd33;
	fma.rn.f64 	%fd35, %fd34, %fd31, %fd31;
	fma.rn.f64 	%fd36, %fd35, 0dC000000000000000, 0d3FF0000000000000;
	setp.gt.u32 	%p3, %r1, 1077088193;
	selp.f64 	%fd37, 0d3FF0000000000000, %fd36, %p3;
	copysign.f64 	%fd53, %fd2, %fd37;
	bra.uni 	$L__BB1_4;
$L__BB1_3:
	mul.f64 	%fd38, %fd2, %fd2;
	fma.rn.f64 	%fd39, %fd38, 0dBEF0BC46E2F5E964, 0d3F14359F420AFC3D;
	fma.rn.f64 	%fd40, %fd39, %fd38, 0dBF2DF9F0728C5D84;
	fma.rn.f64 	%fd41, %fd40, %fd38, 0d3F4337D1CEC4F033;
	fma.rn.f64 	%fd42, %fd41, %fd38, 0dBF57D6E9674335B3;
	fma.rn.f64 	%fd43, %fd42, %fd38, 0d3F6D6D000D7AAD3D;
	fma.rn.f64 	%fd44, %fd43, %fd38, 0dBF8226E1F3CF1EF5;
	fma.rn.f64 	%fd45, %fd44, %fd38, 0d3F9664F47EC0C8CF;
	fma.rn.f64 	%fd46, %fd45, %fd38, 0dBFABA1BA1B80AB40;
	fma.rn.f64 	%fd47, %fd46, %fd38, 0d3FC111111110FA4A;
	fma.rn.f64 	%fd48, %fd47, %fd38, 0dBFD5555555555550;
	fma.rn.f64 	%fd49, %fd48, %fd38, 0d0000000000000000;
	fma.rn.f64 	%fd53, %fd49, %fd2, %fd2;
$L__BB1_4:
	add.f64 	%fd50, %fd53, 0d3FF0000000000000;
	mul.f64 	%fd51, %fd1, 0d3FE0000000000000;
	mul.f64 	%fd52, %fd51, %fd50;
	cvta.to.global.u64 	%rd8, %rd3;
	add.s64 	%rd10, %rd8, %rd6;
	st.global.f64 	[%rd10], %fd52;
$L__BB1_5:
	ret;

}
	// .globl	_ZN8pygpukit3ops2nn15gelu_f16_kernelEPK6__halfPS2_m
.visible .entry _ZN8pygpukit3ops2nn15gelu_f16_kernelEPK6__halfPS2_m(
	.param .u64 .ptr .align 1 _ZN8pygpukit3ops2nn15gelu_f16_kernelEPK6__halfPS2_m_param_0,
	.param .u64 .ptr .align 1 _ZN8pygpukit3ops2nn15gelu_f16_kernelEPK6__halfPS2_m_param_1,
	.param .u64 _ZN8pygpukit3ops2nn15gelu_f16_kernelEPK6__halfPS2_m_param_2
)
{
	.reg .pred 	%p<4>;
	.reg .b16 	%rs<3>;
	.reg .b32 	%r<5>;
	.reg .b32 	%f<24>;
	.reg .b64 	%rd<10>;

	ld.param.u64 	%rd2, [_ZN8pygpukit3ops2nn15gelu_f16_kernelEPK6__halfPS2_m_param_0];
	ld.param.u64 	%rd3, [_ZN8pygpukit3ops2nn15gelu_f16_kernelEPK6__halfPS2_m_param_1];
	ld.param.u64 	%rd4, [_ZN8pygpukit3ops2nn15gelu_f16_kernelEPK6__halfPS2_m_param_2];
	mov.u32 	%r1, %ctaid.x;
	mov.u32 	%r2, %ntid.x;
	mov.u32 	%r3, %tid.x;
	mad.lo.s32 	%r4, %r1, %r2, %r3;
	cvt.u64.u32 	%rd1, %r4;
	setp.le.u64 	%p1, %rd4, %rd1;
	@%p1 bra 	$L__BB2_2;
	cvta.to.global.u64 	%rd5, %rd2;
	cvta.to.global.u64 	%rd6, %rd3;
	shl.b64 	%rd7, %rd1, 1;
	add.s64 	%rd8, %rd5, %rd7;
	ld.global.nc.u16 	%rs1, [%rd8];
	// begin inline asm
	{  cvt.f32.f16 %f1, %rs1;}

	// end inline asm
	mul.f32 	%f3, %f1, %f1;
	mul.f32 	%f4, %f1, %f3;
	mul.f32 	%f5, %f1, 0f3F000000;
	fma.rn.f32 	%f6, %f4, 0f3D372713, %f1;
	mul.f32 	%f7, %f6, 0f3F4C422A;
	abs.f32 	%f8, %f7;
	mul.f32 	%f9, %f8, 0f4038AA3B;
	ex2.approx.ftz.f32 	%f10, %f9;
	add.f32 	%f11, %f10, 0f3F800000;
	rcp.approx.ftz.f32 	%f12, %f11;
	fma.rn.f32 	%f13, %f12, 0fC0000000, 0f3F800000;
	setp.ge.f32 	%p2, %f8, 0f41102CB4;
	selp.f32 	%f14, 0f3F800000, %f13, %p2;
	copysign.f32 	%f15, %f7, %f14;
	mul.f32 	%f16, %f7, %f7;
	fma.rn.f32 	%f17, %f16, 0f3C80F082, 0fBD563CAE;
	fma.rn.f32 	%f18, %f17, %f16, 0f3E085941;
	fma.rn.f32 	%f19, %f18, %f16, 0fBEAAA9ED;
	fma.rn.f32 	%f20, %f19, %f16, 0f00000000;
	fma.rn.f32 	%f21, %f20, %f7, %f7;
	setp.ge.f32 	%p3, %f8, 0f3F19999A;
	selp.f32 	%f22, %f15, %f21, %p3;
	add.f32 	%f23, %f22, 0f3F800000;
	mul.f32 	%f2, %f5, %f23;
	// begin inline asm
	{  cvt.rn.f16.f32 %rs2, %f2;}

	// end inline asm
	add.s64 	%rd9, %rd6, %rd7;
	st.global.u16 	[%rd9], %rs2;
$L__BB2_2:
	ret;

}
	// .globl	_ZN8pygpukit3ops2nn16gelu_bf16_kernelEPK13__nv_bfloat16PS2_m
.visible .entry _ZN8pygpukit3ops2nn16gelu_bf16_kernelEPK13__nv_bfloat16PS2_m(
	.param .u64 .ptr .align 1 _ZN8pygpukit3ops2nn16gelu_bf16_kernelEPK13__nv_bfloat16PS2_m_param_0,
	.param .u64 .ptr .align 1 _ZN8pygpukit3ops2nn16gelu_bf16_kernelEPK13__nv_bfloat16PS2_m_param_1,
	.param .u64 _ZN8pygpukit3ops2nn16gelu_bf16_kernelEPK13__nv_bfloat16PS2_m_param_2
)
{
	.reg .pred 	%p<4>;
	.reg .b16 	%rs<3>;
	.reg .b32 	%r<5>;
	.reg .b32 	%f<24>;
	.reg .b64 	%rd<10>;

	ld.param.u64 	%rd2, [_ZN8pygpukit3ops2nn16gelu_bf16_kernelEPK13__nv_bfloat16PS2_m_param_0];
	ld.param.u64 	%rd3, [_ZN8pygpukit3ops2nn16gelu_bf16_kernelEPK13__nv_bfloat16PS2_m_param_1];
	ld.param.u64 	%rd4, [_ZN8pygpukit3ops2nn16gelu_bf16_kernelEPK13__nv_bfloat16PS2_m_param_2];
	mov.u32 	%r1, %ctaid.x;
	mov.u32 	%r2, %ntid.x;
	mov.u32 	%r3, %tid.x;
	mad.lo.s32 	%r4, %r1, %r2, %r3;
	cvt.u64.u32 	%rd1, %r4;
	setp.le.u64 	%p1, %rd4, %rd1;
	@%p1 bra 	$L__BB3_2;
	cvta.to.global.u64 	%rd5, %rd2;
	cvta.to.global.u64 	%rd6, %rd3;
	shl.b64 	%rd7, %rd1, 1;
	add.s64 	%rd8, %rd5, %rd7;
	ld.global.nc.u16 	%rs1, [%rd8];
	// begin inline asm
	{ cvt.f32.bf16 %f1, %rs1;}

	// end inline asm
	mul.f32 	%f3, %f1, %f1;
	mul.f32 	%f4, %f1, %f3;
	mul.f32 	%f5, %f1, 0f3F000000;
	fma.rn.f32 	%f6, %f4, 0f3D372713, %f1;
	mul.f32 	%f7, %f6, 0f3F4C422A;
	abs.f32 	%f8, %f7;
	mul.f32 	%f9, %f8, 0f4038AA3B;
	ex2.approx.ftz.f32 	%f10, %f9;
	add.f32 	%f11, %f10, 0f3F800000;
	rcp.approx.ftz.f32 	%f12, %f11;
	fma.rn.f32 	%f13, %f12, 0fC0000000, 0f3F800000;
	setp.ge.f32 	%p2, %f8, 0f41102CB4;
	selp.f32 	%f14, 0f3F800000, %f13, %p2;
	copysign.f32 	%f15, %f7, %f14;
	mul.f32 	%f16, %f7, %f7;
	fma.rn.f32 	%f17, %f16, 0f3C80F082, 0fBD563CAE;
	fma.rn.f32 	%f18, %f17, %f16, 0f3E085941;
	fma.rn.f32 	%f19, %f18, %f16, 0fBEAAA9ED;
	fma.rn.f32 	%f20, %f19, %f16, 0f00000000;
	fma.rn.f32 	%f21, %f20, %f7, %f7;
	setp.ge.f32 	%p3, %f8, 0f3F19999A;
	selp.f32 	%f22, %f15, %f21, %p3;
	add.f32 	%f23, %f22, 0f3F800000;
	mul.f32 	%f2, %f5, %f23;
	// begin inline asm
	{  cvt.rn.bf16.f32 %rs2, %f2;}

	// end inline asm
	add.s64 	%rd9, %rd6, %rd7;
	st.global.u16 	[%rd9], %rs2;
$L__BB3_2:
	ret;

}
	// .globl	_ZN8pygpukit3ops2nn19bias_add_f32_kernelEPfPKfmm
.visible .entry _ZN8pygpukit3ops2nn19bias_add_f32_kernelEPfPKfmm(
	.param .u64 .ptr .align 1 _ZN8pygpukit3ops2nn19bias_add_f32_kernelEPfPKfmm_param_0,
	.param .u64 .ptr .align 1 _ZN8pygpukit3ops2nn19bias_add_f32_kernelEPfPKfmm_param_1,
	.param .u64 _ZN8pygpukit3ops2nn19bias_add_f32_kernelEPfPKfmm_param_2,
	.param .u64 _ZN8pygpukit3ops2nn19bias_add_f32_kernelEPfPKfmm_param_3
)
{
	.reg .pred 	%p<3>;
	.reg .b32 	%r<8>;
	.reg .b32 	%f<4>;
	.reg .b64 	%rd<18>;

	ld.param.u64 	%rd5, [_ZN8pygpukit3ops2nn19bias_add_f32_kernelEPfPKfmm_param_0];
	ld.param.u64 	%rd6, [_ZN8pygpukit3ops2nn19bias_add_f32_kernelEPfPKfmm_param_1];
	ld.param.u64 	%rd8, [_ZN8pygpukit3ops2nn19bias_add_f32_kernelEPfPKfmm_param_2];
	ld.param.u64 	%rd7, [_ZN8pygpukit3ops2nn19bias_add_f32_kernelEPfPKfmm_param_3];
	mov.u32 	%r1, %ctaid.x;
	mov.u32 	%r2, %ntid.x;
	mov.u32 	%r3, %tid.x;
	mad.lo.s32 	%r4, %r1, %r2, %r3;
	cvt.u64.u32 	%rd1, %r4;
	mul.lo.s64 	%rd9, %rd7, %rd8;
	setp.le.u64 	%p1, %rd9, %rd1;
	@%p1 bra 	$L__BB4_5;
	and.b64  	%rd10, %rd7, -4294967296;
	setp.ne.s64 	%p2, %rd10, 0;
	@%p2 bra 	$L__BB4_3;
	cvt.u32.u64 	%r5, %rd7;
	cvt.u32.u64 	%r6, %rd1;
	rem.u32 	%r7, %r6, %r5;
	cvt.u64.u32 	%rd17, %r7;
	bra.uni 	$L__BB4_4;
$L__BB4_3:
	rem.u64 	%rd17, %rd1, %rd7;
$L__BB4_4:
	cvta.to.global.u64 	%rd11, %rd6;
	shl.b64 	%rd12, %rd17, 2;
	add.s64 	%rd13, %rd11, %rd12;
	ld.global.nc.f32 	%f1, [%rd13];
	cvta.to.global.u64 	%rd14, %rd5;
	shl.b64 	%rd15, %rd1, 2;
	add.s64 	%rd16, %rd14, %rd15;
	ld.global.f32 	%f2, [%rd16];
	add.f32 	%f3, %f1, %f2;
	st.global.f32 	[%rd16], %f3;
$L__BB4_5:
	ret;

}
	// .globl	_ZN8pygpukit3ops2nn19bias_add_f64_kernelEPdPKdmm
.visible .entry _ZN8pygpukit3ops2nn19bias_add_f64_kernelEPdPKdmm(
	.param .u64 .ptr .align 1 _ZN8pygpukit3ops2nn19bias_add_f64_kernelEPdPKdmm_param_0,
	.param .u64 .ptr .align 1 _ZN8pygpukit3ops2nn19bias_add_f64_kernelEPdPKdmm_param_1,
	.param .u64 _ZN8pygpukit3ops2nn19bias_add_f64_kernelEPdPKdmm_param_2,
	.param .u64 _ZN8pygpukit3ops2nn19bias_add_f64_kernelEPdPKdmm_param_3
)
{
	.reg .pred 	%p<3>;
	.reg .b32 	%r<8>;
	.reg .b64 	%rd<18>;
	.reg .b64 	%fd<4>;

	ld.param.u64 	%rd5, [_ZN8pygpukit3ops2nn19bias_add_f64_kernelEPdPKdmm_param_0];
	ld.param.u64 	%rd6, [_ZN8pygpukit3ops2nn19bias_add_f64_kernelEPdPKdmm_param_1];
	ld.param.u64 	%rd8, [_ZN8pygpukit3ops2nn19bias_add_f64_kernelEPdPKdmm_param_2];
	ld.param.u64 	%rd7, [_ZN8pygpukit3ops2nn19bias_add_f64_kernelEPdPKdmm_param_3];
	mov.u32 	%r1, %ctaid.x;
	mov.u32 	%r2, %ntid.x;
	mov.u32 	%r3, %tid.x;
	mad.lo.s32 	%r4, %r1, %r2, %r3;
	cvt.u64.u32 	%rd1, %r4;
	mul.lo.s64 	%rd9, %rd7, %rd8;
	setp.le.u64 	%p1, %rd9, %rd1;
	@%p1 bra 	$L__BB5_5;
	and.b64  	%rd10, %rd7, -4294967296;
	setp.ne.s64 	%p2, %rd10, 0;
	@%p2 bra 	$L__BB5_3;
	cvt.u32.u64 	%r5, %rd7;
	cvt.u32.u64 	%r6, %rd1;
	rem.u32 	%r7, %r6, %r5;
	cvt.u64.u32 	%rd17, %r7;
	bra.uni 	$L__BB5_4;
$L__BB5_3:
	rem.u64 	%rd17, %rd1, %rd7;
$L__BB5_4:
	cvta.to.global.u64 	%rd11, %rd6;
	shl.b64 	%rd12, %rd17, 3;
	add.s64 	%rd13, %rd11, %rd12;
	ld.global.nc.f64 	%fd1, [%rd13];
	cvta.to.global.u64 	%rd14, %rd5;
	shl.b64 	%rd15, %rd1, 3;
	add.s64 	%rd16, %rd14, %rd15;
	ld.global.f64 	%fd2, [%rd16];
	add.f64 	%fd3, %fd1, %fd2;
	st.global.f64 	[%rd16], %fd3;
$L__BB5_5:
	ret;

}
	// .globl	_ZN8pygpukit3ops2nn19bias_add_f16_kernelEP6__halfPKS2_mm
.visible .entry _ZN8pygpukit3ops2nn19bias_add_f16_kernelEP6__halfPKS2_mm(
	.param .u64 .ptr .align 1 _ZN8pygpukit3ops2nn19bias_add_f16_kernelEP6__halfPKS2_mm_param_0,
	.param .u64 .ptr .align 1 _ZN8pygpukit3ops2nn19bias_add_f16_kernelEP6__halfPKS2_mm_param_1,
	.param .u64 _ZN8pygpukit3ops2nn19bias_add_f16_kernelEP6__halfPKS2_mm_param_2,
	.param .u64 _ZN8pygpukit3ops2nn19bias_add_f16_kernelEP6__halfPKS2_mm_param_3
)
{
	.reg .pred 	%p<3>;
	.reg .b16 	%rs<4>;
	.reg .b32 	%r<8>;
	.reg .b32 	%f<4>;
	.reg .b64 	%rd<18>;

	ld.param.u64 	%rd5, [_ZN8pygpukit3ops2nn19bias_add_f16_kernelEP6__halfPKS2_mm_param_0];
	ld.param.u64 	%rd6, [_ZN8pygpukit3ops2nn19bias_add_f16_kernelEP6__halfPKS2_mm_param_1];
	ld.param.u64 	%rd8, [_ZN8pygpukit3ops2nn19bias_add_f16_kernelEP6__halfPKS2_mm_param_2];
	ld.param.u64 	%rd7, [_ZN8pygpukit3ops2nn19bias_add_f16_kernelEP6__halfPKS2_mm_param_3];
	mov.u32 	%r1, %ctaid.x;
	mov.u32 	%r2, %ntid.x;
	mov.u32 	%r3, %tid.x;
	mad.lo.s32 	%r4, %r1, %r2, %r3;
	cvt.u64.u32 	%rd1, %r4;
	mul.lo.s64 	%rd9, %rd7, %rd8;
	setp.le.u64 	%p1, %rd9, %rd1;
	@%p1 bra 	$L__BB6_5;
	and.b64  	%rd10, %rd7, -4294967296;
	setp.ne.s64 	%p2, %rd10, 0;
	@%p2 bra 	$L__BB6_3;
	cvt.u32.u64 	%r5, %rd7;
	cvt.u32.u64 	%r6, %rd1;
	rem.u32 	%r7, %r6, %r5;
	cvt.u64.u32 	%rd17, %r7;
	bra.uni 	$L__BB6_4;
$L__BB6_3:
	rem.u64 	%rd17, %rd1, %rd7;
$L__BB6_4:
	cvta.to.global.u64 	%rd11, %rd5;
	shl.b64 	%rd12, %rd1, 1;
	add.s64 	%rd13, %rd11, %rd12;
	ld.global.u16 	%rs1, [%rd13];
	// begin inline asm
	{  cvt.f32.f16 %f1, %rs1;}

	// end inline asm
	cvta.to.global.u64 	%rd14, %rd6;
	shl.b64 	%rd15, %rd17, 1;
	add.s64 	%rd16, %rd14, %rd15;
	ld.global.nc.u16 	%rs2, [%rd16];
	// begin inline asm
	{  cvt.f32.f16 %f2, %rs2;}

	// end inline asm
	add.f32 	%f3, %f1, %f2;
	// begin inline asm
	{  cvt.rn.f16.f32 %rs3, %f3;}

	// end inline asm
	st.global.u16 	[%rd13], %rs3;
$L__BB6_5:
	ret;

}
	// .globl	_ZN8pygpukit3ops2nn20bias_add_bf16_kernelEP13__nv_bfloat16PKS2_mm
.visible .entry _ZN8pygpukit3ops2nn20bias_add_bf16_kernelEP13__nv_bfloat16PKS2_mm(
	.param .u64 .ptr .align 1 _ZN8pygpukit3ops2nn20bias_add_bf16_kernelEP13__nv_bfloat16PKS2_mm_param_0,
	.param .u64 .ptr .align 1 _ZN8pygpukit3ops2nn20bias_add_bf16_kernelEP13__nv_bfloat16PKS2_mm_param_1,
	.param .u64 _ZN8pygpukit3ops2nn20bias_add_bf16_kernelEP13__nv_bfloat16PKS2_mm_param_2,
	.param .u64 _ZN8pygpukit3ops2nn20bias_add_bf16_kernelEP13__nv_bfloat16PKS2_mm_param_3
)
{
	.reg .pred 	%p<3>;
	.reg .b16 	%rs<4>;
	.reg .b32 	%r<8>;
	.reg .b32 	%f<4>;
	.reg .b64 	%rd<18>;

	ld.param.u64 	%rd5, [_ZN8pygpukit3ops2nn20bias_add_bf16_kernelEP13__nv_bfloat16PKS2_mm_param_0];
	ld.param.u64 	%rd6, [_ZN8pygpukit3ops2nn20bias_add_bf16_kernelEP13__nv_bfloat16PKS2_mm_param_1];
	ld.param.u64 	%rd8, [_ZN8pygpukit3ops2nn20bias_add_bf16_kernelEP13__nv_bfloat16PKS2_mm_param_2];
	ld.param.u64 	%rd7, [_ZN8pygpukit3ops2nn20bias_add_bf16_kernelEP13__nv_bfloat16PKS2_mm_param_3];
	mov.u32 	%r1, %ctaid.x;
	mov.u32 	%r2, %ntid.x;
	mov.u32 	%r3, %tid.x;
	mad.lo.s32 	%r4, %r1, %r2, %r3;
	cvt.u64.u32 	%rd1, %r4;
	mul.lo.s64 	%rd9, %rd7, %rd8;
	setp.le.u64 	%p1, %rd9, %rd1;
	@%p1 bra 	$L__BB7_5;
	and.b64  	%rd10, %rd7, -4294967296;
	setp.ne.s64 	%p2, %rd10, 0;
	@%p2 bra 	$L__BB7_3;
	cvt.u32.u64 	%r5, %rd7;
	cvt.u32.u64 	%r6, %rd1;
	rem.u32 	%r7, %r6, %r5;
	cvt.u64.u32 	%rd17, %r7;
	bra.uni 	$L__BB7_4;
$L__BB7_3:
	rem.u64 	%rd17, %rd1, %rd7;
$L__BB7_4:
	cvta.to.global.u64 	%rd11, %rd5;
	shl.b64 	%rd12, %rd1, 1;
	add.s64 	%rd13, %rd11, %rd12;
	ld.global.u16 	%rs1, [%rd13];
	// begin inline asm
	{ cvt.f32.bf16 %f1, %rs1;}

	// end inline asm
	cvta.to.global.u64 	%rd14, %rd6;
	shl.b64 	%rd15, %rd17, 1;
	add.s64 	%rd16, %rd14, %rd15;
	ld.global.nc.u16 	%rs2, [%rd16];
	// begin inline asm
	{ cvt.f32.bf16 %f2, %rs2;}

	// end inline asm
	add.f32 	%f3, %f1, %f2;
	// begin inline asm
	{  cvt.rn.bf16.f32 %rs3, %f3;}

	// end inline asm
	st.global.u16 	[%rd13], %rs3;
$L__BB7_5:
	ret;

}
	// .globl	_ZN8pygpukit3ops2nn20layernorm_f32_kernelEPKfS3_S3_Pfmmf
.visible .entry _ZN8pygpukit3ops2nn20layernorm_f32_kernelEPKfS3_S3_Pfmmf(
	.param .u64 .ptr .align 1 _ZN8pygpukit3ops2nn20layernorm_f32_kernelEPKfS3_S3_Pfmmf_param_0,
	.param .u64 .ptr .align 1 _ZN8pygpukit3ops2nn20layernorm_f32_kernelEPKfS3_S3_Pfmmf_param_1,
	.param .u64 .ptr .align 1 _ZN8pygpukit3ops2nn20layernorm_f32_kernelEPKfS3_S3_Pfmmf_param_2,
	.param .u64 .ptr .align 1 _ZN8pygpukit3ops2nn20layernorm_f32_kernelEPKfS3_S3_Pfmmf_param_3,
	.param .u64 _ZN8pygpukit3ops2nn20layernorm_f32_kernelEPKfS3_S3_Pfmmf_param_4,
	.param .u64 _ZN8pygpukit3ops2nn20layernorm_f32_kernelEPKfS3_S3_Pfmmf_param_5,
	.param .f32 _ZN8pygpukit3ops2nn20layernorm_f32_kernelEPKfS3_S3_Pfmmf_param_6
)
{
	.reg .pred 	%p<41>;
	.reg .b32 	%r<69>;
	.reg .b32 	%f<84>;
	.reg .b64 	%rd<36>;
	// demoted variable
	.shared .align 4 .b8 _ZZN8pygpukit3ops2nn20layernorm_f32_kernelEPKfS3_S3_PfmmfE10shared_sum[128];
	// demoted variable
	.shared .align 4 .f32 _ZZN8pygpukit3ops2nn20layernorm_f32_kernelEPKfS3_S3_PfmmfE4mean;
	// demoted variable
	.shared .align 4 .f32 _ZZN8pygpukit3ops2nn20layernorm_f32_kernelEPKfS3_S3_PfmmfE7inv_std;
	ld.param.u64 	%rd14, [_ZN8pygpukit3ops2nn20layernorm_f32_kernelEPKfS3_S3_Pfmmf_param_0];
	ld.param.u64 	%rd15, [_ZN8pygpukit3ops2nn20layernorm_f32_kernelEPKfS3_S3_Pfmmf_param_1];
	ld.param.u64 	%rd16, [_ZN8pygpukit3ops2nn20layernorm_f32_kernelEPKfS3_S3_Pfmmf_param_2];
	ld.param.u64 	%rd17, [_ZN8pygpukit3ops2nn20layernorm_f32_kernelEPKfS3_S3_Pfmmf_param_3];
	ld.param.u64 	%rd19, [_ZN8pygpukit3ops2nn20layernorm_f32_kernelEPKfS3_S3_Pfmmf_param_4];
	ld.param.u64 	%rd18, [_ZN8pygpukit3ops2nn20layernorm_f32_kernelEPKfS3_S3_Pfmmf_param_5];
	ld.param.f32 	%f19, [_ZN8pygpukit3ops2nn20layernorm_f32_kernelEPKfS3_S3_Pfmmf_param_6];
	mov.u32 	%r14, %ctaid.x;
	cvt.u64.u32 	%rd1, %r14;
	setp.le.u64 	%p2, %rd19, %rd1;
	@%p2 bra 	$L__BB8_25;
	cvta.to.global.u64 	%rd20, %rd14;
	mul.lo.s64 	%rd2, %rd18, %rd1;
	shl.b64 	%rd21, %rd2, 2;
	add.s64 	%rd3, %rd20, %rd21;
	mov.u32 	%r68, %tid.x;
	cvt.u64.u32 	%rd35, %r68;
	setp.le.u64 	%p3, %rd18, %rd35;
	mov.f32 	%f78, 0f00000000;
	@%p3 bra 	$L__BB8_4;
	mov.f32 	%f78, 0f00000000;
	mov.u32 	%r2, %ntid.x;
	mov.u64 	%rd33, %rd35;
	mov.u32 	%r66, %r68;
$L__BB8_3:
	shl.b64 	%rd22, %rd33, 2;
	add.s64 	%rd23, %rd3, %rd22;
	ld.global.nc.f32 	%f22, [%rd23];
	add.f32 	%f78, %f78, %f22;
	add.s32 	%r66, %r66, %r2;
	cvt.s64.s32 	%rd33, %r66;
	setp.gt.u64 	%p4, %rd18, %rd33;
	@%p4 bra 	$L__BB8_3;
$L__BB8_4:
	mov.b32 	%r15, %f78;
	shfl.sync.down.b32	%r16|%p5, %r15, 16, 31, -1;
	mov.b32 	%f23, %r16;
	add.f32 	%f24, %f78, %f23;
	mov.b32 	%r17, %f24;
	shfl.sync.down.b32	%r18|%p6, %r17, 8, 31, -1;
	mov.b32 	%f25, %r18;
	add.f32 	%f26, %f24, %f25;
	mov.b32 	%r19, %f26;
	shfl.sync.down.b32	%r20|%p7, %r19, 4, 31, -1;
	mov.b32 	%f27, %r20;
	add.f32 	%f28, %f26, %f27;
	mov.b32 	%r21, %f28;
	shfl.sync.down.b32	%r22|%p8, %r21, 2, 31, -1;
	mov.b32 	%f29, %r22;
	add.f32 	%f30, %f28, %f29;
	mov.b32 	%r23, %f30;
	shfl.sync.down.b32	%r24|%p9, %r23, 1, 31, -1;
	mov.b32 	%f31, %r24;
	add.f32 	%f4, %f30, %f31;
	and.b32  	%r5, %r68, 31;
	setp.ne.s32 	%p10, %r5, 0;
	shr.u32 	%r25, %r68, 3;
	and.b32  	%r26, %r25, 124;
	mov.u32 	%r27, _ZZN8pygpukit3ops2nn20layernorm_f32_kernelEPKfS3_S3_PfmmfE10shared_sum;
	add.s32 	%r6, %r27, %r26;
	@%p10 bra 	$L__BB8_6;
	st.shared.f32 	[%r6], %f4;
$L__BB8_6:
	bar.sync 	0;
	setp.gt.u32 	%p12, %r68, 31;
	shl.b32 	%r28, %r68, 2;
	add.s32 	%r7, %r27, %r28;
	mov.pred 	%p40, 0;
	@%p12 bra 	$L__BB8_11;
	mov.u32 	%r30, %ntid.x;
	add.s32 	%r31, %r30, 31;
	shr.u32 	%r32, %r31, 5;
	setp.ge.u32 	%p13, %r68, %r32;
	mov.f32 	%f79, 0f00000000;
	@%p13 bra 	$L__BB8_9;
	ld.shared.f32 	%f79, [%r7];
$L__BB8_9:
	mov.b32 	%r33, %f79;
	shfl.sync.down.b32	%r34|%p15, %r33, 16, 31, -1;
	mov.b32 	%f33, %r34;
	add.f32 	%f34, %f79, %f33;
	mov.b32 	%r35, %f34;
	shfl.sync.down.b32	%r36|%p16, %r35, 8, 31, -1;
	mov.b32 	%f35, %r36;
	add.f32 	%f36, %f34, %f35;
	mov.b32 	%r37, %f36;
	shfl.sync.down.b32	%r38|%p17, %r37, 4, 31, -1;
	mov.b32 	%f37, %r38;
	add.f32 	%f38, %f36, %f37;
	mov.b32 	%r39, %f38;
	shfl.sync.down.b32	%r40|%p18, %r39, 2, 31, -1;
	mov.b32 	%f39, %r40;
	add.f32 	%f40, %f38, %f39;
	mov.b32 	%r41, %f40;
	shfl.sync.down.b32	%r42|%p19, %r41, 1, 31, -1;
	mov.b32 	%f41, %r42;
	add.f32 	%f7, %f40, %f41;
	setp.ne.s32 	%p20, %r68, 0;
	@%p20 bra 	$L__BB8_11;
	cvt.rn.f32.u64 	%f42, %rd18;
	div.rn.f32 	%f43, %f7, %f42;
	st.shared.f32 	[_ZZN8pygpukit3ops2nn20layernorm_f32_kernelEPKfS3_S3_PfmmfE4mean], %f43;
	mov.pred 	%p40, -1;
$L__BB8_11:
	setp.le.u64 	%p22, %rd18, %rd35;
	bar.sync 	0;
	mov.f32 	%f81, 0f00000000;
	@%p22 bra 	$L__BB8_14;
	ld.shared.f32 	%f8, [_ZZN8pygpukit3ops2nn20layernorm_f32_kernelEPKfS3_S3_PfmmfE4mean];
	mov.f32 	%f81, 0f00000000;
	mov.u32 	%r8, %ntid.x;
	mov.u64 	%rd34, %rd35;
	mov.u32 	%r67, %r68;
$L__BB8_13:
	shl.b64 	%rd24, %rd34, 2;
	add.s64 	%rd25, %rd3, %rd24;
	ld.global.nc.f32 	%f46, [%rd25];
	sub.f32 	%f47, %f46, %f8;
	fma.rn.f32 	%f81, %f47, %f47, %f81;
	add.s32 	%r67, %r67, %r8;
	cvt.s64.s32 	%rd34, %r67;
	setp.gt.u64 	%p23, %rd18, %rd34;
	@%p23 bra 	$L__BB8_13;
$L__BB8_14:
	setp.ne.s32 	%p24, %r5, 0;
	mov.b32 	%r43, %f81;
	shfl.sync.down.b32	%r44|%p25, %r43, 16, 31, -1;
	mov.b32 	%f48, %r44;
	add.f32 	%f49, %f81, %f48;
	mov.b32 	%r45, %f49;
	shfl.sync.down.b32	%r46|%p26, %r45, 8, 31, -1;
	mov.b32 	%f50, %r46;
	add.f32 	%f51, %f49, %f50;
	mov.b32 	%r47, %f51;
	shfl.sync.down.b32	%r48|%p27, %r47, 4, 31, -1;
	mov.b32 	%f52, %r48;
	add.f32 	%f53, %f51, %f52;
	mov.b32 	%r49, %f53;
	shfl.sync.down.b32	%r50|%p28, %r49, 2, 31, -1;
	mov.b32 	%f54, %r50;
	add.f32 	%f55, %f53, %f54;
	mov.b32 	%r51, %f55;
	shfl.sync.down.b32	%r52|%p29, %r51, 1, 31, -1;
	mov.b32 	%f56, %r52;
	add.f32 	%f83, %f55, %f56;
	@%p24 bra 	$L__BB8_16;
	st.shared.f32 	[%r6], %f83;
$L__BB8_16:
	setp.gt.u32 	%p30, %r68, 31;
	bar.sync 	0;
	@%p30 bra 	$L__BB8_20;
	mov.u32 	%r53, %ntid.x;
	add.s32 	%r54, %r53, 31;
	shr.u32 	%r55, %r54, 5;
	setp.ge.u32 	%p31, %r68, %r55;
	mov.f32 	%f82, 0f00000000;
	@%p31 bra 	$L__BB8_19;
	ld.shared.f32 	%f82, [%r7];
$L__BB8_19:
	mov.b32 	%r56, %f82;
	shfl.sync.down.b32	%r57|%p32, %r56, 16, 31, -1;
	mov.b32 	%f58, %r57;
	add.f32 	%f59, %f82, %f58;
	mov.b32 	%r58, %f59;
	shfl.sync.down.b32	%r59|%p33, %r58, 8, 31, -1;
	mov.b32 	%f60, %r59;
	add.f32 	%f61, %f59, %f60;
	mov.b32 	%r60, %f61;
	shfl.sync.down.b32	%r61|%p34, %r60, 4, 31, -1;
	mov.b32 	%f62, %r61;
	add.f32 	%f63, %f61, %f62;
	mov.b32 	%r62, %f63;
	shfl.sync.down.b32	%r63|%p35, %r62, 2, 31, -1;
	mov.b32 	%f64, %r63;
	add.f32 	%f65, %f63, %f64;
	mov.b32 	%r64, %f65;
	shfl.sync.down.b32	%r65|%p36, %r64, 1, 31, -1;
	mov.b32 	%f66, %r65;
	add.f32 	%f83, %f65, %f66;
$L__BB8_20:
	not.pred 	%p37, %p40;
	@%p37 bra 	$L__BB8_22;
	cvt.rn.f32.u64 	%f67, %rd18;
	div.rn.f32 	%f68, %f83, %f67;
	add.f32 	%f69, %f19, %f68;
	rsqrt.approx.f32 	%f70, %f69;
	st.shared.f32 	[_ZZN8pygpukit3ops2nn20layernorm_f32_kernelEPKfS3_S3_PfmmfE7inv_std], %f70;
$L__BB8_22:
	setp.le.u64 	%p38, %rd18, %rd35;
	bar.sync 	0;
	@%p38 bra 	$L__BB8_25;
	ld.shared.f32 	%f17, [_ZZN8pygpukit3ops2nn20layernorm_f32_kernelEPKfS3_S3_PfmmfE4mean];
	ld.shared.f32 	%f18, [_ZZN8pygpukit3ops2nn20layernorm_f32_kernelEPKfS3_S3_PfmmfE7inv_std];
	mov.u32 	%r11, %ntid.x;
	cvta.to.global.u64 	%rd9, %rd15;
	cvta.to.global.u64 	%rd10, %rd16;
	cvta.to.global.u64 	%rd11, %rd17;
$L__BB8_24:
	shl.b64 	%rd26, %rd35, 2;
	add.s64 	%rd27, %rd3, %rd26;
	ld.global.nc.f32 	%f71, [%rd27];
	sub.f32 	%f72, %f71, %f17;
	mul.f32 	%f73, %f72, %f18;
	add.s64 	%rd28, %rd9, %rd26;
	ld.global.nc.f32 	%f74, [%rd28];
	add.s64 	%rd29, %rd10, %rd26;
	ld.global.nc.f32 	%f75, [%rd29];
	fma.rn.f32 	%f76, %f73, %f74, %f75;
	add.s64 	%rd30, %rd35, %rd2;
	shl.b64 	%rd31, %rd30, 2;
	add.s64 	%rd32, %rd11, %rd31;
	st.global.f32 	[%rd32], %f76;
	add.s32 	%r68, %r68, %r11;
	cvt.s64.s32 	%rd35, %r68;
	setp.gt.u64 	%p39, %rd18, %rd35;
	@%p39 bra 	$L__BB8_24;
$L__BB8_25:
	ret;

}
	// .globl	_ZN8pygpukit3ops2nn20layernorm_f64_kernelEPKdS3_S3_Pdmmd
.visible .entry _ZN8pygpukit3ops2nn20layernorm_f64_kernelEPKdS3_S3_Pdmmd(
	.param .u64 .ptr .align 1 _ZN8pygpukit3ops2nn20layernorm_f64_kernelEPKdS3_S3_Pdmmd_param_0,
	.param .u64 .ptr .align 1 _ZN8pygpukit3ops2nn20layernorm_f64_kernelEPKdS3_S3_Pdmmd_param_1,
	.param .u64 .ptr .align 1 _ZN8pygpukit3ops2nn20layernorm_f64_kernelEPKdS3_S3_Pdmmd_param_2,
	.param .u64 .ptr .align 1 _ZN8pygpukit3ops2nn20layernorm_f64_kernelEPKdS3_S3_Pdmmd_param_3,
	.param .u64 _ZN8pygpukit3ops2nn20layernorm_f64_kernelEPKdS3_S3_Pdmmd_param_4,
	.param .u64 _ZN8pygpukit3ops2nn20layernorm_f64_kernelEPKdS3_S3_Pdmmd_param_5,
	.param .f64 _ZN8pygpukit3ops2nn20layernorm_f64_kernelEPKdS3_S3_Pdmmd_param_6
)
{
	.reg .pred 	%p<61>;
	.reg .b32 	%r<109>;
	.reg .b64 	%rd<36>;
	.reg .b64 	%fd<88>;
	// demoted variable
	.shared .align 8 .b8 _ZZN8pygpukit3ops2nn20layernorm_f64_kernelEPKdS3_S3_PdmmdE10shared_sum[256];
	// demoted variable
	.shared .align 8 .f64 _ZZN8pygpukit3ops2nn20layernorm_f64_kernelEPKdS3_S3_PdmmdE4mean;
	// demoted variable
	.shared .align 8 .f64 _ZZN8pygpukit3ops2nn20layernorm_f64_kernelEPKdS3_S3_PdmmdE7inv_std;
	ld.param.u64 	%rd14, [_ZN8pygpukit3ops2nn20layernorm_f64_kernelEPKdS3_S3_Pdmmd_param_0];
	ld.param.u64 	%rd15, [_ZN8pygpukit3ops2nn20layernorm_f64_kernelEPKdS3_S3_Pdmmd_param_1];
	ld.param.u64 	%rd16, [_ZN8pygpukit3ops2nn20layernorm_f64_kernelEPKdS3_S3_Pdmmd_param_2];
	ld.param.u64 	%rd17, [_ZN8pygpukit3ops2nn20layernorm_f64_kernelEPKdS3_S3_Pdmmd_param_3];
	ld.param.u64 	%rd19, [_ZN8pygpukit3ops2nn20layernorm_f64_kernelEPKdS3_S3_Pdmmd_param_4];
	ld.param.u64 	%rd18, [_ZN8pygpukit3ops2nn20layernorm_f64_kernelEPKdS3_S3_Pdmmd_param_5];
	ld.param.f64 	%fd19, [_ZN8pygpukit3ops2nn20layernorm_f64_kernelEPKdS3_S3_Pdmmd_param_6];
	mov.u32 	%r14, %ctaid.x;
	cvt.u64.u32 	%rd1, %r14;
	setp.le.u64 	%p2, %rd19, %rd1;
	@%p2 bra 	$L__BB9_25;
	cvta.to.global.u64 	%rd20, %rd14;
	mul.lo.s64 	%rd2, %rd18, %rd1;
	shl.b64 	%rd21, %rd2, 3;
	add.s64 	%rd3, %rd20, %rd21;
	mov.u32 	%r108, %tid.x;
	cvt.u64.u32 	%rd35, %r108;
	setp.le.u64 	%p3, %rd18, %rd35;
	mov.f64 	%fd82, 0d0000000000000000;
	@%p3 bra 	$L__BB9_4;
	mov.f64 	%fd82, 0d0000000000000000;
	mov.u32 	%r2, %ntid.x;
	mov.u64 	%rd33, %rd35;
	mov.u32 	%r106, %r108;
$L__BB9_3:
	shl.b64 	%rd22, %rd33, 3;
	add.s64 	%rd23, %rd3, %rd22;
	ld.global.nc.f64 	%fd22, [%rd23];
	add.f64 	%fd82, %fd82, %fd22;
	add.s32 	%r106, %r106, %r2;
	cvt.s64.s32 	%rd33, %r106;
	setp.gt.u64 	%p4, %rd18, %rd33;
	@%p4 bra 	$L__BB9_3;
$L__BB9_4:
	// begin inline asm
	mov.b64 {%r15,%r16}, %fd82;
	// end inline asm
	shfl.sync.down.b32	%r18|%p5, %r16, 16, 31, -1;
	shfl.sync.down.b32	%r17|%p6, %r15, 16, 31, -1;
	// begin inline asm
	mov.b64 %fd24, {%r17,%r18};
	// end inline asm
	add.f64 	%fd25, %fd82, %fd24;
	// begin inline asm
	mov.b64 {%r19,%r20}, %fd25;
	// end inline asm
	shfl.sync.down.b32	%r22|%p7, %r20, 8, 31, -1;
	shfl.sync.down.b32	%r21|%p8, %r19, 8, 31, -1;
	// begin inline asm
	mov.b64 %fd26, {%r21,%r22};
	// end inline asm
	add.f64 	%fd27, %fd25, %fd26;
	// begin inline asm
	mov.b64 {%r23,%r24}, %fd27;
	// end inline asm
	shfl.sync.down.b32	%r26|%p9, %r24, 4, 31, -1;
	shfl.sync.down.b32	%r25|%p10, %r23, 4, 31, -1;
	// begin inline asm
	mov.b64 %fd28, {%r25,%r26};
	// end inline asm
	add.f64 	%fd29, %fd27, %fd28;
	// begin inline asm
	mov.b64 {%r27,%r28}, %fd29;
	// end inline asm
	shfl.sync.down.b32	%r30|%p11, %r28, 2, 31, -1;
	shfl.sync.down.b32	%r29|%p12, %r27, 2, 31, -1;
	// begin inline asm
	mov.b64 %fd30, {%r29,%r30};
	// end inline asm
	add.f64 	%fd31, %fd29, %fd30;
	// begin inline asm
	mov.b64 {%r31,%r32}, %fd31;
	// end inline asm
	shfl.sync.down.b32	%r34|%p13, %r32, 1, 31, -1;
	shfl.sync.down.b32	%r33|%p14, %r31, 1, 31, -1;
	// begin inline asm
	mov.b64 %fd32, {%r33,%r34};
	// end inline asm
	add.f64 	%fd4, %fd31, %fd32;
	and.b32  	%r5, %r108, 31;
	setp.ne.s32 	%p15, %r5, 0;
	shr.u32 	%r35, %r108, 2;
	and.b32  	%r36, %r35, 248;
	mov.u32 	%r37, _ZZN8pygpukit3ops2nn20layernorm_f64_kernelEPKdS3_S3_PdmmdE10shared_sum;
	add.s32 	%r6, %r37, %r36;
	@%p15 bra 	$L__BB9_6;
	st.shared.f64 	[%r6], %fd4;
$L__BB9_6:
	bar.sync 	0;
	setp.gt.u32 	%p17, %r108, 31;
	shl.b32 	%r38, %r108, 3;
	add.s32 	%r7, %r37, %r38;
	mov.pred 	%p60, 0;
	@%p17 bra 	$L__BB9_11;
	mov.u32 	%r40, %ntid.x;
	add.s32 	%r41, %r40, 31;
	shr.u32 	%r42, %r41, 5;
	setp.ge.u32 	%p18, %r108, %r42;
	mov.f64 	%fd83, 0d0000000000000000;
	@%p18 bra 	$L__BB9_9;
	ld.shared.f64 	%fd83, [%r7];
$L__BB9_9:
	// begin inline asm
	mov.b64 {%r43,%r44}, %fd83;
	// end inline asm
	shfl.sync.down.b32	%r46|%p20, %r44, 16, 31, -1;
	shfl.sync.down.b32	%r45|%p21, %r43, 16, 31, -1;
	// begin inline asm
	mov.b64 %fd35, {%r45,%r46};
	// end inline asm
	add.f64 	%fd36, %fd83, %fd35;
	// begin inline asm
	mov.b64 {%r47,%r48}, %fd36;
	// end inline asm
	shfl.sync.down.b32	%r50|%p22, %r48, 8, 31, -1;
	shfl.sync.down.b32	%r49|%p23, %r47, 8, 31, -1;
	// begin inline asm
	mov.b64 %fd37, {%r49,%r50};
	// end inline asm
	add.f64 	%fd38, %fd36, %fd37;
	// begin inline asm
	mov.b64 {%r51,%r52}, %fd38;
	// end inline asm
	shfl.sync.down.b32	%r54|%p24, %r52, 4, 31, -1;
	shfl.sync.down.b32	%r53|%p25, %r51, 4, 31, -1;
	// begin inline asm
	mov.b64 %fd39, {%r53,%r54};
	// end inline asm
	add.f64 	%fd40, %fd38, %fd39;
	// begin inline asm
	mov.b64 {%r55,%r56}, %fd40;
	// end inline asm
	shfl.sync.down.b32	%r58|%p26, %r56, 2, 31, -1;
	shfl.sync.down.b32	%r57|%p27, %r55, 2, 31, -1;
	// begin inline asm
	mov.b64 %fd41, {%r57,%r58};
	// end inline asm
	add.f64 	%fd42, %fd40, %fd41;
	// begin inline asm
	mov.b64 {%r59,%r60}, %fd42;
	// end inline asm
	shfl.sync.down.b32	%r62|%p28, %r60, 1, 31, -1;
	shfl.sync.down.b32	%r61|%p29, %r59, 1, 31, -1;
	// begin inline asm
	mov.b64 %fd43, {%r61,%r62};
	// end inline asm
	add.f64 	%fd7, %fd42, %fd43;
	setp.ne.s32 	%p30, %r108, 0;
	@%p30 bra 	$L__BB9_11;
	cvt.rn.f64.u64 	%fd44, %rd18;
	div.rn.f64 	%fd45, %fd7, %fd44;
	st.shared.f64 	[_ZZN8pygpukit3ops2nn20layernorm_f64_kernelEPKdS3_S3_PdmmdE4mean], %fd45;
	mov.pred 	%p60, -1;
$L__BB9_11:
	setp.le.u64 	%p32, %rd18, %rd35;
	bar.sync 	0;
	mov.f64 	%fd85, 0d0000000000000000;
	@%p32 bra 	$L__BB9_14;
	ld.shared.f64 	%fd8, [_ZZN8pygpukit3ops2nn20layernorm_f64_kernelEPKdS3_S3_PdmmdE4mean];
	mov.f64 	%fd85, 0d0000000000000000;
	mov.u32 	%r8, %ntid.x;
	mov.u64 	%rd34, %rd35;
	mov.u32 	%r107, %r108;
$L__BB9_13:
	shl.b64 	%rd24, %rd34, 3;
	add.s64 	%rd25, %rd3, %rd24;
	ld.global.nc.f64 	%fd48, [%rd25];
	sub.f64 	%fd49, %fd48, %fd8;
	fma.rn.f64 	%fd85, %fd49, %fd49, %fd85;
	add.s32 	%r107, %r107, %r8;
	cvt.s64.s32 	%rd34, %r107;
	setp.gt.u64 	%p33, %rd18, %rd34;
	@%p33 bra 	$L__BB9_13;
$L__BB9_14:
	setp.ne.s32 	%p34, %r5, 0;
	// begin inline asm
	mov.b64 {%r63,%r64}, %fd85;
	// end inline asm
	shfl.sync.down.b32	%r66|%p35, %r64, 16, 31, -1;
	shfl.sync.down.b32	%r65|%p36, %r63, 16, 31, -1;
	// begin inline asm
	mov.b64 %fd51, {%r65,%r66};
	// end inline asm
	add.f64 	%fd52, %fd85, %fd51;
	// begin inline asm
	mov.b64 {%r67,%r68}, %fd52;
	// end inline asm
	shfl.sync.down.b32	%r70|%p37, %r68, 8, 31, -1;
	shfl.sync.down.b32	%r69|%p38, %r67, 8, 31, -1;
	// begin inline asm
	mov.b64 %fd53, {%r69,%r70};
	// end inline asm
	add.f64 	%fd54, %fd52, %fd53;
	// begin inline asm
	mov.b64 {%r71,%r72}, %fd54;
	// end inline asm
	shfl.sync.down.b32	%r74|%p39, %r72, 4, 31, -1;
	shfl.sync.down.b32	%r73|%p40, %r71, 4, 31, -1;
	// begin inline asm
	mov.b64 %fd55, {%r73,%r74};
	// end inline asm
	add.f64 	%fd56, %fd54, %fd55;
	// begin inline asm
	mov.b64 {%r75,%r76}, %fd56;
	// end inline asm
	shfl.sync.down.b32	%r78|%p41, %r76, 2, 31, -1;
	shfl.sync.down.b32	%r77|%p42, %r75, 2, 31, -1;
	// begin inline asm
	mov.b64 %fd57, {%r77,%r78};
	// end inline asm
	add.f64 	%fd58, %fd56, %fd57;
	// begin inline asm
	mov.b64 {%r79,%r80}, %fd58;
	// end inline asm
	shfl.sync.down.b32	%r82|%p43, %r80, 1, 31, -1;
	shfl.sync.down.b32	%r81|%p44, %r79, 1, 31, -1;
	// begin inline asm
	mov.b64 %fd59, {%r81,%r82};
	// end inline asm
	add.f64 	%fd87, %fd58, %fd59;
	@%p34 bra 	$L__BB9_16;
	st.shared.f64 	[%r6], %fd87;
$L__BB9_16:
	setp.gt.u32 	%p45, %r108, 31;
	bar.sync 	0;
	@%p45 bra 	$L__BB9_20;
	mov.u32 	%r83, %ntid.x;
	add.s32 	%r84, %r83, 31;
	shr.u32 	%r85, %r84, 5;
	setp.ge.u32 	%p46, %r108, %r85;
	mov.f64 	%fd86, 0d0000000000000000;
	@%p46 bra 	$L__BB9_19;
	ld.shared.f64 	%fd86, [%r7];
$L__BB9_19:
	// begin inline asm
	mov.b64 {%r86,%r87}, %fd86;
	// end inline asm
	shfl.sync.down.b32	%r89|%p47, %r87, 16, 31, -1;
	shfl.sync.down.b32	%r88|%p48, %r86, 16, 31, -1;
	// begin inline asm
	mov.b64 %fd62, {%r88,%r89};
	// end inline asm
	add.f64 	%fd63, %fd86, %fd62;
	// begin inline asm
	mov.b64 {%r90,%r91}, %fd63;
	// end inline asm
	shfl.sync.down.b32	%r93|%p49, %r91, 8, 31, -1;
	shfl.sync.down.b32	%r92|%p50, %r90, 8, 31, -1;
	// begin inline asm
	mov.b64 %fd64, {%r92,%r93};
	// end inline asm
	add.f64 	%fd65, %fd63, %fd64;
	// begin inline asm
	mov.b64 {%r94,%r95}, %fd65;
	// end inline asm
	shfl.sync.down.b32	%r97|%p51, %r95, 4, 31, -1;
	shfl.sync.down.b32	%r96|%p52, %r94, 4, 31, -1;
	// begin inline asm
	mov.b64 %fd66, {%r96,%r97};
	// end inline asm
	add.f64 	%fd67, %fd65, %fd66;
	// begin inline asm
	mov.b64 {%r98,%r99}, %fd67;
	// end inline asm
	shfl.sync.down.b32	%r101|%p53, %r99, 2, 31, -1;
	shfl.sync.down.b32	%r100|%p54, %r98, 2, 31, -1;
	// begin inline asm
	mov.b64 %fd68, {%r100,%r101};
	// end inline asm
	add.f64 	%fd69, %fd67, %fd68;
	// begin inline asm
	mov.b64 {%r102,%r103}, %fd69;
	// end inline asm
	shfl.sync.down.b32	%r105|%p55, %r103, 1, 31, -1;
	shfl.sync.down.b32	%r104|%p56, %r102, 1, 31, -1;
	// begin inline asm
	mov.b64 %fd70, {%r104,%r105};
	// end inline asm
	add.f64 	%fd87, %fd69, %fd70;
$L__BB9_20:
	not.pred 	%p57, %p60;
	@%p57 bra 	$L__BB9_22;
	cvt.rn.f64.u64 	%fd71, %rd18;
	div.rn.f64 	%fd72, %fd87, %fd71;
	add.f64 	%fd73, %fd19, %fd72;
	rsqrt.approx.f64 	%fd74, %fd73;
	st.shared.f64 	[_ZZN8pygpukit3ops2nn20layernorm_f64_kernelEPKdS3_S3_PdmmdE7inv_std], %fd74;
$L__BB9_22:
	setp.le.u64 	%p58, %rd18, %rd35;
	bar.sync 	0;
	@%p58 bra 	$L__BB9_25;
	ld.shared.f64 	%fd17, [_ZZN8pygpukit3ops2nn20layernorm_f64_kernelEPKdS3_S3_PdmmdE4mean];
	ld.shared.f64 	%fd18, [_ZZN8pygpukit3ops2nn20layernorm_f64_kernelEPKdS3_S3_PdmmdE7inv_std];
	mov.u32 	%r11, %ntid.x;
	cvta.to.global.u64 	%rd9, %rd15;
	cvta.to.global.u64 	%rd10, %rd16;
	cvta.to.global.u64 	%rd11, %rd17;
$L__BB9_24:
	shl.b64 	%rd26, %rd35, 3;
	add.s64 	%rd27, %rd3, %rd26;
	ld.global.nc.f64 	%fd75, [%rd27];
	sub.f64 	%fd76, %fd75, %fd17;
	mul.f64 	%fd77, %fd76, %fd18;
	add.s64 	%rd28, %rd9, %rd26;
	ld.global.nc.f64 	%fd78, [%rd28];
	add.s64 	%rd29, %rd10, %rd26;
	ld.global.nc.f64 	%fd79, [%rd29];
	fma.rn.f64 	%fd80, %fd77, %fd78, %fd79;
	add.s64 	%rd30, %rd35, %rd2;
	shl.b64 	%rd31, %rd30, 3;
	add.s64 	%rd32, %rd11, %rd31;
	st.global.f64 	[%rd32], %fd80;
	add.s32 	%r108, %r108, %r11;
	cvt.s64.s32 	%rd35, %r108;
	setp.gt.u64 	%p59, %rd18, %rd35;
	@%p59 bra 	$L__BB9_24;
$L__BB9_25:
	ret;

}
	// .globl	_ZN8pygpukit3ops2nn20layernorm_f16_kernelEPK6__halfS4_S4_PS2_mmf
.visible .entry _ZN8pygpukit3ops2nn20layernorm_f16_kernelEPK6__halfS4_S4_PS2_mmf(
	.param .u64 .ptr .align 1 _ZN8pygpukit3ops2nn20layernorm_f16_kernelEPK6__halfS4_S4_PS2_mmf_param_0,
	.param .u64 .ptr .align 1 _ZN8pygpukit3ops2nn20layernorm_f16_kernelEPK6__halfS4_S4_PS2_mmf_param_1,
	.param .u64 .ptr .align 1 _ZN8pygpukit3ops2nn20layernorm_f16_kernelEPK6__halfS4_S4_PS2_mmf_param_2,
	.param .u64 .ptr .align 1 _ZN8pygpukit3ops2nn20layernorm_f16_kernelEPK6__halfS4_S4_PS2_mmf_param_3,
	.param .u64 _ZN8pygpukit3ops2nn20layernorm_f16_kernelEPK6__halfS4_S4_PS2_mmf_param_4,
	.param .u64 _ZN8pygpukit3ops2nn20layernorm_f16_kernelEPK6__halfS4_S4_PS2_mmf_param_5,
	.param .f32 _ZN8pygpukit3ops2nn20layernorm_f16_kernelEPK6__halfS4_S4_PS2_mmf_param_6
)
{
	.reg .pred 	%p<41>;
	.reg .b16 	%rs<7>;
	.reg .b32 	%r<69>;
	.reg .b32 	%f<84>;
	.reg .b64 	%rd<36>;
	// demoted variable
	.shared .align 4 .b8 _ZZN8pygpukit3ops2nn20layernorm_f16_kernelEPK6__halfS4_S4_PS2_mmfE10shared_sum[128];
	// demoted variable
	.shared .align 4 .f32 _ZZN8pygpukit3ops2nn20layernorm_f16_kernelEPK6__halfS4_S4_PS2_mmfE4mean;
	// demoted variable
	.shared .align 4 .f32 _ZZN8pygpukit3ops2nn20layernorm_f16_kernelEPK6__halfS4_S4_PS2_mmfE7inv_std;
	ld.param.u64 	%rd14, [_ZN8pygpukit3ops2nn20layernorm_f16_kernelEPK6__halfS4_S4_PS2_mmf_param_0];
	ld.param.u64 	%rd15, [_ZN8pygpukit3ops2nn20layernorm_f16_kernelEPK6__halfS4_S4_PS2_mmf_param_1];
	ld.param.u64 	%rd16, [_ZN8pygpukit3ops2nn20layernorm_f16_kernelEPK6__halfS4_S4_PS2_mmf_param_2];
	ld.param.u64 	%rd17, [_ZN8pygpukit3ops2nn20layernorm_f16_kernelEPK6__halfS4_S4_PS2_mmf_param_3];
	ld.param.u64 	%rd19, [_ZN8pygpukit3ops2nn20layernorm_f16_kernelEPK6__halfS4_S4_PS2_mmf_param_4];
	ld.param.u64 	%rd18, [_ZN8pygpukit3ops2nn20layernorm_f16_kernelEPK6__halfS4_S4_PS2_mmf_param_5];
	ld.param.f32 	%f19, [_ZN8pygpukit3ops2nn20layernorm_f16_kernelEPK6__halfS4_S4_PS2_mmf_param_6];
	mov.u32 	%r14, %ctaid.x;
	cvt.u64.u32 	%rd1, %r14;
	setp.le.u64 	%p2, %rd19, %rd1;
	@%p2 bra 	$L__BB10_25;
	cvta.to.global.u64 	%rd20, %rd14;
	mul.lo.s64 	%rd2, %rd18, %rd1;
	shl.b64 	%rd21, %rd2, 1;
	add.s64 	%rd3, %rd20, %rd21;
	mov.u32 	%r68, %tid.x;
	cvt.u64.u32 	%rd35, %r68;
	setp.le.u64 	%p3, %rd18, %rd35;
	mov.f32 	%f78, 0f00000000;
	@%p3 bra 	$L__BB10_4;
	mov.f32 	%f78, 0f00000000;
	mov.u32 	%r2, %ntid.x;
	mov.u64 	%rd33, %rd35;
	mov.u32 	%r66, %r68;
$L__BB10_3:
	shl.b64 	%rd22, %rd33, 1;
	add.s64 	%rd23, %rd3, %rd22;
	ld.global.nc.u16 	%rs1, [%rd23];
	// begin inline asm
	{  cvt.f32.f16 %f22, %rs1;}

	// end inline asm
	add.f32 	%f78, %f78, %f22;
	add.s32 	%r66, %r66, %r2;
	cvt.s64.s32 	%rd33, %r66;
	setp.gt.u64 	%p4, %rd18, %rd33;
	@%p4 bra 	$L__BB10_3;
$L__BB10_4:
	mov.b32 	%r15, %f78;
	shfl.sync.down.b32	%r16|%p5, %r15, 16, 31, -1;
	mov.b32 	%f23, %r16;
	add.f32 	%f24, %f78, %f23;
	mov.b32 	%r17, %f24;
	shfl.sync.down.b32	%r18|%p6, %r17, 8, 31, -1;
	mov.b32 	%f25, %r18;
	add.f32 	%f26, %f24, %f25;
	mov.b32 	%r19, %f26;
	shfl.sync.down.b32	%r20|%p7, %r19, 4, 31, -1;
	mov.b32 	%f27, %r20;
	add.f32 	%f28, %f26, %f27;
	mov.b32 	%r21, %f28;
	shfl.sync.down.b32	%r22|%p8, %r21, 2, 31, -1;
	mov.b32 	%f29, %r22;
	add.f32 	%f30, %f28, %f29;
	mov.b32 	%r23, %f30;
	shfl.sync.down.b32	%r24|%p9, %r23, 1, 31, -1;
	mov.b32 	%f31, %r24;
	add.f32 	%f4, %f30, %f31;
	and.b32  	%r5, %r68, 31;
	setp.ne.s32 	%p10, %r5, 0;
	shr.u32 	%r25, %r68, 3;
	and.b32  	%r26, %r25, 124;
	mov.u32 	%r27, _ZZN8pygpukit3ops2nn20layernorm_f16_kernelEPK6__halfS4_S4_PS2_mmfE10shared_sum;
	add.s32 	%r6, %r27, %r26;
	@%p10 bra 	$L__BB10_6;
	st.shared.f32 	[%r6], %f4;
$L__BB10_6:
	bar.sync 	0;
	setp.gt.u32 	%p12, %r68, 31;
	shl.b32 	%r28, %r68, 2;
	add.s32 	%r7, %r27, %r28;
	mov.pred 	%p40, 0;
	@%p12 bra 	$L__BB10_11;
	mov.u32 	%r30, %ntid.x;
	add.s32 	%r31, %r30, 31;
	shr.u32 	%r32, %r31, 5;
	setp.ge.u32 	%p13, %r68, %r32;
	mov.f32 	%f79, 0f00000000;
	@%p13 bra 	$L__BB10_9;
	ld.shared.f32 	%f79, [%r7];
$L__BB10_9:
	mov.b32 	%r33, %f79;
	shfl.sync.down.b32	%r34|%p15, %r33, 16, 31, -1;
	mov.b32 	%f33, %r34;
	add.f32 	%f34, %f79, %f33;
	mov.b32 	%r35, %f34;
	shfl.sync.down.b32	%r36|%p16, %r35, 8, 31, -1;
	mov.b32 	%f35, %r36;
	add.f32 	%f36, %f34, %f35;
	mov.b32 	%r37, %f36;
	shfl.sync.down.b32	%r38|%p17, %r37, 4, 31, -1;
	mov.b32 	%f37, %r38;
	add.f32 	%f38, %f36, %f37;
	mov.b32 	%r39, %f38;
	shfl.sync.down.b32	%r40|%p18, %r39, 2, 31, -1;
	mov.b32 	%f39, %r40;
	add.f32 	%f40, %f38, %f39;
	mov.b32 	%r41, %f40;
	shfl.sync.down.b32	%r42|%p19, %r41, 1, 31, -1;
	mov.b32 	%f41, %r42;
	add.f32 	%f7, %f40, %f41;
	setp.ne.s32 	%p20, %r68, 0;
	@%p20 bra 	$L__BB10_11;
	cvt.rn.f32.u64 	%f42, %rd18;
	div.rn.f32 	%f43, %f7, %f42;
	st.shared.f32 	[_ZZN8pygpukit3ops2nn20layernorm_f16_kernelEPK6__halfS4_S4_PS2_mmfE4mean], %f43;
	mov.pred 	%p40, -1;
$L__BB10_11:
	setp.le.u64 	%p22, %rd18, %rd35;
	bar.sync 	0;
	mov.f32 	%f81, 0f00000000;
	@%p22 bra 	$L__BB10_14;
	ld.shared.f32 	%f8, [_ZZN8pygpukit3ops2nn20layernorm_f16_kernelEPK6__halfS4_S4_PS2_mmfE4mean];
	mov.f32 	%f81, 0f00000000;
	mov.u32 	%r8, %ntid.x;
	mov.u64 	%rd34, %rd35;
	mov.u32 	%r67, %r68;
$L__BB10_13:
	shl.b64 	%rd24, %rd34, 1;
	add.s64 	%rd25, %rd3, %rd24;
	ld.global.nc.u16 	%rs2, [%rd25];
	// begin inline asm
	{  cvt.f32.f16 %f46, %rs2;}

	// end inline asm
	sub.f32 	%f47, %f46, %f8;
	fma.rn.f32 	%f81, %f47, %f47, %f81;
	add.s32 	%r67, %r67, %r8;
	cvt.s64.s32 	%rd34, %r67;
	setp.gt.u64 	%p23, %rd18, %rd34;
	@%p23 bra 	$L__BB10_13;
$L__BB10_14:
	setp.ne.s32 	%p24, %r5, 0;
	mov.b32 	%r43, %f81;
	shfl.sync.down.b32	%r44|%p25, %r43, 16, 31, -1;
	mov.b32 	%f48, %r44;
	add.f32 	%f49, %f81, %f48;
	mov.b32 	%r45, %f49;
	shfl.sync.down.b32	%r46|%p26, %r45, 8, 31, -1;
	mov.b32 	%f50, %r46;
	add.f32 	%f51, %f49, %f50;
	mov.b32 	%r47, %f51;
	shfl.sync.down.b32	%r48|%p27, %r47, 4, 31, -1;
	mov.b32 	%f52, %r48;
	add.f32 	%f53, %f51, %f52;
	mov.b32 	%r49, %f53;
	shfl.sync.down.b32	%r50|%p28, %r49, 2, 31, -1;
	mov.b32 	%f54, %r50;
	add.f32 	%f55, %f53, %f54;
	mov.b32 	%r51, %f55;
	shfl.sync.down.b32	%r52|%p29, %r51, 1, 31, -1;
	mov.b32 	%f56, %r52;
	add.f32 	%f83, %f55, %f56;
	@%p24 bra 	$L__BB10_16;
	st.shared.f32 	[%r6], %f83;
$L__BB10_16:
	setp.gt.u32 	%p30, %r68, 31;
	bar.sync 	0;
	@%p30 bra 	$L__BB10_20;
	mov.u32 	%r53, %ntid.x;
	add.s32 	%r54, %r53, 31;
	shr.u32 	%r55, %r54, 5;
	setp.ge.u32 	%p31, %r68, %r55;
	mov.f32 	%f82, 0f00000000;
	@%p31 bra 	$L__BB10_19;
	ld.shared.f32 	%f82, [%r7];
$L__BB10_19:
	mov.b32 	%r56, %f82;
	shfl.sync.down.b32	%r57|%p32, %r56, 16, 31, -1;
	mov.b32 	%f58, %r57;
	add.f32 	%f59, %f82, %f58;
	mov.b32 	%r58, %f59;
	shfl.sync.down.b32	%r59|%p33, %r58, 8, 31, -1;
	mov.b32 	%f60, %r59;
	add.f32 	%f61, %f59, %f60;
	mov.b32 	%r60, %f61;
	shfl.sync.down.b32	%r61|%p34, %r60, 4, 31, -1;
	mov.b32 	%f62, %r61;
	add.f32 	%f63, %f61, %f62;
	mov.b32 	%r62, %f63;
	shfl.sync.down.b32	%r63|%p35, %r62, 2, 31, -1;
	mov.b32 	%f64, %r63;
	add.f32 	%f65, %f63, %f64;
	mov.b32 	%r64, %f65;
	shfl.sync.down.b32	%r65|%p36, %r64, 1, 31, -1;
	mov.b32 	%f66, %r65;
	add.f32 	%f83, %f65, %f66;
$L__BB10_20:
	not.pred 	%p37, %p40;
	@%p37 bra 	$L__BB10_22;
	cvt.rn.f32.u64 	%f67, %rd18;
	div.rn.f32 	%f68, %f83, %f67;
	add.f32 	%f69, %f19, %f68;
	rsqrt.approx.f32 	%f70, %f69;
	st.shared.f32 	[_ZZN8pygpukit3ops2nn20layernorm_f16_kernelEPK6__halfS4_S4_PS2_mmfE7inv_std], %f70;
$L__BB10_22:
	setp.le.u64 	%p38, %rd18, %rd35;
	bar.sync 	0;
	@%p38 bra 	$L__BB10_25;
	ld.shared.f32 	%f17, [_ZZN8pygpukit3ops2nn20layernorm_f16_kernelEPK6__halfS4_S4_PS2_mmfE4mean];
	ld.shared.f32 	%f18, [_ZZN8pygpukit3ops2nn20layernorm_f16_kernelEPK6__halfS4_S4_PS2_mmfE7inv_std];
	mov.u32 	%r11, %ntid.x;
	cvta.to.global.u64 	%rd9, %rd15;
	cvta.to.global.u64 	%rd10, %rd16;
	cvta.to.global.u64 	%rd11, %rd17;
$L__BB10_24:
	shl.b64 	%rd26, %rd35, 1;
	add.s64 	%rd27, %rd3, %rd26;
	ld.global.nc.u16 	%rs3, [%rd27];
	// begin inline asm
	{  cvt.f32.f16 %f71, %rs3;}

	// end inline asm
	sub.f32 	%f75, %f71, %f17;
	mul.f32 	%f76, %f75, %f18;
	add.s64 	%rd28, %rd9, %rd26;
	ld.global.nc.u16 	%rs4, [%rd28];
	// begin inline asm
	{  cvt.f32.f16 %f72, %rs4;}

	// end inline asm
	add.s64 	%rd29, %rd10, %rd26;
	ld.global.nc.u16 	%rs5, [%rd29];
	// begin inline asm
	{  cvt.f32.f16 %f73, %rs5;}

	// end inline asm
	fma.rn.f32 	%f74, %f76, %f72, %f73;
	// begin inline asm
	{  cvt.rn.f16.f32 %rs6, %f74;}

	// end inline asm
	add.s64 	%rd30, %rd35, %rd2;
	shl.b64 	%rd31, %rd30, 1;
	add.s64 	%rd32, %rd11, %rd31;
	st.global.u16 	[%rd32], %rs6;
	add.s32 	%r68, %r68, %r11;
	cvt.s64.s32 	%rd35, %r68;
	setp.gt.u64 	%p39, %rd18, %rd35;
	@%p39 bra 	$L__BB10_24;
$L__BB10_25:
	ret;

}
	// .globl	_ZN8pygpukit3ops2nn21layernorm_bf16_kernelEPK13__nv_bfloat16S4_S4_PS2_mmf
.visible .entry _ZN8pygpukit3ops2nn21layernorm_bf16_kernelEPK13__nv_bfloat16S4_S4_PS2_mmf(
	.param .u64 .ptr .align 1 _ZN8pygpukit3ops2nn21layernorm_bf16_kernelEPK13__nv_bfloat16S4_S4_PS2_mmf_param_0,
	.param .u64 .ptr .align 1 _ZN8pygpukit3ops2nn21layernorm_bf16_kernelEPK13__nv_bfloat16S4_S4_PS2_mmf_param_1,
	.param .u64 .ptr .align 1 _ZN8pygpukit3ops2nn21layernorm_bf16_kernelEPK13__nv_bfloat16S4_S4_PS2_mmf_param_2,
	.param .u64 .ptr .align 1 _ZN8pygpukit3ops2nn21layernorm_bf16_kernelEPK13__nv_bfloat16S4_S4_PS2_mmf_param_3,
	.param .u64 _ZN8pygpukit3ops2nn21layernorm_bf16_kernelEPK13__nv_bfloat16S4_S4_PS2_mmf_param_4,
	.param .u64 _ZN8pygpukit3ops2nn21layernorm_bf16_kernelEPK13__nv_bfloat16S4_S4_PS2_mmf_param_5,
	.param .f32 _ZN8pygpukit3ops2nn21layernorm_bf16_kernelEPK13__nv_bfloat16S4_S4_PS2_mmf_param_6
)
{
	.reg .pred 	%p<41>;
	.reg .b16 	%rs<7>;
	.reg .b32 	%r<69>;
	.reg .b32 	%f<84>;
	.reg .b64 	%rd<36>;
	// demoted variable
	.shared .align 4 .b8 _ZZN8pygpukit3ops2nn21layernorm_bf16_kernelEPK13__nv_bfloat16S4_S4_PS2_mmfE10shared_sum[128];
	// demoted variable
	.shared .align 4 .f32 _ZZN8pygpukit3ops2nn21layernorm_bf16_kernelEPK13__nv_bfloat16S4_S4_PS2_mmfE4mean;
	// demoted variable
	.shared .align 4 .f32 _ZZN8pygpukit3ops2nn21layernorm_bf16_kernelEPK13__nv_bfloat16S4_S4_PS2_mmfE7inv_std;
	ld.param.u64 	%rd14, [_ZN8pygpukit3ops2nn21layernorm_bf16_kernelEPK13__nv_bfloat16S4_S4_PS2_mmf_param_0];
	ld.param.u64 	%rd15, [_ZN8pygpukit3ops2nn21layernorm_bf16_kernelEPK13__nv_bfloat16S4_S4_PS2_mmf_param_1];
	ld.param.u64 	%rd16, [_ZN8pygpukit3ops2nn21layernorm_bf16_kernelEPK13__nv_bfloat16S4_S4_PS2_mmf_param_2];
	ld.param.u64 	%rd17, [_ZN8pygpukit3ops2nn21layernorm_bf16_kernelEPK13__nv_bfloat16S4_S4_PS2_mmf_param_3];
	ld.param.u64 	%rd19, [_ZN8pygpukit3ops2nn21layernorm_bf16_kernelEPK13__nv_bfloat16S4_S4_PS2_mmf_param_4];
	ld.param.u64 	%rd18, [_ZN8pygpukit3ops2nn21layernorm_bf16_kernelEPK13__nv_bfloat16S4_S4_PS2_mmf_param_5];
	ld.param.f32 	%f19, [_ZN8pygpukit3ops2nn21layernorm_bf16_kernelEPK13__nv_bfloat16S4_S4_PS2_mmf_param_6];
	mov.u32 	%r14, %ctaid.x;
	cvt.u64.u32 	%rd1, %r14;
	setp.le.u64 	%p2, %rd19, %rd1;
	@%p2 bra 	$L__BB11_25;
	cvta.to.global.u64 	%rd20, %rd14;
	mul.lo.s64 	%rd2, %rd18, %rd1;
	shl.b64 	%rd21, %rd2, 1;
	add.s64 	%rd3, %rd20, %rd21;
	mov.u32 	%r68, %tid.x;
	cvt.u64.u32 	%rd35, %r68;
	setp.le.u64 	%p3, %rd18, %rd35;
	mov.f32 	%f78, 0f00000000;
	@%p3 bra 	$L__BB11_4;
	mov.f32 	%f78, 0f00000000;
	mov.u32 	%r2, %ntid.x;
	mov.u64 	%rd33, %rd35;
	mov.u32 	%r66, %r68;
$L__BB11_3:
	shl.b64 	%rd22, %rd33, 1;
	add.s64 	%rd23, %rd3, %rd22;
	ld.global.nc.u16 	%rs1, [%rd23];
	// begin inline asm
	{ cvt.f32.bf16 %f22, %rs1;}

	// end inline asm
	add.f32 	%f78, %f78, %f22;
	add.s32 	%r66, %r66, %r2;
	cvt.s64.s32 	%rd33, %r66;
	setp.gt.u64 	%p4, %rd18, %rd33;
	@%p4 bra 	$L__BB11_3;
$L__BB11_4:
	mov.b32 	%r15, %f78;
	shfl.sync.down.b32	%r16|%p5, %r15, 16, 31, -1;
	mov.b32 	%f23, %r16;
	add.f32 	%f24, %f78, %f23;
	mov.b32 	%r17, %f24;
	shfl.sync.down.b32	%r18|%p6, %r17, 8, 31, -1;
	mov.b32 	%f25, %r18;
	add.f32 	%f26, %f24, %f25;
	mov.b32 	%r19, %f26;
	shfl.sync.down.b32	%r20|%p7, %r19, 4, 31, -1;
	mov.b32 	%f27, %r20;
	add.f32 	%f28, %f26, %f27;
	mov.b32 	%r21, %f28;
	shfl.sync.down.b32	%r22|%p8, %r21, 2, 31, -1;
	mov.b32 	%f29, %r22;
	add.f32 	%f30, %f28, %f29;
	mov.b32 	%r23, %f30;
	shfl.sync.down.b32	%r24|%p9, %r23, 1, 31, -1;
	mov.b32 	%f31, %r24;
	add.f32 	%f4, %f30, %f31;
	and.b32  	%r5, %r68, 31;
	setp.ne.s32 	%p10, %r5, 0;
	shr.u32 	%r25, %r68, 3;
	and.b32  	%r26, %r25, 124;
	mov.u32 	%r27, _ZZN8pygpukit3ops2nn21layernorm_bf16_kernelEPK13__nv_bfloat16S4_S4_PS2_mmfE10shared_sum;
	add.s32 	%r6, %r27, %r26;
	@%p10 bra 	$L__BB11_6;
	st.shared.f32 	[%r6], %f4;
$L__BB11_6:
	bar.sync 	0;
	setp.gt.u32 	%p12, %r68, 31;
	shl.b32 	%r28, %r68, 2;
	add.s32 	%r7, %r27, %r28;
	mov.pred 	%p40, 0;
	@%p12 bra 	$L__BB11_11;
	mov.u32 	%r30, %ntid.x;
	add.s32 	%r31, %r30, 31;
	shr.u32 	%r32, %r31, 5;
	setp.ge.u32 	%p13, %r68, %r32;
	mov.f32 	%f79, 0f00000000;
	@%p13 bra 	$L__BB11_9;
	ld.shared.f32 	%f79, [%r7];
$L__BB11_9:
	mov.b32 	%r33, %f79;
	shfl.sync.down.b32	%r34|%p15, %r33, 16, 31, -1;
	mov.b32 	%f33, %r34;
	add.f32 	%f34, %f79, %f33;
	mov.b32 	%r35, %f34;
	shfl.sync.down.b32	%r36|%p16, %r35, 8, 31, -1;
	mov.b32 	%f35, %r36;
	add.f32 	%f36, %f34, %f35;
	mov.b32 	%r37, %f36;
	shfl.sync.down.b32	%r38|%p17, %r37, 4, 31, -1;
	mov.b32 	%f37, %r38;
	add.f32 	%f38, %f36, %f37;
	mov.b32 	%r39, %f38;
	shfl.sync.down.b32	%r40|%p18, %r39, 2, 31, -1;
	mov.b32 	%f39, %r40;
	add.f32 	%f40, %f38, %f39;
	mov.b32 	%r41, %f40;
	shfl.sync.down.b32	%r42|%p19, %r41, 1, 31, -1;
	mov.b32 	%f41, %r42;
	add.f32 	%f7, %f40, %f41;
	setp.ne.s32 	%p20, %r68, 0;
	@%p20 bra 	$L__BB11_11;
	cvt.rn.f32.u64 	%f42, %rd18;
	div.rn.f32 	%f43, %f7, %f42;
	st.shared.f32 	[_ZZN8pygpukit3ops2nn21layernorm_bf16_kernelEPK13__nv_bfloat16S4_S4_PS2_mmfE4mean], %f43;
	mov.pred 	%p40, -1;
$L__BB11_11:
	setp.le.u64 	%p22, %rd18, %rd35;
	bar.sync 	0;
	mov.f32 	%f81, 0f00000000;
	@%p22 bra 	$L__BB11_14;
	ld.shared.f32 	%f8, [_ZZN8pygpukit3ops2nn21layernorm_bf16_kernelEPK13__nv_bfloat16S4_S4_PS2_mmfE4mean];
	mov.f32 	%f81, 0f00000000;
	mov.u32 	%r8, %ntid.x;
	mov.u64 	%rd34, %rd35;
	mov.u32 	%r67, %r68;
$L__BB11_13:
	shl.b64 	%rd24, %rd34, 1;
	add.s64 	%rd25, %rd3, %rd24;
	ld.global.nc.u16 	%rs2, [%rd25];
	// begin inline asm
	{ cvt.f32.bf16 %f46, %rs2;}

	// end inline asm
	sub.f32 	%f47, %f46, %f8;
	fma.rn.f32 	%f81, %f47, %f47, %f81;
	add.s32 	%r67, %r67, %r8;
	cvt.s64.s32 	%rd34, %r67;
	setp.gt.u64 	%p23, %rd18, %rd34;
	@%p23 bra 	$L__BB11_13;
$L__BB11_14:
	setp.ne.s32 	%p24, %r5, 0;
	mov.b32 	%r43, %f81;
	shfl.sync.down.b32	%r44|%p25, %r43, 16, 31, -1;
	mov.b32 	%f48, %r44;
	add.f32 	%f49, %f81, %f48;
	mov.b32 	%r45, %f49;
	shfl.sync.down.b32	%r46|%p26, %r45, 8, 31, -1;
	mov.b32 	%f50, %r46;
	add.f32 	%f51, %f49, %f50;
	mov.b32 	%r47, %f51;
	shfl.sync.down.b32	%r48|%p27, %r47, 4, 31, -1;
	mov.b32 	%f52, %r48;
	add.f32 	%f53, %f51, %f52;
	mov.b32 	%r49, %f53;
	shfl.sync.down.b32	%r50|%p28, %r49, 2, 31, -1;
	mov.b32 	%f54, %r50;
	add.f32 	%f55, %f53, %f54;
	mov.b32 	%r51, %f55;
	shfl.sync.down.b32	%r52|%p29, %r51, 1, 31, -1;
	mov.b32 	%f56, %r52;
	add.f32 	%f83, %f55, %f56;
	@%p24 bra 	$L__BB11_16;
	st.shared.f32 	[%r6], %f83;
$L__BB11_16:
	setp.gt.u32 	%p30, %r68, 31;
	bar.sync 	0;
	@%p30 bra 	$L__BB11_20;
	mov.u32 	%r53, %ntid.x;
	add.s32 	%r54, %r53, 31;
	shr.u32 	%r55, %r54, 5;
	setp.ge.u32 	%p31, %r68, %r55;
	mov.f32 	%f82, 0f00000000;
	@%p31 bra 	$L__BB11_19;
	ld.shared.f32 	%f82, [%r7];
$L__BB11_19:
	mov.b32 	%r56, %f82;
	shfl.sync.down.b32	%r57|%p32, %r56, 16, 31, -1;
	mov.b32 	%f58, %r57;
	add.f32 	%f59, %f82, %f58;
	mov.b32 	%r58, %f59;
	shfl.sync.down.b32	%r59|%p33, %r58, 8, 31, -1;
	mov.b32 	%f60, %r59;
	add.f32 	%f61, %f59, %f60;
	mov.b32 	%r60, %f61;
	shfl.sync.down.b32	%r61|%p34, %r60, 4, 31, -1;
	mov.b32 	%f62, %r61;
	add.f32 	%f63, %f61, %f62;
	mov.b32 	%r62, %f63;
	shfl.sync.down.b32	%r63|%p35, %r62, 2, 31, -1;
	mov.b32 	%f64, %r63;
	add.f32 	%f65, %f63, %f64;
	mov.b32 	%r64, %f65;
	shfl.sync.down.b32	%r65|%p36, %r64, 1, 31, -1;
	mov.b32 	%f66, %r65;
	add.f32 	%f83, %f65, %f66;
$L__BB11_20:
	not.pred 	%p37, %p40;
	@%p37 bra 	$L__BB11_22;
	cvt.rn.f32.u64 	%f67, %rd18;
	div.rn.f32 	%f68, %f83, %f67;
	add.f32 	%f69, %f19, %f68;
	rsqrt.approx.f32 	%f70, %f69;
	st.shared.f32 	[_ZZN8pygpukit3ops2nn21layernorm_bf16_kernelEPK13__nv_bfloat16S4_S4_PS2_mmfE7inv_std], %f70;
$L__BB11_22:
	setp.le.u64 	%p38, %rd18, %rd35;
	bar.sync 	0;
	@%p38 bra 	$L__BB11_25;
	ld.shared.f32 	%f17, [_ZZN8pygpukit3ops2nn21layernorm_bf16_kernelEPK13__nv_bfloat16S4_S4_PS2_mmfE4mean];
	ld.shared.f32 	%f18, [_ZZN8pygpukit3ops2nn21layernorm_bf16_kernelEPK13__nv_bfloat16S4_S4_PS2_mmfE7inv_std];
	mov.u32 	%r11, %ntid.x;
	cvta.to.global.u64 	%rd9, %rd15;
	cvta.to.global.u64 	%rd10, %rd16;
	cvta.to.global.u64 	%rd11, %rd17;
$L__BB11_24:
	shl.b64 	%rd26, %rd35, 1;
	add.s64 	%rd27, %rd3, %rd26;
	ld.global.nc.u16 	%rs3, [%rd27];
	// begin inline asm
	{ cvt.f32.bf16 %f71, %rs3;}

	// end inline asm
	sub.f32 	%f75, %f71, %f17;
	mul.f32 	%f76, %f75, %f18;
	add.s64 	%rd28, %rd9, %rd26;
	ld.global.nc.u16 	%rs4, [%rd28];
	// begin inline asm
	{ cvt.f32.bf16 %f72, %rs4;}

	// end inline asm
	add.s64 	%rd29, %rd10, %rd26;
	ld.global.nc.u16 	%rs5, [%rd29];
	// begin inline asm
	{ cvt.f32.bf16 %f73, %rs5;}

	// end inline asm
	fma.rn.f32 	%f74, %f76, %f72, %f73;
	// begin inline asm
	{  cvt.rn.bf16.f32 %rs6, %f74;}

	// end inline asm
	add.s64 	%rd30, %rd35, %rd2;
	shl.b64 	%rd31, %rd30, 1;
	add.s64 	%rd32, %rd11, %rd31;
	st.global.u16 	[%rd32], %rs6;
	add.s32 	%r68, %r68, %r11;
	cvt.s64.s32 	%rd35, %r68;
	setp.gt.u64 	%p39, %rd18, %rd35;
	@%p39 bra 	$L__BB11_24;
$L__BB11_25:
	ret;

}
	// .globl	_ZN8pygpukit3ops2nn20transpose_f32_kernelEPKfPfii
.visible .entry _ZN8pygpukit3ops2nn20transpose_f32_kernelEPKfPfii(
	.param .u64 .ptr .align 1 _ZN8pygpukit3ops2nn20transpose_f32_kernelEPKfPfii_param_0,
	.param .u64 .ptr .align 1 _ZN8pygpukit3ops2nn20transpose_f32_kernelEPKfPfii_param_1,
	.param .u32 _ZN8pygpukit3ops2nn20transpose_f32_kernelEPKfPfii_param_2,
	.param .u32 _ZN8pygpukit3ops2nn20transpose_f32_kernelEPKfPfii_param_3
)
{
	.reg .pred 	%p<25>;
	.reg .b32 	%r<36>;
	.reg .b32 	%f<9>;
	.reg .b64 	%rd<21>;
	// demoted variable
	.shared .align 4 .b8 _ZZN8pygpukit3ops2nn20transpose_f32_kernelEPKfPfiiE4tile[4224];
	ld.param.u64 	%rd3, [_ZN8pygpukit3ops2nn20transpose_f32_kernelEPKfPfii_param_0];
	ld.param.u64 	%rd4, [_ZN8pygpukit3ops2nn20transpose_f32_kernelEPKfPfii_param_1];
	ld.param.u32 	%r18, [_ZN8pygpukit3ops2nn20transpose_f32_kernelEPKfPfii_param_2];
	ld.param.u32 	%r19, [_ZN8pygpukit3ops2nn20transpose_f32_kernelEPKfPfii_param_3];
	cvta.to.global.u64 	%rd1, %rd3;
	cvta.to.global.u64 	%rd2, %rd4;
	mov.u32 	%r20, %ctaid.x;
	shl.b32 	%r1, %r20, 5;
	mov.u32 	%r2, %tid.x;
	add.s32 	%r3, %r1, %r2;
	mov.u32 	%r21, %ctaid.y;
	shl.b32 	%r4, %r21, 5;
	mov.u32 	%r5, %tid.y;
	add.s32 	%r6, %r4, %r5;
	setp.ge.s32 	%p1, %r3, %r19;
	shl.b32 	%r22, %r2, 2;
	mov.u32 	%r23, _ZZN8pygpukit3ops2nn20transpose_f32_kernelEPKfPfiiE4tile;
	add.s32 	%r7, %r23, %r22;
	setp.ge.s32 	%p2, %r6, %r18;
	mad.lo.s32 	%r8, %r5, 132, %r7;
	or.pred  	%p3, %p1, %p2;
	@%p3 bra 	$L__BB12_2;
	mad.lo.s32 	%r24, %r6, %r19, %r3;
	mul.wide.s32 	%rd5, %r24, 4;
	add.s64 	%rd6, %rd1, %rd5;
	ld.global.nc.f32 	%f1, [%rd6];
	st.shared.f32 	[%r8], %f1;
$L__BB12_2:
	setp.ge.s32 	%p4, %r3, %r19;
	add.s32 	%r9, %r6, 8;
	setp.ge.s32 	%p5, %r9, %r18;
	or.pred  	%p6, %p4, %p5;
	@%p6 bra 	$L__BB12_4;
	mad.lo.s32 	%r25, %r9, %r19, %r3;
	mul.wide.s32 	%rd7, %r25, 4;
	add.s64 	%rd8, %rd1, %rd7;
	ld.global.nc.f32 	%f2, [%rd8];
	st.shared.f32 	[%r8+1056], %f2;
$L__BB12_4:
	setp.ge.s32 	%p7, %r3, %r19;
	add.s32 	%r10, %r6, 16;
	setp.ge.s32 	%p8, %r10, %r18;
	or.pred  	%p9, %p7, %p8;
	@%p9 bra 	$L__BB12_6;
	mad.lo.s32 	%r26, %r10, %r19, %r3;
	mul.wide.s32 	%rd9, %r26, 4;
	add.s64 	%rd10, %rd1, %rd9;
	ld.global.nc.f32 	%f3, [%rd10];
	st.shared.f32 	[%r8+2112], %f3;
$L__BB12_6:
	setp.ge.s32 	%p10, %r3, %r19;
	add.s32 	%r11, %r6, 24;
	setp.ge.s32 	%p11, %r11, %r18;
	or.pred  	%p12, %p10, %p11;
	@%p12 bra 	$L__BB12_8;
	mad.lo.s32 	%r27, %r11, %r19, %r3;
	mul.wide.s32 	%rd11, %r27, 4;
	add.s64 	%rd12, %rd1, %rd11;
	ld.global.nc.f32 	%f4, [%rd12];
	st.shared.f32 	[%r8+3168], %f4;
$L__BB12_8:
	bar.sync 	0;
	add.s32 	%r28, %r4, %r2;
	add.s32 	%r13, %r1, %r5;
	setp.ge.s32 	%p13, %r28, %r18;
	shl.b32 	%r29, %r2, 7;
	add.s32 	%r30, %r7, %r29;
	setp.ge.s32 	%p14, %r13, %r19;
	shl.b32 	%r31, %r5, 2;
	add.s32 	%r14, %r30, %r31;
	or.pred  	%p15, %p14, %p13;
	@%p15 bra 	$L__BB12_10;
	ld.shared.f32 	%f5, [%r14];
	mad.lo.s32 	%r32, %r13, %r18, %r28;
	mul.wide.s32 	%rd13, %r32, 4;
	add.s64 	%rd14, %rd2, %rd13;
	st.global.f32 	[%rd14], %f5;
$L__BB12_10:
	setp.ge.s32 	%p16, %r28, %r18;
	add.s32 	%r15, %r13, 8;
	setp.ge.s32 	%p17, %r15, %r19;
	or.pred  	%p18, %p17, %p16;
	@%p18 bra 	$L__BB12_12;
	ld.shared.f32 	%f6, [%r14+32];
	mad.lo.s32 	%r33, %r15, %r18, %r28;
	mul.wide.s32 	%rd15, %r33, 4;
	add.s64 	%rd16, %rd2, %rd15;
	st.global.f32 	[%rd16], %f6;
$L__BB12_12:
	setp.ge.s32 	%p19, %r28, %r18;
	add.s32 	%r16, %r13, 16;
	setp.ge.s32 	%p20, %r16, %r19;
	or.pred  	%p21, %p20, %p19;
	@%p21 bra 	$L__BB12_14;
	ld.shared.f32 	%f7, [%r14+64];
	mad.lo.s32 	%r34, %r16, %r18, %r28;
	mul.wide.s32 	%rd17, %r34, 4;
	add.s64 	%rd18, %rd2, %rd17;
	st.global.f32 	[%rd18], %f7;
$L__BB12_14:
	setp.ge.s32 	%p22, %r28, %r18;
	add.s32 	%r17, %r13, 24;
	setp.ge.s32 	%p23, %r17, %r19;
	or.pred  	%p24, %p23, %p22;
	@%p24 bra 	$L__BB12_16;
	ld.shared.f32 	%f8, [%r14+96];
	mad.lo.s32 	%r35, %r17, %r18, %r28;
	mul.wide.s32 	%rd19, %r35, 4;
	add.s64 	%rd20, %rd2, %rd19;
	st.global.f32 	[%rd20], %f8;
$L__BB12_16:
	ret;

}
	// .globl	_ZN8pygpukit3ops2nn20transpose_f64_kernelEPKdPdii
.visible .entry _ZN8pygpukit3ops2nn20transpose_f64_kernelEPKdPdii(
	.param .u64 .ptr .align 1 _ZN8pygpukit3ops2nn20transpose_f64_kernelEPKdPdii_param_0,
	.param .u64 .ptr .align 1 _ZN8pygpukit3ops2nn20transpose_f64_kernelEPKdPdii_param_1,
	.param .u32 _ZN8pygpukit3ops2nn20transpose_f64_kernelEPKdPdii_param_2,
	.param .u32 _ZN8pygpukit3ops2nn20transpose_f64_kernelEPKdPdii_param_3
)
{
	.reg .pred 	%p<25>;
	.reg .b32 	%r<36>;
	.reg .b64 	%rd<21>;
	.reg .b64 	%fd<9>;
	// demoted variable
	.shared .align 8 .b8 _ZZN8pygpukit3ops2nn20transpose_f64_kernelEPKdPdiiE4tile[8448];
	ld.param.u64 	%rd3, [_ZN8pygpukit3ops2nn20transpose_f64_kernelEPKdPdii_param_0];
	ld.param.u64 	%rd4, [_ZN8pygpukit3ops2nn20transpose_f64_kernelEPKdPdii_param_1];
	ld.param.u32 	%r18, [_ZN8pygpukit3ops2nn20transpose_f64_kernelEPKdPdii_param_2];
	ld.param.u32 	%r19, [_ZN8pygpukit3ops2nn20transpose_f64_kernelEPKdPdii_param_3];
	cvta.to.global.u64 	%rd1, %rd3;
	cvta.to.global.u64 	%rd2, %rd4;
	mov.u32 	%r20, %ctaid.x;
	shl.b32 	%r1, %r20, 5;
	mov.u32 	%r2, %tid.x;
	add.s32 	%r3, %r1, %r2;
	mov.u32 	%r21, %ctaid.y;
	shl.b32 	%r4, %r21, 5;
	mov.u32 	%r5, %tid.y;
	add.s32 	%r6, %r4, %r5;
	setp.ge.s32 	%p1, %r3, %r19;
	shl.b32 	%r22, %r2, 3;
	mov.u32 	%r23, _ZZN8pygpukit3ops2nn20transpose_f64_kernelEPKdPdiiE4tile;
	add.s32 	%r7, %r23, %r22;
	setp.ge.s32 	%p2, %r6, %r18;
	mad.lo.s32 	%r8, %r5, 264, %r7;
	or.pred  	%p3, %p1, %p2;
	@%p3 bra 	$L__BB13_2;
	mad.lo.s32 	%r24, %r6, %r19, %r3;
	mul.wide.s32 	%rd5, %r24, 8;
	add.s64 	%rd6, %rd1, %rd5;
	ld.global.nc.f64 	%fd1, [%rd6];
	st.shared.f64 	[%r8], %fd1;
$L__BB13_2:
	setp.ge.s32 	%p4, %r3, %r19;
	add.s32 	%r9, %r6, 8;
	setp.ge.s32 	%p5, %r9, %r18;
	or.pred  	%p6, %p4, %p5;
	@%p6 bra 	$L__BB13_4;
	mad.lo.s32 	%r25, %r9, %r19, %r3;
	mul.wide.s32 	%rd7, %r25, 8;
	add.s64 	%rd8, %rd1, %rd7;
	ld.global.nc.f64 	%fd2, [%rd8];
	st.shared.f64 	[%r8+2112], %fd2;
$L__BB13_4:
	setp.ge.s32 	%p7, %r3, %r19;
	add.s32 	%r10, %r6, 16;
	setp.ge.s32 	%p8, %r10, %r18;
	or.pred  	%p9, %p7, %p8;
	@%p9 bra 	$L__BB13_6;
	mad.lo.s32 	%r26, %r10, %r19, %r3;
	mul.wide.s32 	%rd9, %r26, 8;
	add.s64 	%rd10, %rd1, %rd9;
	ld.global.nc.f64 	%fd3, [%rd10];
	st.shared.f64 	[%r8+4224], %fd3;
$L__BB13_6:
	setp.ge.s32 	%p10, %r3, %r19;
	add.s32 	%r11, %r6, 24;
	setp.ge.s32 	%p11, %r11, %r18;
	or.pred  	%p12, %p10, %p11;
	@%p12 bra 	$L__BB13_8;
	mad.lo.s32 	%r27, %r11, %r19, %r3;
	mul.wide.s32 	%rd11, %r27, 8;
	add.s64 	%rd12, %rd1, %rd11;
	ld.global.nc.f64 	%fd4, [%rd12];
	st.shared.f64 	[%r8+6336], %fd4;
$L__BB13_8:
	bar.sync 	0;
	add.s32 	%r28, %r4, %r2;
	add.s32 	%r13, %r1, %r5;
	setp.ge.s32 	%p13, %r28, %r18;
	shl.b32 	%r29, %r2, 8;
	add.s32 	%r30, %r7, %r29;
	setp.ge.s32 	%p14, %r13, %r19;
	shl.b32 	%r31, %r5, 3;
	add.s32 	%r14, %r30, %r31;
	or.pred  	%p15, %p14, %p13;
	@%p15 bra 	$L__BB13_10;
	ld.shared.f64 	%fd5, [%r14];
	mad.lo.s32 	%r32, %r13, %r18, %r28;
	mul.wide.s32 	%rd13, %r32, 8;
	add.s64 	%rd14, %rd2, %rd13;
	st.global.f64 	[%rd14], %fd5;
$L__BB13_10:
	setp.ge.s32 	%p16, %r28, %r18;
	add.s32 	%r15, %r13, 8;
	setp.ge.s32 	%p17, %r15, %r19;
	or.pred  	%p18, %p17, %p16;
	@%p18 bra 	$L__BB13_12;
	ld.shared.f64 	%fd6, [%r14+64];
	mad.lo.s32 	%r33, %r15, %r18, %r28;
	mul.wide.s32 	%rd15, %r33, 8;
	add.s64 	%rd16, %rd2, %rd15;
	st.global.f64 	[%rd16], %fd6;
$L__BB13_12:
	setp.ge.s32 	%p19, %r28, %r18;
	add.s32 	%r16, %r13, 16;
	setp.ge.s32 	%p20, %r16, %r19;
	or.pred  	%p21, %p20, %p19;
	@%p21 bra 	$L__BB13_14;
	ld.shared.f64 	%fd7, [%r14+128];
	mad.lo.s32 	%r34, %r16, %r18, %r28;
	mul.wide.s32 	%rd17, %r34, 8;
	add.s64 	%rd18, %rd2, %rd17;
	st.global.f64 	[%rd18], %fd7;
$L__BB13_14:
	setp.ge.s32 	%p22, %r28, %r18;
	add.s32 	%r17, %r13, 24;
	setp.ge.s32 	%p23, %r17, %r19;
	or.pred  	%p24, %p23, %p22;
	@%p24 bra 	$L__BB13_16;
	ld.shared.f64 	%fd8, [%r14+192];
	mad.lo.s32 	%r35, %r17, %r18, %r28;
	mul.wide.s32 	%rd19, %r35, 8;
	add.s64 	%rd20, %rd2, %rd19;
	st.global.f64 	[%rd20], %fd8;
$L__BB13_16:
	ret;

}
	// .globl	_ZN8pygpukit3ops2nn20transpose_f16_kernelEPK6__halfPS2_ii
.visible .entry _ZN8pygpukit3ops2nn20transpose_f16_kernelEPK6__halfPS2_ii(
	.param .u64 .ptr .align 1 _ZN8pygpukit3ops2nn20transpose_f16_kernelEPK6__halfPS2_ii_param_0,
	.param .u64 .ptr .align 1 _ZN8pygpukit3ops2nn20transpose_f16_kernelEPK6__halfPS2_ii_param_1,
	.param .u32 _ZN8pygpukit3ops2nn20transpose_f16_kernelEPK6__halfPS2_ii_param_2,
	.param .u32 _ZN8pygpukit3ops2nn20transpose_f16_kernelEPK6__halfPS2_ii_param_3
)
{
	.reg .pred 	%p<25>;
	.reg .b16 	%rs<9>;
	.reg .b32 	%r<36>;
	.reg .b64 	%rd<21>;
	// demoted variable
	.shared .align 2 .b8 _ZZN8pygpukit3ops2nn20transpose_f16_kernelEPK6__halfPS2_iiE4tile[2112];
	ld.param.u64 	%rd3, [_ZN8pygpukit3ops2nn20transpose_f16_kernelEPK6__halfPS2_ii_param_0];
	ld.param.u64 	%rd4, [_ZN8pygpukit3ops2nn20transpose_f16_kernelEPK6__halfPS2_ii_param_1];
	ld.param.u32 	%r18, [_ZN8pygpukit3ops2nn20transpose_f16_kernelEPK6__halfPS2_ii_param_2];
	ld.param.u32 	%r19, [_ZN8pygpukit3ops2nn20transpose_f16_kernelEPK6__halfPS2_ii_param_3];
	cvta.to.global.u64 	%rd1, %rd3;
	cvta.to.global.u64 	%rd2, %rd4;
	mov.u32 	%r20, %ctaid.x;
	shl.b32 	%r1, %r20, 5;
	mov.u32 	%r2, %tid.x;
	add.s32 	%r3, %r1, %r2;
	mov.u32 	%r21, %ctaid.y;
	shl.b32 	%r4, %r21, 5;
	mov.u32 	%r5, %tid.y;
	add.s32 	%r6, %r4, %r5;
	setp.ge.s32 	%p1, %r3, %r19;
	shl.b32 	%r22, %r2, 1;
	mov.u32 	%r23, _ZZN8pygpukit3ops2nn20transpose_f16_kernelEPK6__halfPS2_iiE4tile;
	add.s32 	%r7, %r23, %r22;
	setp.ge.s32 	%p2, %r6, %r18;
	mad.lo.s32 	%r8, %r5, 66, %r7;
	or.pred  	%p3, %p1, %p2;
	@%p3 bra 	$L__BB14_2;
	mad.lo.s32 	%r24, %r6, %r19, %r3;
	mul.wide.s32 	%rd5, %r24, 2;
	add.s64 	%rd6, %rd1, %rd5;
	ld.global.nc.u16 	%rs1, [%rd6];
	st.shared.u16 	[%r8], %rs1;
$L__BB14_2:
	setp.ge.s32 	%p4, %r3, %r19;
	add.s32 	%r9, %r6, 8;
	setp.ge.s32 	%p5, %r9, %r18;
	or.pred  	%p6, %p4, %p5;
	@%p6 bra 	$L__BB14_4;
	mad.lo.s32 	%r25, %r9, %r19, %r3;
	mul.wide.s32 	%rd7, %r25, 2;
	add.s64 	%rd8, %rd1, %rd7;
	ld.global.nc.u16 	%rs2, [%rd8];
	st.shared.u16 	[%r8+528], %rs2;
$L__BB14_4:
	setp.ge.s32 	%p7, %r3, %r19;
	add.s32 	%r10, %r6, 16;
	setp.ge.s32 	%p8, %r10, %r18;
	or.pred  	%p9, %p7, %p8;
	@%p9 bra 	$L__BB14_6;
	mad.lo.s32 	%r26, %r10, %r19, %r3;
	mul.wide.s32 	%rd9, %r26, 2;
	add.s64 	%rd10, %rd1, %rd9;
	ld.global.nc.u16 	%rs3, [%rd10];
	st.shared.u16 	[%r8+1056], %rs3;
$L__BB14_6:
	setp.ge.s32 	%p10, %r3, %r19;
	add.s32 	%r11, %r6, 24;
	setp.ge.s32 	%p11, %r11, %r18;
	or.pred  	%p12, %p10, %p11;
	@%p12 bra 	$L__BB14_8;
	mad.lo.s32 	%r27, %r11, %r19, %r3;
	mul.wide.s32 	%rd11, %r27, 2;
	add.s64 	%rd12, %rd1, %rd11;
	ld.global.nc.u16 	%rs4, [%rd12];
	st.shared.u16 	[%r8+1584], %rs4;
$L__BB14_8:
	bar.sync 	0;
	add.s32 	%r28, %r4, %r2;
	add.s32 	%r13, %r1, %r5;
	setp.ge.s32 	%p13, %r28, %r18;
	shl.b32 	%r29, %r2, 6;
	add.s32 	%r30, %r7, %r29;
	setp.ge.s32 	%p14, %r13, %r19;
	shl.b32 	%r31, %r5, 1;
	add.s32 	%r14, %r30, %r31;
	or.pred  	%p15, %p14, %p13;
	@%p15 bra 	$L__BB14_10;
	mad.lo.s32 	%r32, %r13, %r18, %r28;
	mul.wide.s32 	%rd13, %r32, 2;
	add.s64 	%rd14, %rd2, %rd13;
	ld.shared.u16 	%rs5, [%r14];
	st.global.u16 	[%rd14], %rs5;
$L__BB14_10:
	setp.ge.s32 	%p16, %r28, %r18;
	add.s32 	%r15, %r13, 8;
	setp.ge.s32 	%p17, %r15, %r19;
	or.pred  	%p18, %p17, %p16;
	@%p18 bra 	$L__BB14_12;
	mad.lo.s32 	%r33, %r15, %r18, %r28;
	mul.wide.s32 	%rd15, %r33, 2;
	add.s64 	%rd16, %rd2, %rd15;
	ld.shared.u16 	%rs6, [%r14+16];
	st.global.u16 	[%rd16], %rs6;
$L__BB14_12:
	setp.ge.s32 	%p19, %r28, %r18;
	add.s32 	%r16, %r13, 16;
	setp.ge.s32 	%p20, %r16, %r19;
	or.pred  	%p21, %p20, %p19;
	@%p21 bra 	$L__BB14_14;
	mad.lo.s32 	%r34, %r16, %r18, %r28;
	mul.wide.s32 	%rd17, %r34, 2;
	add.s64 	%rd18, %rd2, %rd17;
	ld.shared.u16 	%rs7, [%r14+32];
	st.global.u16 	[%rd18], %rs7;
$L__BB14_14:
	setp.ge.s32 	%p22, %r28, %r18;
	add.s32 	%r17, %r13, 24;
	setp.ge.s32 	%p23, %r17, %r19;
	or.pred  	%p24, %p23, %p22;
	@%p24 bra 	$L__BB14_16;
	mad.lo.s32 	%r35, %r17, %r18, %r28;
	mul.wide.s32 	%rd19, %r35, 2;
	add.s64 	%rd20, %rd2, %rd19;
	ld.shared.u16 	%rs8, [%r14+48];
	st.global.u16 	[%rd20], %rs8;
$L__BB14_16:
	ret;

}
	// .globl	_ZN8pygpukit3ops2nn21transpose_bf16_kernelEPK13__nv_bfloat16PS2_ii
.visible .entry _ZN8pygpukit3ops2nn21transpose_bf16_kernelEPK13__nv_bfloat16PS2_ii(
	.param .u64 .ptr .align 1 _ZN8pygpukit3ops2nn21transpose_bf16_kernelEPK13__nv_bfloat16PS2_ii_param_0,
	.param .u64 .ptr .align 1 _ZN8pygpukit3ops2nn21transpose_bf16_kernelEPK13__nv_bfloat16PS2_ii_param_1,
	.param .u32 _ZN8pygpukit3ops2nn21transpose_bf16_kernelEPK13__nv_bfloat16PS2_ii_param_2,
	.param .u32 _ZN8pygpukit3ops2nn21transpose_bf16_kernelEPK13__nv_bfloat16PS2_ii_param_3
)
{
	.reg .pred 	%p<25>;
	.reg .b16 	%rs<9>;
	.reg .b32 	%r<36>;
	.reg .b64 	%rd<21>;
	// demoted variable
	.shared .align 2 .b8 _ZZN8pygpukit3ops2nn21transpose_bf16_kernelEPK13__nv_bfloat16PS2_iiE4tile[2112];
	ld.param.u64 	%rd3, [_ZN8pygpukit3ops2nn21transpose_bf16_kernelEPK13__nv_bfloat16PS2_ii_param_0];
	ld.param.u64 	%rd4, [_ZN8pygpukit3ops2nn21transpose_bf16_kernelEPK13__nv_bfloat16PS2_ii_param_1];
	ld.param.u32 	%r18, [_ZN8pygpukit3ops2nn21transpose_bf16_kernelEPK13__nv_bfloat16PS2_ii_param_2];
	ld.param.u32 	%r19, [_ZN8pygpukit3ops2nn21transpose_bf16_kernelEPK13__nv_bfloat16PS2_ii_param_3];
	cvta.to.global.u64 	%rd1, %rd3;
	cvta.to.global.u64 	%rd2, %rd4;
	mov.u32 	%r20, %ctaid.x;
	shl.b32 	%r1, %r20, 5;
	mov.u32 	%r2, %tid.x;
	add.s32 	%r3, %r1, %r2;
	mov.u32 	%r21, %ctaid.y;
	shl.b32 	%r4, %r21, 5;
	mov.u32 	%r5, %tid.y;
	add.s32 	%r6, %r4, %r5;
	setp.ge.s32 	%p1, %r3, %r19;
	shl.b32 	%r22, %r2, 1;
	mov.u32 	%r23, _ZZN8pygpukit3ops2nn21transpose_bf16_kernelEPK13__nv_bfloat16PS2_iiE4tile;
	add.s32 	%r7, %r23, %r22;
	setp.ge.s32 	%p2, %r6, %r18;
	mad.lo.s32 	%r8, %r5, 66, %r7;
	or.pred  	%p3, %p1, %p2;
	@%p3 bra 	$L__BB15_2;
	mad.lo.s32 	%r24, %r6, %r19, %r3;
	mul.wide.s32 	%rd5, %r24, 2;
	add.s64 	%rd6, %rd1, %rd5;
	ld.global.nc.u16 	%rs1, [%rd6];
	st.shared.u16 	[%r8], %rs1;
$L__BB15_2:
	setp.ge.s32 	%p4, %r3, %r19;
	add.s32 	%r9, %r6, 8;
	setp.ge.s32 	%p5, %r9, %r18;
	or.pred  	%p6, %p4, %p5;
	@%p6 bra 	$L__BB15_4;
	mad.lo.s32 	%r25, %r9, %r19, %r3;
	mul.wide.s32 	%rd7, %r25, 2;
	add.s64 	%rd8, %rd1, %rd7;
	ld.global.nc.u16 	%rs2, [%rd8];
	st.shared.u16 	[%r8+528], %rs2;
$L__BB15_4:
	setp.ge.s32 	%p7, %r3, %r19;
	add.s32 	%r10, %r6, 16;
	setp.ge.s32 	%p8, %r10, %r18;
	or.pred  	%p9, %p7, %p8;
	@%p9 bra 	$L__BB15_6;
	mad.lo.s32 	%r26, %r10, %r19, %r3;
	mul.wide.s32 	%rd9, %r26, 2;
	add.s64 	%rd10, %rd1, %rd9;
	ld.global.nc.u16 	%rs3, [%rd10];
	st.shared.u16 	[%r8+1056], %rs3;
$L__BB15_6:
	setp.ge.s32 	%p10, %r3, %r19;
	add.s32 	%r11, %r6, 24;
	setp.ge.s32 	%p11, %r11, %r18;
	or.pred  	%p12, %p10, %p11;
	@%p12 bra 	$L__BB15_8;
	mad.lo.s32 	%r27, %r11, %r19, %r3;
	mul.wide.s32 	%rd11, %r27, 2;
	add.s64 	%rd12, %rd1, %rd11;
	ld.global.nc.u16 	%rs4, [%rd12];
	st.shared.u16 	[%r8+1584], %rs4;
$L__BB15_8:
	bar.sync 	0;
	add.s32 	%r28, %r4, %r2;
	add.s32 	%r13, %r1, %r5;
	setp.ge.s32 	%p13, %r28, %r18;
	shl.b32 	%r29, %r2, 6;
	add.s32 	%r30, %r7, %r29;
	setp.ge.s32 	%p14, %r13, %r19;
	shl.b32 	%r31, %r5, 1;
	add.s32 	%r14, %r30, %r31;
	or.pred  	%p15, %p14, %p13;
	@%p15 bra 	$L__BB15_10;
	mad.lo.s32 	%r32, %r13, %r18, %r28;
	mul.wide.s32 	%rd13, %r32, 2;
	add.s64 	%rd14, %rd2, %rd13;
	ld.shared.u16 	%rs5, [%r14];
	st.global.u16 	[%rd14], %rs5;
$L__BB15_10:
	setp.ge.s32 	%p16, %r28, %r18;
	add.s32 	%r15, %r13, 8;
	setp.ge.s32 	%p17, %r15, %r19;
	or.pred  	%p18, %p17, %p16;
	@%p18 bra 	$L__BB15_12;
	mad.lo.s32 	%r33, %r15, %r18, %r28;
	mul.wide.s32 	%rd15, %r33, 2;
	add.s64 	%rd16, %rd2, %rd15;
	ld.shared.u16 	%rs6, [%r14+16];
	st.global.u16 	[%rd16], %rs6;
$L__BB15_12:
	setp.ge.s32 	%p19, %r28, %r18;
	add.s32 	%r16, %r13, 16;
	setp.ge.s32 	%p20, %r16, %r19;
	or.pred  	%p21, %p20, %p19;
	@%p21 bra 	$L__BB15_14;
	mad.lo.s32 	%r34, %r16, %r18, %r28;
	mul.wide.s32 	%rd17, %r34, 2;
	add.s64 	%rd18, %rd2, %rd17;
	ld.shared.u16 	%rs7, [%r14+32];
	st.global.u16 	[%rd18], %rs7;
$L__BB15_14:
	setp.ge.s32 	%p22, %r28, %r18;
	add.s32 	%r17, %r13, 24;
	setp.ge.s32 	%p23, %r17, %r19;
	or.pred  	%p24, %p23, %p22;
	@%p24 bra 	$L__BB15_16;
	mad.lo.s32 	%r35, %r17, %r18, %r28;
	mul.wide.s32 	%rd19, %r35, 2;
	add.s64 	%rd20, %rd2, %rd19;
	ld.shared.u16 	%rs8, [%r14+48];
	st.global.u16 	[%rd20], %rs8;
$L__BB15_16:
	ret;

}


// ===== COMPILED SASS (sm_100) =====

	.target	sm_100

	.elftype	@"ET_EXEC"


//--------------------- .note.nv.tkinfo           --------------------------
	.section	.note.nv.tkinfo,"",@"SHT_NOTE"
	.sectionflags	@"SHF_NOTE_NV_TKINFO"
	.tkinfo
        /*0018*/ 	.word	0x00000002
        /*0030*/ 	.string	""
        /*0030*/ 	.string	"ptxas"
        /*0030*/ 	.string	"Cuda compilation tools, release 13.0, V13.0.88"
        /*0030*/ 	.string	"Build cuda_13.0.r13.0/compiler.36424714_0"
        /*0030*/ 	.string	"-arch sm_100 -m 64 "



//--------------------- .note.nv.cuinfo           --------------------------
	.section	.note.nv.cuinfo,"",@"SHT_NOTE"
	.sectionflags	@"SHF_NOTE_NV_CUINFO"
        /*0018*/ 	.short	0x0002
        /*001a*/ 	.short	0x0064
        /*001c*/ 	.short	0x0082
	.zero		2


//--------------------- .nv.info                  --------------------------
	.section	.nv.info,"",@"SHT_CUDA_INFO"
	.align	4


	//----- nvinfo : EIATTR_REGCOUNT
	.align		4
        /*0000*/ 	.byte	0x04, 0x2f
        /*0002*/ 	.short	(.L_1 - .L_0)
	.align		4
.L_0:
        /*0004*/ 	.word	index@(_ZN8pygpukit3ops2nn15gelu_f32_kernelEPKfPfm)
        /*0008*/ 	.word	0x0000000d


	//----- nvinfo : EIATTR_FRAME_SIZE
	.align		4
.L_1:
        /*000c*/ 	.byte	0x04, 0x11
        /*000e*/ 	.short	(.L_3 - .L_2)
	.align		4
.L_2:
        /*0010*/ 	.word	index@(_ZN8pygpukit3ops2nn15gelu_f32_kernelEPKfPfm)
        /*0014*/ 	.word	0x00000000


	//----- nvinfo : EIATTR_REGCOUNT
	.align		4
.L_3:
        /*0018*/ 	.byte	0x04, 0x2f
        /*001a*/ 	.short	(.L_5 - .L_4)
	.align		4
.L_4:
        /*001c*/ 	.word	index@(_ZN8pygpukit3ops2nn15gelu_f64_kernelEPKdPdm)
        /*0020*/ 	.word	0x00000014


	//----- nvinfo : EIATTR_FRAME_SIZE
	.align		4
.L_5:
        /*0024*/ 	.byte	0x04, 0x11
        /*0026*/ 	.short	(.L_7 - .L_6)
	.align		4
.L_6:
        /*0028*/ 	.word	index@(_ZN8pygpukit3ops2nn15gelu_f64_kernelEPKdPdm)
        /*002c*/ 	.word	0x00000000


	//----- nvinfo : EIATTR_REGCOUNT
	.align		4
.L_7:
        /*0030*/ 	.byte	0x04, 0x2f
        /*0032*/ 	.short	(.L_9 - .L_8)
	.align		4
.L_8:
        /*0034*/ 	.word	index@(_ZN8pygpukit3ops2nn15gelu_f16_kernelEPK6__halfPS2_m)
        /*0038*/ 	.word	0x0000000d


	//----- nvinfo : EIATTR_FRAME_SIZE
	.align		4
.L_9:
        /*003c*/ 	.byte	0x04, 0x11
        /*003e*/ 	.short	(.L_11 - .L_10)
	.align		4
.L_10:
        /*0040*/ 	.word	index@(_ZN8pygpukit3ops2nn15gelu_f16_kernelEPK6__halfPS2_m)
        /*0044*/ 	.word	0x00000000


	//----- nvinfo : EIATTR_REGCOUNT
	.align		4
.L_11:
        /*0048*/ 	.byte	0x04, 0x2f
        /*004a*/ 	.short	(.L_13 - .L_12)
	.align		4
.L_12:
        /*004c*/ 	.word	index@(_ZN8pygpukit3ops2nn16gelu_bf16_kernelEPK13__nv_bfloat16PS2_m)
        /*0050*/ 	.word	0x0000000d


	//----- nvinfo : EIATTR_FRAME_SIZE
	.align		4
.L_13:
        /*0054*/ 	.byte	0x04, 0x11
        /*0056*/ 	.short	(.L_15 - .L_14)
	.align		4
.L_14:
        /*0058*/ 	.word	index@(_ZN8pygpukit3ops2nn16gelu_bf16_kernelEPK13__nv_bfloat16PS2_m)
        /*005c*/ 	.word	0x00000000


	//----- nvinfo : EIATTR_REGCOUNT
	.align		4
.L_15:
        /*0060*/ 	.byte	0x04, 0x2f
        /*0062*/ 	.short	(.L_17 - .L_16)
	.align		4
.L_16:
        /*0064*/ 	.word	index@(_ZN8pygpukit3ops2nn19bias_add_f32_kernelEPfPKfmm)
        /*0068*/ 	.word	0x00000012


	//----- nvinfo : EIATTR_FRAME_SIZE
	.align		4
.L_17:
        /*006c*/ 	.byte	0x04, 0x11
        /*006e*/ 	.short	(.L_19 - .L_18)
	.align		4
.L_18:
        /*0070*/ 	.word	index@($__internal_8_$__cuda_sm20_rem_u64)
        /*0074*/ 	.word	0x00000000


	//----- nvinfo : EIATTR_FRAME_SIZE
	.align		4
.L_19:
        /*0078*/ 	.byte	0x04, 0x11
        /*007a*/ 	.short	(.L_21 - .L_20)
	.align		4
.L_20:
        /*007c*/ 	.word	index@(_ZN8pygpukit3ops2nn19bias_add_f32_kernelEPfPKfmm)
        /*0080*/ 	.word	0x00000000


	//----- nvinfo : EIATTR_REGCOUNT
	.align		4
.L_21:
        /*0084*/ 	.byte	0x04, 0x2f
        /*0086*/ 	.short	(.L_23 - .L_22)
	.align		4
.L_22:
        /*0088*/ 	.word	index@(_ZN8pygpukit3ops2nn19bias_add_f64_kernelEPdPKdmm)
        /*008c*/ 	.word	0x00000012


	//----- nvinfo : EIATTR_FRAME_SIZE
	.align		4
.L_23:
        /*0090*/ 	.byte	0x04, 0x11
        /*0092*/ 	.short	(.L_25 - .L_24)
	.align		4
.L_24:
        /*0094*/ 	.word	index@($__internal_7_$__cuda_sm20_rem_u64)
        /*0098*/ 	.word	0x00000000


	//----- nvinfo : EIATTR_FRAME_SIZE
	.align		4
.L_25:
        /*009c*/ 	.byte	0x04, 0x11
        /*009e*/ 	.short	(.L_27 - .L_26)
	.align		4
.L_26:
        /*00a0*/ 	.word	index@(_ZN8pygpukit3ops2nn19bias_add_f64_kernelEPdPKdmm)
        /*00a4*/ 	.word	0x00000000


	//----- nvinfo : EIATTR_REGCOUNT
	.align		4
.L_27:
        /*00a8*/ 	.byte	0x04, 0x2f
        /*00aa*/ 	.short	(.L_29 - .L_28)
	.align		4
.L_28:
        /*00ac*/ 	.word	index@(_ZN8pygpukit3ops2nn19bias_add_f16_kernelEP6__halfPKS2_mm)
        /*00b0*/ 	.word	0x00000012


	//----- nvinfo : EIATTR_FRAME_SIZE
	.align		4
.L_29:
        /*00b4*/ 	.byte	0x04, 0x11
        /*00b6*/ 	.short	(.L_31 - .L_30)
	.align		4
.L_30:
        /*00b8*/ 	.word	index@($__internal_6_$__cuda_sm20_rem_u64)
        /*00bc*/ 	.word	0x00000000


	//----- nvinfo : EIATTR_FRAME_SIZE
	.align		4
.L_31:
        /*00c0*/ 	.byte	0x04, 0x11
        /*00c2*/ 	.short	(.L_33 - .L_32)
	.align		4
.L_32:
        /*00c4*/ 	.word	index@(_ZN8pygpukit3ops2nn19bias_add_f16_kernelEP6__halfPKS2_mm)
        /*00c8*/ 	.word	0x00000000


	//----- nvinfo : EIATTR_REGCOUNT
	.align		4
.L_33:
        /*00cc*/ 	.byte	0x04, 0x2f
        /*00ce*/ 	.short	(.L_35 - .L_34)
	.align		4
.L_34:
        /*00d0*/ 	.word	index@(_ZN8pygpukit3ops2nn20bias_add_bf16_kernelEP13__nv_bfloat16PKS2_mm)
        /*00d4*/ 	.word	0x00000012


	//----- nvinfo : EIATTR_FRAME_SIZE
	.align		4
.L_35:
        /*00d8*/ 	.byte	0x04, 0x11
        /*00da*/ 	.short	(.L_37 - .L_36)
	.align		4
.L_36:
        /*00dc*/ 	.word	index@($__internal_5_$__cuda_sm20_rem_u64)
        /*00e0*/ 	.word	0x00000000


	//----- nvinfo : EIATTR_FRAME_SIZE
	.align		4
.L_37:
        /*00e4*/ 	.byte	0x04, 0x11
        /*00e6*/ 	.short	(.L_39 - .L_38)
	.align		4
.L_38:
        /*00e8*/ 	.word	index@(_ZN8pygpukit3ops2nn20bias_add_bf16_kernelEP13__nv_bfloat16PKS2_mm)
        /*00ec*/ 	.word	0x00000000


	//----- nvinfo : EIATTR_REGCOUNT
	.align		4
.L_39:
        /*00f0*/ 	.byte	0x04, 0x2f
        /*00f2*/ 	.short	(.L_41 - .L_40)
	.align		4
.L_40:
        /*00f4*/ 	.word	index@(_ZN8pygpukit3ops2nn20layernorm_f32_kernelEPKfS3_S3_Pfmmf)
        /*00f8*/ 	.word	0x00000014


	//----- nvinfo : EIATTR_FRAME_SIZE
	.align		4
.L_41:
        /*00fc*/ 	.byte	0x04, 0x11
        /*00fe*/ 	.short	(.L_43 - .L_42)
	.align		4
.L_42:
        /*0100*/ 	.word	index@($__internal_4_$__cuda_sm3x_div_rn_noftz_f32_slowpath)
        /*0104*/ 	.word	0x00000000


	//----- nvinfo : EIATTR_FRAME_SIZE
	.align		4
.L_43:
        /*0108*/ 	.byte	0x04, 0x11
        /*010a*/ 	.short	(.L_45 - .L_44)
	.align		4
.L_44:
        /*010c*/ 	.word	index@(_ZN8pygpukit3ops2nn20layernorm_f32_kernelEPKfS3_S3_Pfmmf)
        /*0110*/ 	.word	0x00000000


	//----- nvinfo : EIATTR_REGCOUNT
	.align		4
.L_45:
        /*0114*/ 	.byte	0x04, 0x2f
        /*0116*/ 	.short	(.L_47 - .L_46)
	.align		4
.L_46:
        /*0118*/ 	.word	index@(_ZN8pygpukit3ops2nn20layernorm_f64_kernelEPKdS3_S3_Pdmmd)
        /*011c*/ 	.word	0x0000001c


	//----- nvinfo : EIATTR_FRAME_SIZE
	.align		4
.L_47:
        /*0120*/ 	.byte	0x04, 0x11
        /*0122*/ 	.short	(.L_49 - .L_48)
	.align		4
.L_48:
        /*0124*/ 	.word	index@($__internal_3_$__cuda_sm20_drsqrt_f64_slowpath_v2)
        /*0128*/ 	.word	0x00000000


	//----- nvinfo : EIATTR_FRAME_SIZE
	.align		4
.L_49:
        /*012c*/ 	.byte	0x04, 0x11
        /*012e*/ 	.short	(.L_51 - .L_50)
	.align		4
.L_50:
        /*0130*/ 	.word	index@($__internal_2_$__cuda_sm20_div_rn_f64_full)
        /*0134*/ 	.word	0x00000000


	//----- nvinfo : EIATTR_FRAME_SIZE
	.align		4
.L_51:
        /*0138*/ 	.byte	0x04, 0x11
        /*013a*/ 	.short	(.L_53 - .L_52)
	.align		4
.L_52:
        /*013c*/ 	.word	index@(_ZN8pygpukit3ops2nn20layernorm_f64_kernelEPKdS3_S3_Pdmmd)
        /*0140*/ 	.word	0x00000000


	//----- nvinfo : EIATTR_REGCOUNT
	.align		4
.L_53:
        /*0144*/ 	.byte	0x04, 0x2f
        /*0146*/ 	.short	(.L_55 - .L_54)
	.align		4
.L_54:
        /*0148*/ 	.word	index@(_ZN8pygpukit3ops2nn20layernorm_f16_kernelEPK6__halfS4_S4_PS2_mmf)
        /*014c*/ 	.word	0x00000014


	//----- nvinfo : EIATTR_FRAME_SIZE
	.align		4
.L_55:
        /*0150*/ 	.byte	0x04, 0x11
        /*0152*/ 	.short	(.L_57 - .L_56)
	.align		4
.L_56:
        /*0154*/ 	.word	index@($__internal_1_$__cuda_sm3x_div_rn_noftz_f32_slowpath)
        /*0158*/ 	.word	0x00000000


	//----- nvinfo : EIATTR_FRAME_SIZE
	.align		4
.L_57:
        /*015c*/ 	.byte	0x04, 0x11
        /*015e*/ 	.short	(.L_59 - .L_58)
	.align		4
.L_58:
        /*0160*/ 	.word	index@(_ZN8pygpukit3ops2nn20layernorm_f16_kernelEPK6__halfS4_S4_PS2_mmf)
        /*0164*/ 	.word	0x00000000


	//----- nvinfo : EIATTR_REGCOUNT
	.align		4
.L_59:
        /*0168*/ 	.byte	0x04, 0x2f
        /*016a*/ 	.short	(.L_61 - .L_60)
	.align		4
.L_60:
        /*016c*/ 	.word	index@(_ZN8pygpukit3ops2nn21layernorm_bf16_kernelEPK13__nv_bfloat16S4_S4_PS2_mmf)
        /*0170*/ 	.word	0x00000014


	//----- nvinfo : EIATTR_FRAME_SIZE
	.align		4
.L_61:
        /*0174*/ 	.byte	0x04, 0x11
        /*0176*/ 	.short	(.L_63 - .L_62)
	.align		4
.L_62:
        /*0178*/ 	.word	index@($__internal_0_$__cuda_sm3x_div_rn_noftz_f32_slowpath)
        /*017c*/ 	.word	0x00000000


	//----- nvinfo : EIATTR_FRAME_SIZE
	.align		4
.L_63:
        /*0180*/ 	.byte	0x04, 0x11
        /*0182*/ 	.short	(.L_65 - .L_64)
	.align		4
.L_64:
        /*0184*/ 	.word	index@(_ZN8pygpukit3ops2nn21layernorm_bf16_kernelEPK13__nv_bfloat16S4_S4_PS2_mmf)
        /*0188*/ 	.word	0x00000000


	//----- nvinfo : EIATTR_REGCOUNT
	.align		4
.L_65:
        /*018c*/ 	.byte	0x04, 0x2f
        /*018e*/ 	.short	(.L_67 - .L_66)
	.align		4
.L_66:
        /*0190*/ 	.word	index@(_ZN8pygpukit3ops2nn20transpose_f32_kernelEPKfPfii)
        /*0194*/ 	.word	0x0000001a


	//----- nvinfo : EIATTR_FRAME_SIZE
	.align		4
.L_67:
        /*0198*/ 	.byte	0x04, 0x11
        /*019a*/ 	.short	(.L_69 - .L_68)
	.align		4
.L_68:
        /*019c*/ 	.word	index@(_ZN8pygpukit3ops2nn20transpose_f32_kernelEPKfPfii)
        /*01a0*/ 	.word	0x00000000


	//----- nvinfo : EIATTR_REGCOUNT
	.align		4
.L_69:
        /*01a4*/ 	.byte	0x04, 0x2f
        /*01a6*/ 	.short	(.L_71 - .L_70)
	.align		4
.L_70:
        /*01a8*/ 	.word	index@(_ZN8pygpukit3ops2nn20transpose_f64_kernelEPKdPdii)
        /*01ac*/ 	.word	0x0000001e


	//----- nvinfo : EIATTR_FRAME_SIZE
	.align		4
.L_71:
        /*01b0*/ 	.byte	0x04, 0x11
        /*01b2*/ 	.short	(.L_73 - .L_72)
	.align		4
.L_72:
        /*01b4*/ 	.word	index@(_ZN8pygpukit3ops2nn20transpose_f64_kernelEPKdPdii)
        /*01b8*/ 	.word	0x00000000


	//----- nvinfo : EIATTR_REGCOUNT
	.align		4
.L_73:
        /*01bc*/ 	.byte	0x04, 0x2f
        /*01be*/ 	.short	(.L_75 - .L_74)
	.align		4
.L_74:
        /*01c0*/ 	.word	index@(_ZN8pygpukit3ops2nn20transpose_f16_kernelEPK6__halfPS2_ii)
        /*01c4*/ 	.word	0x0000001a


	//----- nvinfo : EIATTR_FRAME_SIZE
	.align		4
.L_75:
        /*01c8*/ 	.byte	0x04, 0x11
        /*01ca*/ 	.short	(.L_77 - .L_76)
	.align		4
.L_76:
        /*01cc*/ 	.word	index@(_ZN8pygpukit3ops2nn20transpose_f16_kernelEPK6__halfPS2_ii)
        /*01d0*/ 	.word	0x00000000


	//----- nvinfo : EIATTR_REGCOUNT
	.align		4
.L_77:
        /*01d4*/ 	.byte	0x04, 0x2f
        /*01d6*/ 	.short	(.L_79 - .L_78)
	.align		4
.L_78:
        /*01d8*/ 	.word	index@(_ZN8pygpukit3ops2nn21transpose_bf16_kernelEPK13__nv_bfloat16PS2_ii)
        /*01dc*/ 	.word	0x0000001a


	//----- nvinfo : EIATTR_FRAME_SIZE
	.align		4
.L_79:
        /*01e0*/ 	.byte	0x04, 0x11
        /*01e2*/ 	.short	(.L_81 - .L_80)
	.align		4
.L_80:
        /*01e4*/ 	.word	index@(_ZN8pygpukit3ops2nn21transpose_bf16_kernelEPK13__nv_bfloat16PS2_ii)
        /*01e8*/ 	.word	0x00000000


	//----- nvinfo : EIATTR_MIN_STACK_SIZE
	.align		4
.L_81:
        /*01ec*/ 	.byte	0x04, 0x12
        /*01ee*/ 	.short	(.L_83 - .L_82)
	.align		4
.L_82:
        /*01f0*/ 	.word	index@(_ZN8pygpukit3ops2nn21transpose_bf16_kernelEPK13__nv_bfloat16PS2_ii)
        /*01f4*/ 	.word	0x00000000


	//----- nvinfo : EIATTR_MIN_STACK_SIZE
	.align		4
.L_83:
        /*01f8*/ 	.byte	0x04, 0x12
        /*01fa*/ 	.short	(.L_85 - .L_84)
	.align		4
.L_84:
        /*01fc*/ 	.word	index@(_ZN8pygpukit3ops2nn20transpose_f16_kernelEPK6__halfPS2_ii)
        /*0200*/ 	.word	0x00000000


	//----- nvinfo : EIATTR_MIN_STACK_SIZE
	.align		4
.L_85:
        /*0204*/ 	.byte	0x04, 0x12
        /*0206*/ 	.short	(.L_87 - .L_86)
	.align		4
.L_86:
        /*0208*/ 	.word	index@(_ZN8pygpukit3ops2nn20transpose_f64_kernelEPKdPdii)
        /*020c*/ 	.word	0x00000000


	//----- nvinfo : EIATTR_MIN_STACK_SIZE
	.align		4
.L_87:
        /*0210*/ 	.byte	0x04, 0x12
        /*0212*/ 	.short	(.L_89 - .L_88)
	.align		4
.L_88:
        /*0214*/ 	.word	index@(_ZN8pygpukit3ops2nn20transpose_f32_kernelEPKfPfii)
        /*0218*/ 	.word	0x00000000


	//----- nvinfo : EIATTR_MIN_STACK_SIZE
	.align		4
.L_89:
        /*021c*/ 	.byte	0x04, 0x12
        /*021e*/ 	.short	(.L_91 - .L_90)
	.align		4
.L_90:
        /*0220*/ 	.word	index@(_ZN8pygpukit3ops2nn21layernorm_bf16_kernelEPK13__nv_bfloat16S4_S4_PS2_mmf)
        /*0224*/ 	.word	0x00000000


	//----- nvinfo : EIATTR_MIN_STACK_SIZE
	.align		4
.L_91:
        /*0228*/ 	.byte	0x04, 0x12
        /*022a*/ 	.short	(.L_93 - .L_92)
	.align		4
.L_92:
        /*022c*/ 	.word	index@(_ZN8pygpukit3ops2nn20layernorm_f16_kernelEPK6__halfS4_S4_PS2_mmf)
        /*0230*/ 	.word	0x00000000


	//----- nvinfo : EIATTR_MIN_STACK_SIZE
	.align		4
.L_93:
        /*0234*/ 	.byte	0x04, 0x12
        /*0236*/ 	.short	(.L_95 - .L_94)
	.align		4
.L_94:
        /*0238*/ 	.word	index@(_ZN8pygpukit3ops2nn20layernorm_f64_kernelEPKdS3_S3_Pdmmd)
        /*023c*/ 	.word	0x00000000


	//----- nvinfo : EIATTR_MIN_STACK_SIZE
	.align		4
.L_95:
        /*0240*/ 	.byte	0x04, 0x12
        /*0242*/ 	.short	(.L_97 - .L_96)
	.align		4
.L_96:
        /*0244*/ 	.word	index@(_ZN8pygpukit3ops2nn20layernorm_f32_kernelEPKfS3_S3_Pfmmf)
        /*0248*/ 	.word	0x00000000


	//----- nvinfo : EIATTR_MIN_STACK_SIZE
	.align		4
.L_97:
        /*024c*/ 	.byte	0x04, 0x12
        /*024e*/ 	.short	(.L_99 - .L_98)
	.align		4
.L_98:
        /*0250*/ 	.word	index@(_ZN8pygpukit3ops2nn20bias_add_bf16_kernelEP13__nv_bfloat16PKS2_mm)
        /*0254*/ 	.word	0x00000000


	//----- nvinfo : EIATTR_MIN_STACK_SIZE
	.align		4
.L_99:
        /*0258*/ 	.byte	0x04, 0x12
        /*025a*/ 	.short	(.L_101 - .L_100)
	.align		4
.L_100:
        /*025c*/ 	.word	index@(_ZN8pygpukit3ops2nn19bias_add_f16_kernelEP6__halfPKS2_mm)
        /*0260*/ 	.word	0x00000000


	//----- nvinfo : EIATTR_MIN_STACK_SIZE
	.align		4
.L_101:
        /*0264*/ 	.byte	0x04, 0x12
        /*0266*/ 	.short	(.L_103 - .L_102)
	.align		4
.L_102:
        /*0268*/ 	.word	index@(_ZN8pygpukit3ops2nn19bias_add_f64_kernelEPdPKdmm)
        /*026c*/ 	.word	0x00000000


	//----- nvinfo : EIATTR_MIN_STACK_SIZE
	.align		4
.L_103:
        /*0270*/ 	.byte	0x04, 0x12
        /*0272*/ 	.short	(.L_105 - .L_104)
	.align		4
.L_104:
        /*0274*/ 	.word	index@(_ZN8pygpukit3ops2nn19bias_add_f32_kernelEPfPKfmm)
        /*0278*/ 	.word	0x00000000


	//----- nvinfo : EIATTR_MIN_STACK_SIZE
	.align		4
.L_105:
        /*027c*/ 	.byte	0x04, 0x12
        /*027e*/ 	.short	(.L_107 - .L_106)
	.align		4
.L_106:
        /*0280*/ 	.word	index@(_ZN8pygpukit3ops2nn16gelu_bf16_kernelEPK13__nv_bfloat16PS2_m)
        /*0284*/ 	.word	0x00000000


	//----- nvinfo : EIATTR_MIN_STACK_SIZE
	.align		4
.L_107:
        /*0288*/ 	.byte	0x04, 0x12
        /*028a*/ 	.short	(.L_109 - .L_108)
	.align		4
.L_108:
        /*028c*/ 	.word	index@(_ZN8pygpukit3ops2nn15gelu_f16_kernelEPK6__halfPS2_m)
        /*0290*/ 	.word	0x00000000


	//----- nvinfo : EIATTR_MIN_STACK_SIZE
	.align		4
.L_109:
        /*0294*/ 	.byte	0x04, 0x12
        /*0296*/ 	.short	(.L_111 - .L_110)
	.align		4
.L_110:
        /*0298*/ 	.word	index@(_ZN8pygpukit3ops2nn15gelu_f64_kernelEPKdPdm)
        /*029c*/ 	.word	0x00000000


	//----- nvinfo : EIATTR_MIN_STACK_SIZE
	.align		4
.L_111:
        /*02a0*/ 	.byte	0x04, 0x12
        /*02a2*/ 	.short	(.L_113 - .L_112)
	.align		4
.L_112:
        /*02a4*/ 	.word	index@(_ZN8pygpukit3ops2nn15gelu_f32_kernelEPKfPfm)
        /*02a8*/ 	.word	0x00000000
.L_113:


//--------------------- .nv.compat                --------------------------
	.section	.nv.compat,"",@"SHT_CUDA_COMPAT_INFO"
	.align	4
        /*0000*/ 	.byte	0x02, 0x09, 0x00, 0x00, 0x02, 0x02, 0x01, 0x00, 0x02, 0x05, 0x05, 0x00, 0x03, 0x07, 0x01, 0x01
        /*0010*/ 	.byte	0x02, 0x03, 0x00, 0x00, 0x02, 0x06, 0x01, 0x00, 0x04, 0x0b, 0x08, 0x00, 0x01, 0x00, 0x00, 0x00
        /*0020*/ 	.byte	0x00, 0x00, 0x00, 0x00


//--------------------- .nv.info._ZN8pygpukit3ops2nn21transpose_bf16_kernelEPK13__nv_bfloat16PS2_ii --------------------------
	.section	.nv.info._ZN8pygpukit3ops2nn21transpose_bf16_kernelEPK13__nv_bfloat16PS2_ii,"",@"SHT_CUDA_INFO"
	.sectionflags	@""
	.align	4


	//----- nvinfo : EIATTR_CUDA_API_VERSION
	.align		4
        /*0000*/ 	.byte	0x04, 0x37
        /*0002*/ 	.short	(.L_115 - .L_114)
.L_114:
        /*0004*/ 	.word	0x00000082


	//----- nvinfo : EIATTR_KPARAM_INFO
	.align		4
.L_115:
        /*0008*/ 	.byte	0x04, 0x17
        /*000a*/ 	.short	(.L_117 - .L_116)
.L_116:
        /*000c*/ 	.word	0x00000000
        /*0010*/ 	.short	0x0003
        /*0012*/ 	.short	0x0014
        /*0014*/ 	.byte	0x00, 0xf0, 0x11, 0x00


	//----- nvinfo : EIATTR_KPARAM_INFO
	.align		4
.L_117:
        /*0018*/ 	.byte	0x04, 0x17
        /*001a*/ 	.short	(.L_119 - .L_118)
.L_118:
        /*001c*/ 	.word	0x00000000
        /*0020*/ 	.short	0x0002
        /*0022*/ 	.short	0x0010
        /*0024*/ 	.byte	0x00, 0xf0, 0x11, 0x00


	//----- nvinfo : EIATTR_KPARAM_INFO
	.align		4
.L_119:
        /*0028*/ 	.byte	0x04, 0x17
        /*002a*/ 	.short	(.L_121 - .L_120)
.L_120:
        /*002c*/ 	.word	0x00000000
        /*0030*/ 	.short	0x0001
        /*0032*/ 	.short	0x0008
        /*0034*/ 	.byte	0x00, 0xf5, 0x21, 0x00


	//----- nvinfo : EIATTR_KPARAM_INFO
	.align		4
.L_121:
        /*0038*/ 	.byte	0x04, 0x17
        /*003a*/ 	.short	(.L_123 - .L_122)
.L_122:
        /*003c*/ 	.word	0x00000000
        /*0040*/ 	.short	0x0000
        /*0042*/ 	.short	0x0000
        /*0044*/ 	.byte	0x00, 0xf5, 0x21, 0x00


	//----- nvinfo : EIATTR_SPARSE_MMA_MASK
	.align		4
.L_123:
        /*0048*/ 	.byte	0x03, 0x50
        /*004a*/ 	.short	0x0000


	//----- nvinfo : EIATTR_MAXREG_COUNT
	.align		4
        /*004c*/ 	.byte	0x03, 0x1b
        /*004e*/ 	.short	0x00ff


	//----- nvinfo : EIATTR_NUM_BARRIERS
	.align		4
        /*0050*/ 	.byte	0x02, 0x4c
        /*0052*/ 	.byte	0x01
	.zero		1


	//----- nvinfo : EIATTR_MERCURY_ISA_VERSION
	.align		4
        /*0054*/ 	.byte	0x03, 0x5f
        /*0056*/ 	.short	0x0101


	//----- nvinfo : EIATTR_VRC_CTA_INIT_COUNT
	.align		4
        /*0058*/ 	.byte	0x02, 0x4a
	.zero		1
	.zero		1


	//----- nvinfo : EIATTR_EXIT_INSTR_OFFSETS
	.align		4
        /*005c*/ 	.byte	0x04, 0x1c
        /*005e*/ 	.short	(.L_125 - .L_124)


	//   ....[0]....
.L_124:
        /*0060*/ 	.word	0x00000490


	//   ....[1]....
        /*0064*/ 	.word	0x000004f0


	//----- nvinfo : EIATTR_CBANK_PARAM_SIZE
	.align		4
.L_125:
        /*0068*/ 	.byte	0x03, 0x19
        /*006a*/ 	.short	0x0018


	//----- nvinfo : EIATTR_PARAM_CBANK
	.align		4
        /*006c*/ 	.byte	0x04, 0x0a
        /*006e*/ 	.short	(.L_127 - .L_126)
	.align		4
.L_126:
        /*0070*/ 	.word	index@(.nv.constant0._ZN8pygpukit3ops2nn21transpose_bf16_kernelEPK13__nv_bfloat16PS2_ii)
        /*0074*/ 	.short	0x0380
        /*0076*/ 	.short	0x0018


	//----- nvinfo : EIATTR_SW_WAR
	.align		4
.L_127:
        /*0078*/ 	.byte	0x04, 0x36
        /*007a*/ 	.short	(.L_129 - .L_128)
.L_128:
        /*007c*/ 	.word	0x00000008
.L_129:


//--------------------- .nv.info._ZN8pygpukit3ops2nn20transpose_f16_kernelEPK6__halfPS2_ii --------------------------
	.section	.nv.info._ZN8pygpukit3ops2nn20transpose_f16_kernelEPK6__halfPS2_ii,"",@"SHT_CUDA_INFO"
	.sectionflags	@""
	.align	4


	//----- nvinfo : EIATTR_CUDA_API_VERSION
	.align		4
        /*0000*/ 	.byte	0x04, 0x37
        /*0002*/ 	.short	(.L_131 - .L_130)
.L_130:
        /*0004*/ 	.word	0x00000082


	//----- nvinfo : EIATTR_KPARAM_INFO
	.align		4
.L_131:
        /*0008*/ 	.byte	0x04, 0x17
        /*000a*/ 	.short	(.L_133 - .L_132)
.L_132:
        /*000c*/ 	.word	0x00000000
        /*0010*/ 	.short	0x0003
        /*0012*/ 	.short	0x0014
        /*0014*/ 	.byte	0x00, 0xf0, 0x11, 0x00


	//----- nvinfo : EIATTR_KPARAM_INFO
	.align		4
.L_133:
        /*0018*/ 	.byte	0x04, 0x17
        /*001a*/ 	.short	(.L_135 - .L_134)
.L_134:
        /*001c*/ 	.word	0x00000000
        /*0020*/ 	.short	0x0002
        /*0022*/ 	.short	0x0010
        /*0024*/ 	.byte	0x00, 0xf0, 0x11, 0x00


	//----- nvinfo : EIATTR_KPARAM_INFO
	.align		4
.L_135:
        /*0028*/ 	.byte	0x04, 0x17
        /*002a*/ 	.short	(.L_137 - .L_136)
.L_136:
        /*002c*/ 	.word	0x00000000
        /*0030*/ 	.short	0x0001
        /*0032*/ 	.short	0x0008
        /*0034*/ 	.byte	0x00, 0xf5, 0x21, 0x00


	//----- nvinfo : EIATTR_KPARAM_INFO
	.align		4
.L_137:
        /*0038*/ 	.byte	0x04, 0x17
        /*003a*/ 	.short	(.L_139 - .L_138)
.L_138:
        /*003c*/ 	.word	0x00000000
        /*0040*/ 	.short	0x0000
        /*0042*/ 	.short	0x0000
        /*0044*/ 	.byte	0x00, 0xf5, 0x21, 0x00


	//----- nvinfo : EIATTR_SPARSE_MMA_MASK
	.align		4
.L_139:
        /*0048*/ 	.byte	0x03, 0x50
        /*004a*/ 	.short	0x0000


	//----- nvinfo : EIATTR_MAXREG_COUNT
	.align		4
        /*004c*/ 	.byte	0x03, 0x1b
        /*004e*/ 	.short	0x00ff


	//----- nvinfo : EIATTR_NUM_BARRIERS
	.align		4
        /*0050*/ 	.byte	0x02, 0x4c
        /*0052*/ 	.byte	0x01
	.zero		1


	//----- nvinfo : EIATTR_MERCURY_ISA_VERSION
	.align		4
        /*0054*/ 	.byte	0x03, 0x5f
        /*0056*/ 	.short	0x0101


	//----- nvinfo : EIATTR_VRC_CTA_INIT_COUNT
	.align		4
        /*0058*/ 	.byte	0x02, 0x4a
	.zero		1
	.zero		1


	//----- nvinfo : EIATTR_EXIT_INSTR_OFFSETS
	.align		4
        /*005c*/ 	.byte	0x04, 0x1c
        /*005e*/ 	.short	(.L_141 - .L_140)


	//   ....[0]....
.L_140:
        /*0060*/ 	.word	0x00000490


	//   ....[1]....
        /*0064*/ 	.word	0x000004f0


	//----- nvinfo : EIATTR_CBANK_PARAM_SIZE
	.align		4
.L_141:
        /*0068*/ 	.byte	0x03, 0x19
        /*006a*/ 	.short	0x0018


	//----- nvinfo : EIATTR_PARAM_CBANK
	.align		4
        /*006c*/ 	.byte	0x04, 0x0a
        /*006e*/ 	.short	(.L_143 - .L_142)
	.align		4
.L_142:
        /*0070*/ 	.word	index@(.nv.constant0._ZN8pygpukit3ops2nn20transpose_f16_kernelEPK6__halfPS2_ii)
        /*0074*/ 	.short	0x0380
        /*0076*/ 	.short	0x0018


	//----- nvinfo : EIATTR_SW_WAR
	.align		4
.L_143:
        /*0078*/ 	.byte	0x04, 0x36
        /*007a*/ 	.short	(.L_145 - .L_144)
.L_144:
        /*007c*/ 	.word	0x00000008
.L_145:


//--------------------- .nv.info._ZN8pygpukit3ops2nn20transpose_f64_kernelEPKdPdii --------------------------
	.section	.nv.info._ZN8pygpukit3ops2nn20transpose_f64_kernelEPKdPdii,"",@"SHT_CUDA_INFO"
	.sectionflags	@""
	.align	4


	//----- nvinfo : EIATTR_CUDA_API_VERSION
	.align		4
        /*0000*/ 	.byte	0x04, 0x37
        /*0002*/ 	.short	(.L_147 - .L_146)
.L_146:
        /*0004*/ 	.word	0x00000082


	//----- nvinfo : EIATTR_KPARAM_INFO
	.align		4
.L_147:
        /*0008*/ 	.byte	0x04, 0x17
        /*000a*/ 	.short	(.L_149 - .L_148)
.L_148:
        /*000c*/ 	.word	0x00000000
        /*0010*/ 	.short	0x0003
        /*0012*/ 	.short	0x0014
        /*0014*/ 	.byte	0x00, 0xf0, 0x11, 0x00


	//----- nvinfo : EIATTR_KPARAM_INFO
	.align		4
.L_149:
        /*0018*/ 	.byte	0x04, 0x17
        /*001a*/ 	.short	(.L_151 - .L_150)
.L_150:
        /*001c*/ 	.word	0x00000000
        /*0020*/ 	.short	0x0002
        /*0022*/ 	.short	0x0010
        /*0024*/ 	.byte	0x00, 0xf0, 0x11, 0x00


	//----- nvinfo : EIATTR_KPARAM_INFO
	.align		4
.L_151:
        /*0028*/ 	.byte	0x04, 0x17
        /*002a*/ 	.short	(.L_153 - .L_152)
.L_152:
        /*002c*/ 	.word	0x00000000
        /*0030*/ 	.short	0x0001
        /*0032*/ 	.short	0x0008
        /*0034*/ 	.byte	0x00, 0xf5, 0x21, 0x00


	//----- nvinfo : EIATTR_KPARAM_INFO
	.align		4
.L_153:
        /*0038*/ 	.byte	0x04, 0x17
        /*003a*/ 	.short	(.L_155 - .L_154)
.L_154:
        /*003c*/ 	.word	0x00000000
        /*0040*/ 	.short	0x0000
        /*0042*/ 	.short	0x0000
        /*0044*/ 	.byte	0x00, 0xf5, 0x21, 0x00


	//----- nvinfo : EIATTR_SPARSE_MMA_MASK
	.align		4
.L_155:
        /*0048*/ 	.byte	0x03, 0x50
        /*004a*/ 	.short	0x0000


	//----- nvinfo : EIATTR_MAXREG_COUNT
	.align		4
        /*004c*/ 	.byte	0x03, 0x1b
        /*004e*/ 	.short	0x00ff


	//----- nvinfo : EIATTR_NUM_BARRIERS
	.align		4
        /*0050*/ 	.byte	0x02, 0x4c
        /*0052*/ 	.byte	0x01
	.zero		1


	//----- nvinfo : EIATTR_MERCURY_ISA_VERSION
	.align		4
        /*0054*/ 	.byte	0x03, 0x5f
        /*0056*/ 	.short	0x0101


	//----- nvinfo : EIATTR_VRC_CTA_INIT_COUNT
	.align		4
        /*0058*/ 	.byte	0x02, 0x4a
	.zero		1
	.zero		1


	//----- nvinfo : EIATTR_EXIT_INSTR_OFFSETS
	.align		4
        /*005c*/ 	.byte	0x04, 0x1c
        /*005e*/ 	.short	(.L_157 - .L_156)


	//   ....[0]....
.L_156:
        /*0060*/ 	.word	0x00000490


	//   ....[1]....
        /*0064*/ 	.word	0x000004f0


	//----- nvinfo : EIATTR_CBANK_PARAM_SIZE
	.align		4
.L_157:
        /*0068*/ 	.byte	0x03, 0x19
        /*006a*/ 	.short	0x0018


	//----- nvinfo : EIATTR_PARAM_CBANK
	.align		4
        /*006c*/ 	.byte	0x04, 0x0a
        /*006e*/ 	.short	(.L_159 - .L_158)
	.align		4
.L_158:
        /*0070*/ 	.word	index@(.nv.constant0._ZN8pygpukit3ops2nn20transpose_f64_kernelEPKdPdii)
        /*0074*/ 	.short	0x0380
        /*0076*/ 	.short	0x0018


	//----- nvinfo : EIATTR_SW_WAR
	.align		4
.L_159:
        /*0078*/ 	.byte	0x04, 0x36
        /*007a*/ 	.short	(.L_161 - .L_160)
.L_160:
        /*007c*/ 	.word	0x00000008
.L_161:


//--------------------- .nv.info._ZN8pygpukit3ops2nn20transpose_f32_kernelEPKfPfii --------------------------
	.section	.nv.info._ZN8pygpukit3ops2nn20transpose_f32_kernelEPKfPfii,"",@"SHT_CUDA_INFO"
	.sectionflags	@""
	.align	4


	//----- nvinfo : EIATTR_CUDA_API_VERSION
	.align		4
        /*0000*/ 	.byte	0x04, 0x37
        /*0002*/ 	.short	(.L_163 - .L_162)
.L_162:
        /*0004*/ 	.word	0x00000082


	//----- nvinfo : EIATTR_KPARAM_INFO
	.align		4
.L_163:
        /*0008*/ 	.byte	0x04, 0x17
        /*000a*/ 	.short	(.L_165 - .L_164)
.L_164:
        /*000c*/ 	.word	0x00000000
        /*0010*/ 	.short	0x0003
        /*0012*/ 	.short	0x0014
        /*0014*/ 	.byte	0x00, 0xf0, 0x11, 0x00


	//----- nvinfo : EIATTR_KPARAM_INFO
	.align		4
.L_165:
        /*0018*/ 	.byte	0x04, 0x17
        /*001a*/ 	.short	(.L_167 - .L_166)
.L_166:
        /*001c*/ 	.word	0x00000000
        /*0020*/ 	.short	0x0002
        /*0022*/ 	.short	0x0010
        /*0024*/ 	.byte	0x00, 0xf0, 0x11, 0x00


	//----- nvinfo : EIATTR_KPARAM_INFO
	.align		4
.L_167:
        /*0028*/ 	.byte	0x04, 0x17
        /*002a*/ 	.short	(.L_169 - .L_168)
.L_168:
        /*002c*/ 	.word	0x00000000
        /*0030*/ 	.short	0x0001
        /*0032*/ 	.short	0x0008
        /*0034*/ 	.byte	0x00, 0xf5, 0x21, 0x00


	//----- nvinfo : EIATTR_KPARAM_INFO
	.align		4
.L_169:
        /*0038*/ 	.byte	0x04, 0x17
        /*003a*/ 	.short	(.L_171 - .L_170)
.L_170:
        /*003c*/ 	.word	0x00000000
        /*0040*/ 	.short	0x0000
        /*0042*/ 	.short	0x0000
        /*0044*/ 	.byte	0x00, 0xf5, 0x21, 0x00


	//----- nvinfo : EIATTR_SPARSE_MMA_MASK
	.align		4
.L_171:
        /*0048*/ 	.byte	0x03, 0x50
        /*004a*/ 	.short	0x0000


	//----- nvinfo : EIATTR_MAXREG_COUNT
	.align		4
        /*004c*/ 	.byte	0x03, 0x1b
        /*004e*/ 	.short	0x00ff


	//----- nvinfo : EIATTR_NUM_BARRIERS
	.align		4
        /*0050*/ 	.byte	0x02, 0x4c
        /*0052*/ 	.byte	0x01
	.zero		1


	//----- nvinfo : EIATTR_MERCURY_ISA_VERSION
	.align		4
        /*0054*/ 	.byte	0x03, 0x5f
        /*0056*/ 	.short	0x0101


	//----- nvinfo : EIATTR_VRC_CTA_INIT_COUNT
	.align		4
        /*0058*/ 	.byte	0x02, 0x4a
	.zero		1
	.zero		1


	//----- nvinfo : EIATTR_EXIT_INSTR_OFFSETS
	.align		4
        /*005c*/ 	.byte	0x04, 0x1c
        /*005e*/ 	.short	(.L_173 - .L_172)


	//   ....[0]....
.L_172:
        /*0060*/ 	.word	0x00000490


	//   ....[1]....
        /*0064*/ 	.word	0x000004f0


	//----- nvinfo : EIATTR_CBANK_PARAM_SIZE
	.align		4
.L_173:
        /*0068*/ 	.byte	0x03, 0x19
        /*006a*/ 	.short	0x0018


	//----- nvinfo : EIATTR_PARAM_CBANK
	.align		4
        /*006c*/ 	.byte	0x04, 0x0a
        /*006e*/ 	.short	(.L_175 - .L_174)
	.align		4
.L_174:
        /*0070*/ 	.word	index@(.nv.constant0._ZN8pygpukit3ops2nn20transpose_f32_kernelEPKfPfii)
        /*0074*/ 	.short	0x0380
        /*0076*/ 	.short	0x0018


	//----- nvinfo : EIATTR_SW_WAR
	.align		4
.L_175:
        /*0078*/ 	.byte	0x04, 0x36
        /*007a*/ 	.short	(.L_177 - .L_176)
.L_176:
        /*007c*/ 	.word	0x00000008
.L_177:


//--------------------- .nv.info._ZN8pygpukit3ops2nn21layernorm_bf16_kernelEPK13__nv_bfloat16S4_S4_PS2_mmf --------------------------
	.section	.nv.info._ZN8pygpukit3ops2nn21layernorm_bf16_kernelEPK13__nv_bfloat16S4_S4_PS2_mmf,"",@"SHT_CUDA_INFO"
	.sectionflags	@""
	.align	4


	//----- nvinfo : EIATTR_CUDA_API_VERSION
	.align		4
        /*0000*/ 	.byte	0x04, 0x37
        /*0002*/ 	.short	(.L_179 - .L_178)
.L_178:
        /*0004*/ 	.word	0x00000082


	//----- nvinfo : EIATTR_KPARAM_INFO
	.align		4
.L_179:
        /*0008*/ 	.byte	0x04, 0x17
        /*000a*/ 	.short	(.L_181 - .L_180)
.L_180:
        /*000c*/ 	.word	0x00000000
        /*0010*/ 	.short	0x0006
        /*0012*/ 	.short	0x0030
        /*0014*/ 	.byte	0x00, 0xf0, 0x11, 0x00


	//----- nvinfo : EIATTR_KPARAM_INFO
	.align		4
.L_181:
        /*0018*/ 	.byte	0x04, 0x17
        /*001a*/ 	.short	(.L_183 - .L_182)
.L_182:
        /*001c*/ 	.word	0x00000000
        /*0020*/ 	.short	0x0005
        /*0022*/ 	.short	0x0028
        /*0024*/ 	.byte	0x00, 0xf0, 0x21, 0x00


	//----- nvinfo : EIATTR_KPARAM_INFO
	.align		4
.L_183:
        /*0028*/ 	.byte	0x04, 0x17
        /*002a*/ 	.short	(.L_185 - .L_184)
.L_184:
        /*002c*/ 	.word	0x00000000
        /*0030*/ 	.short	0x0004
        /*0032*/ 	.short	0x0020
        /*0034*/ 	.byte	0x00, 0xf0, 0x21, 0x00


	//----- nvinfo : EIATTR_KPARAM_INFO
	.align		4
.L_185:
        /*0038*/ 	.byte	0x04, 0x17
        /*003a*/ 	.short	(.L_187 - .L_186)
.L_186:
        /*003c*/ 	.word	0x00000000
        /*0040*/ 	.short	0x0003
        /*0042*/ 	.short	0x0018
        /*0044*/ 	.byte	0x00, 0xf5, 0x21, 0x00


	//----- nvinfo : EIATTR_KPARAM_INFO
	.align		4
.L_187:
        /*0048*/ 	.byte	0x04, 0x17
        /*004a*/ 	.short	(.L_189 - .L_188)
.L_188:
        /*004c*/ 	.word	0x00000000
        /*0050*/ 	.short	0x0002
        /*0052*/ 	.short	0x0010
        /*0054*/ 	.byte	0x00, 0xf5, 0x21, 0x00


	//----- nvinfo : EIATTR_KPARAM_INFO
	.align		4
.L_189:
        /*0058*/ 	.byte	0x04, 0x17
        /*005a*/ 	.short	(.L_191 - .L_190)
.L_190:
        /*005c*/ 	.word	0x00000000
        /*0060*/ 	.short	0x0001
        /*0062*/ 	.short	0x0008
        /*0064*/ 	.byte	0x00, 0xf5, 0x21, 0x00


	//----- nvinfo : EIATTR_KPARAM_INFO
	.align		4
.L_191:
        /*0068*/ 	.byte	0x04, 0x17
        /*006a*/ 	.short	(.L_193 - .L_192)
.L_192:
        /*006c*/ 	.word	0x00000000
        /*0070*/ 	.short	0x0000
        /*0072*/ 	.short	0x0000
        /*0074*/ 	.byte	0x00, 0xf5, 0x21, 0x00


	//----- nvinfo : EIATTR_SPARSE_MMA_MASK
	.align		4
.L_193:
        /*0078*/ 	.byte	0x03, 0x50
        /*007a*/ 	.short	0x0000


	//----- nvinfo : EIATTR_MAXREG_COUNT
	.align		4
        /*007c*/ 	.byte	0x03, 0x1b
        /*007e*/ 	.short	0x00ff


	//----- nvinfo : EIATTR_NUM_BARRIERS
	.align		4
        /*0080*/ 	.byte	0x02, 0x4c
        /*0082*/ 	.byte	0x01
	.zero		1


	//----- nvinfo : EIATTR_MERCURY_ISA_VERSION
	.align		4
        /*0084*/ 	.byte	0x03, 0x5f
        /*0086*/ 	.short	0x0101


	//----- nvinfo : EIATTR_COOP_GROUP_MASK_REGIDS
	.align		4
        /*0088*/ 	.byte	0x04, 0x29
        /*008a*/ 	.short	(.L_195 - .L_194)


	//   ....[0]....
.L_194:
        /*008c*/ 	.word	0xffffffff


	//   ....[1]....
        /*0090*/ 	.word	0xffffffff


	//   ....[2]....
        /*0094*/ 	.word	0xffffffff


	//   ....[3]....
        /*0098*/ 	.word	0xffffffff


	//   ....[4]....
        /*009c*/ 	.word	0xffffffff


	//   ....[5]....
        /*00a0*/ 	.word	0xffffffff


	//   ....[6]....
        /*00a4*/ 	.word	0xffffffff


	//   ....[7]....
        /*00a8*/ 	.word	0xffffffff


	//   ....[8]....
        /*00ac*/ 	.word	0xffffffff


	//   ....[9]....
        /*00b0*/ 	.word	0xffffffff


	//   ....[10]....
        /*00b4*/ 	.word	0xffffffff


	//   ....[11]....
        /*00b8*/ 	.word	0xffffffff


	//   ....[12]....
        /*00bc*/ 	.word	0xffffffff


	//   ....[13]....
        /*00c0*/ 	.word	0xffffffff


	//   ....[14]....
        /*00c4*/ 	.word	0xffffffff


	//   ....[15]....
        /*00c8*/ 	.word	0xffffffff


	//   ....[16]....
        /*00cc*/ 	.word	0xffffffff


	//   ....[17]....
        /*00d0*/ 	.word	0xffffffff


	//   ....[18]....
        /*00d4*/ 	.word	0xffffffff


	//   ....[19]....
        /*00d8*/ 	.word	0xffffffff


	//   ....[20]....
        /*00dc*/ 	.word	0x0500000c


	//   ....[21]....
        /*00e0*/ 	.word	0x0500000c


	//   ....[22]....
        /*00e4*/ 	.word	0x0500000c


	//   ....[23]....
        /*00e8*/ 	.word	0x0500000c


	//   ....[24]....
        /*00ec*/ 	.word	0x0500000c


	//   ....[25]....
        /*00f0*/ 	.word	0x0500000c


	//   ....[26]....
        /*00f4*/ 	.word	0x0500000c


	//   ....[27]....
        /*00f8*/ 	.word	0x0500000c


	//   ....[28]....
        /*00fc*/ 	.word	0x0500000c


	//   ....[29]....
        /*0100*/ 	.word	0x0500000c


	//----- nvinfo : EIATTR_COOP_GROUP_INSTR_OFFSETS
	.align		4
.L_195:
        /*0104*/ 	.byte	0x04, 0x28
        /*0106*/ 	.short	(.L_197 - .L_196)


	//   ....[0]....
.L_196:
        /*0108*/ 	.word	0x00000250


	//   ....[1]....
        /*010c*/ 	.word	0x000002c0


	//   ....[2]....
        /*0110*/ 	.word	0x00000300


	//   ....[3]....
        /*0114*/ 	.word	0x00000340


	//   ....[4]....
        /*0118*/ 	.word	0x00000370


	//   ....[5]....
        /*011c*/ 	.word	0x00000450


	//   ....[6]....
        /*0120*/ 	.word	0x00000470


	//   ....[7]....
        /*0124*/ 	.word	0x00000490


	//   ....[8]....
        /*0128*/ 	.word	0x000004b0


	//   ....[9]....
        /*012c*/ 	.word	0x000004d0


	//   ....[10]....
        /*0130*/ 	.word	0x00000810


	//   ....[11]....
        /*0134*/ 	.word	0x00000850


	//   ....[12]....
        /*0138*/ 	.word	0x00000870


	//   ....[13]....
        /*013c*/ 	.word	0x00000890


	//   ....[14]....
        /*0140*/ 	.word	0x000008b0


	//   ....[15]....
        /*0144*/ 	.word	0x00000990


	//   ....[16]....
        /*0148*/ 	.word	0x000009b0


	//   ....[17]....
        /*014c*/ 	.word	0x000009d0


	//   ....[18]....
        /*0150*/ 	.word	0x000009f0


	//   ....[19]....
        /*0154*/ 	.word	0x00000a10


	//   ....[20]....
        /*0158*/ 	.word	0x00000ed0


	//   ....[21]....
        /*015c*/ 	.word	0x00000f40


	//   ....[22]....
        /*0160*/ 	.word	0x00000fb0


	//   ....[23]....
        /*0164*/ 	.word	0x00001020


	//   ....[24]....
        /*0168*/ 	.word	0x00001090


	//   ....[25]....
        /*016c*/ 	.word	0x00001100


	//   ....[26]....
        /*0170*/ 	.word	0x00001170


	//   ....[27]....
        /*0174*/ 	.word	0x000011e0


	//   ....[28]....
        /*0178*/ 	.word	0x00001250


	//   ....[29]....
        /*017c*/ 	.word	0x000012c0


	//----- nvinfo : EIATTR_VRC_CTA_INIT_COUNT
	.align		4
.L_197:
        /*0180*/ 	.byte	0x02, 0x4a
	.zero		1
	.zero		1


	//----- nvinfo : EIATTR_EXIT_INSTR_OFFSETS
	.align		4
        /*0184*/ 	.byte	0x04, 0x1c
        /*0186*/ 	.short	(.L_199 - .L_198)


	//   ....[0]....
.L_198:
        /*0188*/ 	.word	0x00000050


	//   ....[1]....
        /*018c*/ 	.word	0x00000c50


	//   ....[2]....
        /*0190*/ 	.word	0x00000e80


	//----- nvinfo : EIATTR_CRS_STACK_SIZE
	.align		4
.L_199:
        /*0194*/ 	.byte	0x04, 0x1e
        /*0196*/ 	.short	(.L_201 - .L_200)
.L_200:
        /*0198*/ 	.word	0x00000000


	//----- nvinfo : EIATTR_CBANK_PARAM_SIZE
	.align		4
.L_201:
        /*019c*/ 	.byte	0x03, 0x19
        /*019e*/ 	.short	0x0034


	//----- nvinfo : EIATTR_PARAM_CBANK
	.align		4
        /*01a0*/ 	.byte	0x04, 0x0a
        /*01a2*/ 	.short	(.L_203 - .L_202)
	.align		4
.L_202:
        /*01a4*/ 	.word	index@(.nv.constant0._ZN8pygpukit3ops2nn21layernorm_bf16_kernelEPK13__nv_bfloat16S4_S4_PS2_mmf)
        /*01a8*/ 	.short	0x0380
        /*01aa*/ 	.short	0x0034


	//----- nvinfo : EIATTR_SW_WAR
	.align		4
.L_203:
        /*01ac*/ 	.byte	0x04, 0x36
        /*01ae*/ 	.short	(.L_205 - .L_204)
.L_204:
        /*01b0*/ 	.word	0x00000008
.L_205:


//--------------------- .nv.info._ZN8pygpukit3ops2nn20layernorm_f16_kernelEPK6__halfS4_S4_PS2_mmf --------------------------
	.section	.nv.info._ZN8pygpukit3ops2nn20layernorm_f16_kernelEPK6__halfS4_S4_PS2_mmf,"",@"SHT_CUDA_INFO"
	.sectionflags	@""
	.align	4


	//----- nvinfo : EIATTR_CUDA_API_VERSION
	.align		4
        /*0000*/ 	.byte	0x04, 0x37
        /*0002*/ 	.short	(.L_207 - .L_206)
.L_206:
        /*0004*/ 	.word	0x00000082


	//----- nvinfo : EIATTR_KPARAM_INFO
	.align		4
.L_207:
        /*0008*/ 	.byte	0x04, 0x17
        /*000a*/ 	.short	(.L_209 - .L_208)
.L_208:
        /*000c*/ 	.word	0x00000000
        /*0010*/ 	.short	0x0006
        /*0012*/ 	.short	0x0030
        /*0014*/ 	.byte	0x00, 0xf0, 0x11, 0x00


	//----- nvinfo : EIATTR_KPARAM_INFO
	.align		4
.L_209:
        /*0018*/ 	.byte	0x04, 0x17
        /*001a*/ 	.short	(.L_211 - .L_210)
.L_210:
        /*001c*/ 	.word	0x00000000
        /*0020*/ 	.short	0x0005
        /*0022*/ 	.short	0x0028
        /*0024*/ 	.byte	0x00, 0xf0, 0x21, 0x00


	//----- nvinfo : EIATTR_KPARAM_INFO
	.align		4
.L_211:
        /*0028*/ 	.byte	0x04, 0x17
        /*002a*/ 	.short	(.L_213 - .L_212)
.L_212:
        /*002c*/ 	.word	0x00000000
        /*0030*/ 	.short	0x0004
        /*0032*/ 	.short	0x0020
        /*0034*/ 	.byte	0x00, 0xf0, 0x21, 0x00


	//----- nvinfo : EIATTR_KPARAM_INFO
	.align		4
.L_213:
        /*0038*/ 	.byte	0x04, 0x17
        /*003a*/ 	.short	(.L_215 - .L_214)
.L_214:
        /*003c*/ 	.word	0x00000000
        /*0040*/ 	.short	0x0003
        /*0042*/ 	.short	0x0018
        /*0044*/ 	.byte	0x00, 0xf5, 0x21, 0x00


	//----- nvinfo : EIATTR_KPARAM_INFO
	.align		4
.L_215:
        /*0048*/ 	.byte	0x04, 0x17
        /*004a*/ 	.short	(.L_217 - .L_216)
.L_216:
        /*004c*/ 	.word	0x00000000
        /*0050*/ 	.short	0x0002
        /*0052*/ 	.short	0x0010
        /*0054*/ 	.byte	0x00, 0xf5, 0x21, 0x00


	//----- nvinfo : EIATTR_KPARAM_INFO
	.align		4
.L_217:
        /*0058*/ 	.byte	0x04, 0x17
        /*005a*/ 	.short	(.L_219 - .L_218)
.L_218:
        /*005c*/ 	.word	0x00000000
        /*0060*/ 	.short	0x0001
        /*0062*/ 	.short	0x0008
        /*0064*/ 	.byte	0x00, 0xf5, 0x21, 0x00


	//----- nvinfo : EIATTR_KPARAM_INFO
	.align		4
.L_219:
        /*0068*/ 	.byte	0x04, 0x17
        /*006a*/ 	.short	(.L_221 - .L_220)
.L_220:
        /*006c*/ 	.word	0x00000000
        /*0070*/ 	.short	0x0000
        /*0072*/ 	.short	0x0000
        /*0074*/ 	.byte	0x00, 0xf5, 0x21, 0x00


	//----- nvinfo : EIATTR_SPARSE_MMA_MASK
	.align		4
.L_221:
        /*0078*/ 	.byte	0x03, 0x50
        /*007a*/ 	.short	0x0000


	//----- nvinfo : EIATTR_MAXREG_COUNT
	.align		4
        /*007c*/ 	.byte	0x03, 0x1b
        /*007e*/ 	.short	0x00ff


	//----- nvinfo : EIATTR_NUM_BARRIERS
	.align		4
        /*0080*/ 	.byte	0x02, 0x4c
        /*0082*/ 	.byte	0x01
	.zero		1


	//----- nvinfo : EIATTR_MERCURY_ISA_VERSION
	.align		4
        /*0084*/ 	.byte	0x03, 0x5f
        /*0086*/ 	.short	0x0101


	//----- nvinfo : EIATTR_COOP_GROUP_MASK_REGIDS
	.align		4
        /*0088*/ 	.byte	0x04, 0x29
        /*008a*/ 	.short	(.L_223 - .L_222)


	//   ....[0]....
.L_222:
        /*008c*/ 	.word	0xffffffff


	//   ....[1]....
        /*0090*/ 	.word	0xffffffff


	//   ....[2]....
        /*0094*/ 	.word	0xffffffff


	//   ....[3]....
        /*0098*/ 	.word	0xffffffff


	//   ....[4]....
        /*009c*/ 	.word	0xffffffff


	//   ....[5]....
        /*00a0*/ 	.word	0xffffffff


	//   ....[6]....
        /*00a4*/ 	.word	0xffffffff


	//   ....[7]....
        /*00a8*/ 	.word	0xffffffff


	//   ....[8]....
        /*00ac*/ 	.word	0xffffffff


	//   ....[9]....
        /*00b0*/ 	.word	0xffffffff


	//   ....[10]....
        /*00b4*/ 	.word	0xffffffff


	//   ....[11]....
        /*00b8*/ 	.word	0xffffffff


	//   ....[12]....
        /*00bc*/ 	.word	0xffffffff


	//   ....[13]....
        /*00c0*/ 	.word	0xffffffff


	//   ....[14]....
        /*00c4*/ 	.word	0xffffffff


	//   ....[15]....
        /*00c8*/ 	.word	0xffffffff


	//   ....[16]....
        /*00cc*/ 	.word	0xffffffff


	//   ....[17]....
        /*00d0*/ 	.word	0xffffffff


	//   ....[18]....
        /*00d4*/ 	.word	0xffffffff


	//   ....[19]....
        /*00d8*/ 	.word	0xffffffff


	//   ....[20]....
        /*00dc*/ 	.word	0x0500000c


	//   ....[21]....
        /*00e0*/ 	.word	0x0500000c


	//   ....[22]....
        /*00e4*/ 	.word	0x0500000c


	//   ....[23]....
        /*00e8*/ 	.word	0x0500000c


	//   ....[24]....
        /*00ec*/ 	.word	0x0500000c


	//   ....[25]....
        /*00f0*/ 	.word	0x0500000c


	//   ....[26]....
        /*00f4*/ 	.word	0x0500000c


	//   ....[27]....
        /*00f8*/ 	.word	0x0500000c


	//   ....[28]....
        /*00fc*/ 	.word	0x0500000c


	//   ....[29]....
        /*0100*/ 	.word	0x0500000c


	//----- nvinfo : EIATTR_COOP_GROUP_INSTR_OFFSETS
	.align		4
.L_223:
        /*0104*/ 	.byte	0x04, 0x28
        /*0106*/ 	.short	(.L_225 - .L_224)


	//   ....[0]....
.L_224:
        /*0108*/ 	.word	0x00000250


	//   ....[1]....
        /*010c*/ 	.word	0x000002c0


	//   ....[2]....
        /*0110*/ 	.word	0x00000300


	//   ....[3]....
        /*0114*/ 	.word	0x00000340


	//   ....[4]....
        /*0118*/ 	.word	0x00000370


	//   ....[5]....
        /*011c*/ 	.word	0x00000450


	//   ....[6]....
        /*0120*/ 	.word	0x00000470


	//   ....[7]....
        /*0124*/ 	.word	0x00000490


	//   ....[8]....
        /*0128*/ 	.word	0x000004b0


	//   ....[9]....
        /*012c*/ 	.word	0x000004d0


	//   ....[10]....
        /*0130*/ 	.word	0x00000810


	//   ....[11]....
        /*0134*/ 	.word	0x00000850


	//   ....[12]....
        /*0138*/ 	.word	0x00000870


	//   ....[13]....
        /*013c*/ 	.word	0x00000890


	//   ....[14]....
        /*0140*/ 	.word	0x000008b0


	//   ....[15]....
        /*0144*/ 	.word	0x00000990


	//   ....[16]....
        /*0148*/ 	.word	0x000009b0


	//   ....[17]....
        /*014c*/ 	.word	0x000009d0


	//   ....[18]....
        /*0150*/ 	.word	0x000009f0


	//   ....[19]....
        /*0154*/ 	.word	0x00000a10


	//   ....[20]....
        /*0158*/ 	.word	0x00000ed0


	//   ....[21]....
        /*015c*/ 	.word	0x00000f40


	//   ....[22]....
        /*0160*/ 	.word	0x00000fb0


	//   ....[23]....
        /*0164*/ 	.word	0x00001020


	//   ....[24]....
        /*0168*/ 	.word	0x00001090


	//   ....[25]....
        /*016c*/ 	.word	0x00001100


	//   ....[26]....
        /*0170*/ 	.word	0x00001170


	//   ....[27]....
        /*0174*/ 	.word	0x000011e0


	//   ....[28]....
        /*0178*/ 	.word	0x00001250


	//   ....[29]....
        /*017c*/ 	.word	0x000012c0


	//----- nvinfo : EIATTR_VRC_CTA_INIT_COUNT
	.align		4
.L_225:
        /*0180*/ 	.byte	0x02, 0x4a
	.zero		1
	.zero		1


	//----- nvinfo : EIATTR_EXIT_INSTR_OFFSETS
	.align		4
        /*0184*/ 	.byte	0x04, 0x1c
        /*0186*/ 	.short	(.L_227 - .L_226)


	//   ....[0]....
.L_226:
        /*0188*/ 	.word	0x00000050


	//   ....[1]....
        /*018c*/ 	.word	0x00000c50


	//   ....[2]....
        /*0190*/ 	.word	0x00000e80


	//----- nvinfo : EIATTR_CRS_STACK_SIZE
	.align		4
.L_227:
        /*0194*/ 	.byte	0x04, 0x1e
        /*0196*/ 	.short	(.L_229 - .L_228)
.L_228:
        /*0198*/ 	.word	0x00000000


	//----- nvinfo : EIATTR_CBANK_PARAM_SIZE
	.align		4
.L_229:
        /*019c*/ 	.byte	0x03, 0x19
        /*019e*/ 	.short	0x0034


	//----- nvinfo : EIATTR_PARAM_CBANK
	.align		4
        /*01a0*/ 	.byte	0x04, 0x0a
        /*01a2*/ 	.short	(.L_231 - .L_230)
	.align		4
.L_230:
        /*01a4*/ 	.word	index@(.nv.constant0._ZN8pygpukit3ops2nn20layernorm_f16_kernelEPK6__halfS4_S4_PS2_mmf)
        /*01a8*/ 	.short	0x0380
        /*01aa*/ 	.short	0x0034


	//----- nvinfo : EIATTR_SW_WAR
	.align		4
.L_231:
        /*01ac*/ 	.byte	0x04, 0x36
        /*01ae*/ 	.short	(.L_233 - .L_232)
.L_232:
        /*01b0*/ 	.word	0x00000008
.L_233:


//--------------------- .nv.info._ZN8pygpukit3ops2nn20layernorm_f64_kernelEPKdS3_S3_Pdmmd --------------------------
	.section	.nv.info._ZN8pygpukit3ops2nn20layernorm_f64_kernelEPKdS3_S3_Pdmmd,"",@"SHT_CUDA_INFO"
	.sectionflags	@""
	.align	4


	//----- nvinfo : EIATTR_CUDA_API_VERSION
	.align		4
        /*0000*/ 	.byte	0x04, 0x37
        /*0002*/ 	.short	(.L_235 - .L_234)
.L_234:
        /*0004*/ 	.word	0x00000082


	//----- nvinfo : EIATTR_KPARAM_INFO
	.align		4
.L_235:
        /*0008*/ 	.byte	0x04, 0x17
        /*000a*/ 	.short	(.L_237 - .L_236)
.L_236:
        /*000c*/ 	.word	0x00000000
        /*0010*/ 	.short	0x0006
        /*0012*/ 	.short	0x0030
        /*0014*/ 	.byte	0x00, 0xf0, 0x21, 0x00


	//----- nvinfo : EIATTR_KPARAM_INFO
	.align		4
.L_237:
        /*0018*/ 	.byte	0x04, 0x17
        /*001a*/ 	.short	(.L_239 - .L_238)
.L_238:
        /*001c*/ 	.word	0x00000000
        /*0020*/ 	.short	0x0005
        /*0022*/ 	.short	0x0028
        /*0024*/ 	.byte	0x00, 0xf0, 0x21, 0x00


	//----- nvinfo : EIATTR_KPARAM_INFO
	.align		4
.L_239:
        /*0028*/ 	.byte	0x04, 0x17
        /*002a*/ 	.short	(.L_241 - .L_240)
.L_240:
        /*002c*/ 	.word	0x00000000
        /*0030*/ 	.short	0x0004
        /*0032*/ 	.short	0x0020
        /*0034*/ 	.byte	0x00, 0xf0, 0x21, 0x00


	//----- nvinfo : EIATTR_KPARAM_INFO
	.align		4
.L_241:
        /*0038*/ 	.byte	0x04, 0x17
        /*003a*/ 	.short	(.L_243 - .L_242)
.L_242:
        /*003c*/ 	.word	0x00000000
        /*0040*/ 	.short	0x0003
        /*0042*/ 	.short	0x0018
        /*0044*/ 	.byte	0x00, 0xf5, 0x21, 0x00


	//----- nvinfo : EIATTR_KPARAM_INFO
	.align		4
.L_243:
        /*0048*/ 	.byte	0x04, 0x17
        /*004a*/ 	.short	(.L_245 - .L_244)
.L_244:
        /*004c*/ 	.word	0x00000000
        /*0050*/ 	.short	0x0002
        /*0052*/ 	.short	0x0010
        /*0054*/ 	.byte	0x00, 0xf5, 0x21, 0x00


	//----- nvinfo : EIATTR_KPARAM_INFO
	.align		4
.L_245:
        /*0058*/ 	.byte	0x04, 0x17
        /*005a*/ 	.short	(.L_247 - .L_246)
.L_246:
        /*005c*/ 	.word	0x00000000
        /*0060*/ 	.short	0x0001
        /*0062*/ 	.short	0x0008
        /*0064*/ 	.byte	0x00, 0xf5, 0x21, 0x00


	//----- nvinfo : EIATTR_KPARAM_INFO
	.align		4
.L_247:
        /*0068*/ 	.byte	0x04, 0x17
        /*006a*/ 	.short	(.L_249 - .L_248)
.L_248:
        /*006c*/ 	.word	0x00000000
        /*0070*/ 	.short	0x0000
        /*0072*/ 	.short	0x0000
        /*0074*/ 	.byte	0x00, 0xf5, 0x21, 0x00


	//----- nvinfo : EIATTR_SPARSE_MMA_MASK
	.align		4
.L_249:
        /*0078*/ 	.byte	0x03, 0x50
        /*007a*/ 	.short	0x0000


	//----- nvinfo : EIATTR_MAXREG_COUNT
	.align		4
        /*007c*/ 	.byte	0x03, 0x1b
        /*007e*/ 	.short	0x00ff


	//----- nvinfo : EIATTR_NUM_BARRIERS
	.align		4
        /*0080*/ 	.byte	0x02, 0x4c
        /*0082*/ 	.byte	0x01
	.zero		1


	//----- nvinfo : EIATTR_MERCURY_ISA_VERSION
	.align		4
        /*0084*/ 	.byte	0x03, 0x5f
        /*0086*/ 	.short	0x0101


	//----- nvinfo : EIATTR_COOP_GROUP_MASK_REGIDS
	.align		4
        /*0088*/ 	.byte	0x04, 0x29
        /*008a*/ 	.short	(.L_251 - .L_250)


	//   ....[0]....
.L_250:
        /*008c*/ 	.word	0xffffffff


	//   ....[1]....
        /*0090*/ 	.word	0xffffffff


	//   ....[2]....
        /*0094*/ 	.word	0xffffffff


	//   ....[3]....
        /*0098*/ 	.word	0xffffffff


	//   ....[4]....
        /*009c*/ 	.word	0xffffffff


	//   ....[5]....
        /*00a0*/ 	.word	0xffffffff


	//   ....[6]....
        /*00a4*/ 	.word	0xffffffff


	//   ....[7]....
        /*00a8*/ 	.word	0xffffffff


	//   ....[8]....
        /*00ac*/ 	.word	0xffffffff


	//   ....[9]....
        /*00b0*/ 	.word	0xffffffff


	//   ....[10]....
        /*00b4*/ 	.word	0xffffffff


	//   ....[11]....
        /*00b8*/ 	.word	0xffffffff


	//   ....[12]....
        /*00bc*/ 	.word	0xffffffff


	//   ....[13]....
        /*00c0*/ 	.word	0xffffffff


	//   ....[14]....
        /*00c4*/ 	.word	0xffffffff


	//   ....[15]....
        /*00c8*/ 	.word	0xffffffff


	//   ....[16]....
        /*00cc*/ 	.word	0xffffffff


	//   ....[17]....
        /*00d0*/ 	.word	0xffffffff


	//   ....[18]....
        /*00d4*/ 	.word	0xffffffff


	//   ....[19]....
        /*00d8*/ 	.word	0xffffffff


	//   ....[20]....
        /*00dc*/ 	.word	0xffffffff


	//   ....[21]....
        /*00e0*/ 	.word	0xffffffff


	//   ....[22]....
        /*00e4*/ 	.word	0xffffffff


	//   ....[23]....
        /*00e8*/ 	.word	0xffffffff


	//   ....[24]....
        /*00ec*/ 	.word	0xffffffff


	//   ....[25]....
        /*00f0*/ 	.word	0xffffffff


	//   ....[26]....
        /*00f4*/ 	.word	0xffffffff


	//   ....[27]....
        /*00f8*/ 	.word	0xffffffff


	//   ....[28]....
        /*00fc*/ 	.word	0xffffffff


	//   ....[29]....
        /*0100*/ 	.word	0xffffffff


	//   ....[30]....
        /*0104*/ 	.word	0xffffffff


	//   ....[31]....
        /*0108*/ 	.word	0xffffffff


	//   ....[32]....
        /*010c*/ 	.word	0xffffffff


	//   ....[33]....
        /*0110*/ 	.word	0xffffffff


	//   ....[34]....
        /*0114*/ 	.word	0xffffffff


	//   ....[35]....
        /*0118*/ 	.word	0xffffffff


	//   ....[36]....
        /*011c*/ 	.word	0xffffffff


	//   ....[37]....
        /*0120*/ 	.word	0xffffffff


	//   ....[38]....
        /*0124*/ 	.word	0xffffffff


	//   ....[39]....
        /*0128*/ 	.word	0xffffffff


	//   ....[40]....
        /*012c*/ 	.word	0x05000002


	//   ....[41]....
        /*0130*/ 	.word	0x05000002


	//   ....[42]....
        /*0134*/ 	.word	0x05000002


	//   ....[43]....
        /*0138*/ 	.word	0x05000002


	//   ....[44]....
        /*013c*/ 	.word	0x05000002


	//   ....[45]....
        /*0140*/ 	.word	0x05000002


	//   ....[46]....
        /*0144*/ 	.word	0x05000002


	//   ....[47]....
        /*0148*/ 	.word	0x05000002


	//   ....[48]....
        /*014c*/ 	.word	0x05000002


	//   ....[49]....
        /*0150*/ 	.word	0x05000002


	//   ....[50]....
        /*0154*/ 	.word	0x05000002


	//   ....[51]....
        /*0158*/ 	.word	0x05000002


	//   ....[52]....
        /*015c*/ 	.word	0x05000002


	//   ....[53]....
        /*0160*/ 	.word	0x05000002


	//   ....[54]....
        /*0164*/ 	.word	0x05000002


	//   ....[55]....
        /*0168*/ 	.word	0x05000002


	//   ....[56]....
        /*016c*/ 	.word	0x05000002


	//   ....[57]....
        /*0170*/ 	.word	0x05000002


	//   ....[58]....
        /*0174*/ 	.word	0x05000002


	//   ....[59]....
        /*0178*/ 	.word	0x05000002


	//----- nvinfo : EIATTR_COOP_GROUP_INSTR_OFFSETS
	.align		4
.L_251:
        /*017c*/ 	.byte	0x04, 0x28
        /*017e*/ 	.short	(.L_253 - .L_252)


	//   ....[0]....
.L_252:
        /*0180*/ 	.word	0x00000240


	//   ....[1]....
        /*0184*/ 	.word	0x00000280


	//   ....[2]....
        /*0188*/ 	.word	0x000002f0


	//   ....[3]....
        /*018c*/ 	.word	0x00000320


	//   ....[4]....
        /*0190*/ 	.word	0x00000340


	//   ....[5]....
        /*0194*/ 	.word	0x00000350


	//   ....[6]....
        /*0198*/ 	.word	0x00000370


	//   ....[7]....
        /*019c*/ 	.word	0x00000380


	//   ....[8]....
        /*01a0*/ 	.word	0x000003a0


	//   ....[9]....
        /*01a4*/ 	.word	0x000003b0


	//   ....[10]....
        /*01a8*/ 	.word	0x00000490


	//   ....[11]....
        /*01ac*/ 	.word	0x000004a0


	//   ....[12]....
        /*01b0*/ 	.word	0x000004c0


	//   ....[13]....
        /*01b4*/ 	.word	0x000004d0


	//   ....[14]....
        /*01b8*/ 	.word	0x000004f0


	//   ....[15]....
        /*01bc*/ 	.word	0x00000500


	//   ....[16]....
        /*01c0*/ 	.word	0x00000520


	//   ....[17]....
        /*01c4*/ 	.word	0x00000530


	//   ....[18]....
        /*01c8*/ 	.word	0x00000550


	//   ....[19]....
        /*01cc*/ 	.word	0x00000560


	//   ....[20]....
        /*01d0*/ 	.word	0x00000950


	//   ....[21]....
        /*01d4*/ 	.word	0x00000980


	//   ....[22]....
        /*01d8*/ 	.word	0x000009a0


	//   ....[23]....
        /*01dc*/ 	.word	0x000009b0


	//   ....[24]....
        /*01e0*/ 	.word	0x000009d0


	//   ....[25]....
        /*01e4*/ 	.word	0x000009e0


	//   ....[26]....
        /*01e8*/ 	.word	0x00000a00


	//   ....[27]....
        /*01ec*/ 	.word	0x00000a10


	//   ....[28]....
        /*01f0*/ 	.word	0x00000a30


	//   ....[29]....
        /*01f4*/ 	.word	0x00000a40


	//   ....[30]....
        /*01f8*/ 	.word	0x00000b20


	//   ....[31]....
        /*01fc*/ 	.word	0x00000b30


	//   ....[32]....
        /*0200*/ 	.word	0x00000b70


	//   ....[33]....
        /*0204*/ 	.word	0x00000b80


	//   ....[34]....
        /*0208*/ 	.word	0x00000bc0


	//   ....[35]....
        /*020c*/ 	.word	0x00000bd0


	//   ....[36]....
        /*0210*/ 	.word	0x00000c10


	//   ....[37]....
        /*0214*/ 	.word	0x00000c20


	//   ....[38]....
        /*0218*/ 	.word	0x00000c60


	//   ....[39]....
        /*021c*/ 	.word	0x00000c70


	//   ....[40]....
        /*0220*/ 	.word	0x00001290


	//   ....[41]....
        /*0224*/ 	.word	0x000012e0


	//   ....[42]....
        /*0228*/ 	.word	0x00001350


	//   ....[43]....
        /*022c*/ 	.word	0x000013a0


	//   ....[44]....
        /*0230*/ 	.word	0x00001410


	//   ....[45]....
        /*0234*/ 	.word	0x00001460


	//   ....[46]....
        /*0238*/ 	.word	0x000014d0


	//   ....[47]....
        /*023c*/ 	.word	0x00001520


	//   ....[48]....
        /*0240*/ 	.word	0x00001590


	//   ....[49]....
        /*0244*/ 	.word	0x000015e0


	//   ....[50]....
        /*0248*/ 	.word	0x00001660


	//   ....[51]....
        /*024c*/ 	.word	0x000016b0


	//   ....[52]....
        /*0250*/ 	.word	0x00001720


	//   ....[53]....
        /*0254*/ 	.word	0x00001770


	//   ....[54]....
        /*0258*/ 	.word	0x000017e0


	//   ....[55]....
        /*025c*/ 	.word	0x00001830


	//   ....[56]....
        /*0260*/ 	.word	0x000018a0


	//   ....[57]....
        /*0264*/ 	.word	0x000018f0


	//   ....[58]....
        /*0268*/ 	.word	0x00001960


	//   ....[59]....
        /*026c*/ 	.word	0x000019b0


	//----- nvinfo : EIATTR_VRC_CTA_INIT_COUNT
	.align		4
.L_253:
        /*0270*/ 	.byte	0x02, 0x4a
	.zero		1
	.zero		1


	//----- nvinfo : EIATTR_EXIT_INSTR_OFFSETS
	.align		4
        /*0274*/ 	.byte	0x04, 0x1c
        /*0276*/ 	.short	(.L_255 - .L_254)


	//   ....[0]....
.L_254:
        /*0278*/ 	.word	0x00000050


	//   ....[1]....
        /*027c*/ 	.word	0x00001040


	//   ....[2]....
        /*0280*/ 	.word	0x00001230


	//----- nvinfo : EIATTR_CRS_STACK_SIZE
	.align		4
.L_255:
        /*0284*/ 	.byte	0x04, 0x1e
        /*0286*/ 	.short	(.L_257 - .L_256)
.L_256:
        /*0288*/ 	.word	0x00000000


	//----- nvinfo : EIATTR_CBANK_PARAM_SIZE
	.align		4
.L_257:
        /*028c*/ 	.byte	0x03, 0x19
        /*028e*/ 	.short	0x0038


	//----- nvinfo : EIATTR_PARAM_CBANK
	.align		4
        /*0290*/ 	.byte	0x04, 0x0a
        /*0292*/ 	.short	(.L_259 - .L_258)
	.align		4
.L_258:
        /*0294*/ 	.word	index@(.nv.constant0._ZN8pygpukit3ops2nn20layernorm_f64_kernelEPKdS3_S3_Pdmmd)
        /*0298*/ 	.short	0x0380
        /*029a*/ 	.short	0x0038


	//----- nvinfo : EIATTR_SW_WAR
	.align		4
.L_259:
        /*029c*/ 	.byte	0x04, 0x36
        /*029e*/ 	.short	(.L_261 - .L_260)
.L_260:
        /*02a0*/ 	.word	0x00000008
.L_261:


//--------------------- .nv.info._ZN8pygpukit3ops2nn20layernorm_f32_kernelEPKfS3_S3_Pfmmf --------------------------
	.section	.nv.info._ZN8pygpukit3ops2nn20layernorm_f32_kernelEPKfS3_S3_Pfmmf,"",@"SHT_CUDA_INFO"
	.sectionflags	@""
	.align	4


	//----- nvinfo : EIATTR_CUDA_API_VERSION
	.align		4
        /*0000*/ 	.byte	0x04, 0x37
        /*0002*/ 	.short	(.L_263 - .L_262)
.L_262:
        /*0004*/ 	.word	0x00000082


	//----- nvinfo : EIATTR_KPARAM_INFO
	.align		4
.L_263:
        /*0008*/ 	.byte	0x04, 0x17
        /*000a*/ 	.short	(.L_265 - .L_264)
.L_264:
        /*000c*/ 	.word	0x00000000
        /*0010*/ 	.short	0x0006
        /*0012*/ 	.short	0x0030
        /*0014*/ 	.byte	0x00, 0xf0, 0x11, 0x00


	//----- nvinfo : EIATTR_KPARAM_INFO
	.align		4
.L_265:
        /*0018*/ 	.byte	0x04, 0x17
        /*001a*/ 	.short	(.L_267 - .L_266)
.L_266:
        /*001c*/ 	.word	0x00000000
        /*0020*/ 	.short	0x0005
        /*0022*/ 	.short	0x0028
        /*0024*/ 	.byte	0x00, 0xf0, 0x21, 0x00


	//----- nvinfo : EIATTR_KPARAM_INFO
	.align		4
.L_267:
        /*0028*/ 	.byte	0x04, 0x17
        /*002a*/ 	.short	(.L_269 - .L_268)
.L_268:
        /*002c*/ 	.word	0x00000000
        /*0030*/ 	.short	0x0004
        /*0032*/ 	.short	0x0020
        /*0034*/ 	.byte	0x00, 0xf0, 0x21, 0x00


	//----- nvinfo : EIATTR_KPARAM_INFO
	.align		4
.L_269:
        /*0038*/ 	.byte	0x04, 0x17
        /*003a*/ 	.short	(.L_271 - .L_270)
.L_270:
        /*003c*/ 	.word	0x00000000
        /*0040*/ 	.short	0x0003
        /*0042*/ 	.short	0x0018
        /*0044*/ 	.byte	0x00, 0xf5, 0x21, 0x00


	//----- nvinfo : EIATTR_KPARAM_INFO
	.align		4
.L_271:
        /*0048*/ 	.byte	0x04, 0x17
        /*004a*/ 	.short	(.L_273 - .L_272)
.L_272:
        /*004c*/ 	.word	0x00000000
        /*0050*/ 	.short	0x0002
        /*0052*/ 	.short	0x0010
        /*0054*/ 	.byte	0x00, 0xf5, 0x21, 0x00


	//----- nvinfo : EIATTR_KPARAM_INFO
	.align		4
.L_273:
        /*0058*/ 	.byte	0x04, 0x17
        /*005a*/ 	.short	(.L_275 - .L_274)
.L_274:
        /*005c*/ 	.word	0x00000000
        /*0060*/ 	.short	0x0001
        /*0062*/ 	.short	0x0008
        /*0064*/ 	.byte	0x00, 0xf5, 0x21, 0x00


	//----- nvinfo : EIATTR_KPARAM_INFO
	.align		4
.L_275:
        /*0068*/ 	.byte	0x04, 0x17
        /*006a*/ 	.short	(.L_277 - .L_276)
.L_276:
        /*006c*/ 	.word	0x00000000
        /*0070*/ 	.short	0x0000
        /*0072*/ 	.short	0x0000
        /*0074*/ 	.byte	0x00, 0xf5, 0x21, 0x00


	//----- nvinfo : EIATTR_SPARSE_MMA_MASK
	.align		4
.L_277:
        /*0078*/ 	.byte	0x03, 0x50
        /*007a*/ 	.short	0x0000


	//----- nvinfo : EIATTR_MAXREG_COUNT
	.align		4
        /*007c*/ 	.byte	0x03, 0x1b
        /*007e*/ 	.short	0x00ff


	//----- nvinfo : EIATTR_NUM_BARRIERS
	.align		4
        /*0080*/ 	.byte	0x02, 0x4c
        /*0082*/ 	.byte	0x01
	.zero		1


	//----- nvinfo : EIATTR_MERCURY_ISA_VERSION
	.align		4
        /*0084*/ 	.byte	0x03, 0x5f
        /*0086*/ 	.short	0x0101


	//----- nvinfo : EIATTR_COOP_GROUP_MASK_REGIDS
	.align		4
        /*0088*/ 	.byte	0x04, 0x29
        /*008a*/ 	.short	(.L_279 - .L_278)


	//   ....[0]....
.L_278:
        /*008c*/ 	.word	0xffffffff


	//   ....[1]....
        /*0090*/ 	.word	0xffffffff


	//   ....[2]....
        /*0094*/ 	.word	0xffffffff


	//   ....[3]....
        /*0098*/ 	.word	0xffffffff


	//   ....[4]....
        /*009c*/ 	.word	0xffffffff


	//   ....[5]....
        /*00a0*/ 	.word	0xffffffff


	//   ....[6]....
        /*00a4*/ 	.word	0xffffffff


	//   ....[7]....
        /*00a8*/ 	.word	0xffffffff


	//   ....[8]....
        /*00ac*/ 	.word	0xffffffff


	//   ....[9]....
        /*00b0*/ 	.word	0xffffffff


	//   ....[10]....
        /*00b4*/ 	.word	0xffffffff


	//   ....[11]....
        /*00b8*/ 	.word	0xffffffff


	//   ....[12]....
        /*00bc*/ 	.word	0xffffffff


	//   ....[13]....
        /*00c0*/ 	.word	0xffffffff


	//   ....[14]....
        /*00c4*/ 	.word	0xffffffff


	//   ....[15]....
        /*00c8*/ 	.word	0xffffffff


	//   ....[16]....
        /*00cc*/ 	.word	0xffffffff


	//   ....[17]....
        /*00d0*/ 	.word	0xffffffff


	//   ....[18]....
        /*00d4*/ 	.word	0xffffffff


	//   ....[19]....
        /*00d8*/ 	.word	0xffffffff


	//   ....[20]....
        /*00dc*/ 	.word	0x0500000c


	//   ....[21]....
        /*00e0*/ 	.word	0x0500000c


	//   ....[22]....
        /*00e4*/ 	.word	0x0500000c


	//   ....[23]....
        /*00e8*/ 	.word	0x0500000c


	//   ....[24]....
        /*00ec*/ 	.word	0x0500000c


	//   ....[25]....
        /*00f0*/ 	.word	0x0500000c


	//   ....[26]....
        /*00f4*/ 	.word	0x0500000c


	//   ....[27]....
        /*00f8*/ 	.word	0x0500000c


	//   ....[28]....
        /*00fc*/ 	.word	0x0500000c


	//   ....[29]....
        /*0100*/ 	.word	0x0500000c


	//----- nvinfo : EIATTR_COOP_GROUP_INSTR_OFFSETS
	.align		4
.L_279:
        /*0104*/ 	.byte	0x04, 0x28
        /*0106*/ 	.short	(.L_281 - .L_280)


	//   ....[0]....
.L_280:
        /*0108*/ 	.word	0x00000240


	//   ....[1]....
        /*010c*/ 	.word	0x000002b0


	//   ....[2]....
        /*0110*/ 	.word	0x000002f0


	//   ....[3]....
        /*0114*/ 	.word	0x00000330


	//   ....[4]....
        /*0118*/ 	.word	0x00000360


	//   ....[5]....
        /*011c*/ 	.word	0x00000440


	//   ....[6]....
        /*0120*/ 	.word	0x00000460


	//   ....[7]....
        /*0124*/ 	.word	0x00000480


	//   ....[8]....
        /*0128*/ 	.word	0x000004a0


	//   ....[9]....
        /*012c*/ 	.word	0x000004c0


	//   ....[10]....
        /*0130*/ 	.word	0x000007f0


	//   ....[11]....
        /*0134*/ 	.word	0x00000830


	//   ....[12]....
        /*0138*/ 	.word	0x00000850


	//   ....[13]....
        /*013c*/ 	.word	0x00000870


	//   ....[14]....
        /*0140*/ 	.word	0x00000890


	//   ....[15]....
        /*0144*/ 	.word	0x00000970


	//   ....[16]....
        /*0148*/ 	.word	0x00000990


	//   ....[17]....
        /*014c*/ 	.word	0x000009b0


	//   ....[18]....
        /*0150*/ 	.word	0x000009d0


	//   ....[19]....
        /*0154*/ 	.word	0x000009f0


	//   ....[20]....
        /*0158*/ 	.word	0x00000e70


	//   ....[21]....
        /*015c*/ 	.word	0x00000ee0


	//   ....[22]....
        /*0160*/ 	.word	0x00000f50


	//   ....[23]....
        /*0164*/ 	.word	0x00000fc0


	//   ....[24]....
        /*0168*/ 	.word	0x00001030


	//   ....[25]....
        /*016c*/ 	.word	0x000010a0


	//   ....[26]....
        /*0170*/ 	.word	0x00001110


	//   ....[27]....
        /*0174*/ 	.word	0x00001180


	//   ....[28]....
        /*0178*/ 	.word	0x000011f0


	//   ....[29]....
        /*017c*/ 	.word	0x00001260


	//----- nvinfo : EIATTR_VRC_CTA_INIT_COUNT
	.align		4
.L_281:
        /*0180*/ 	.byte	0x02, 0x4a
	.zero		1
	.zero		1


	//----- nvinfo : EIATTR_EXIT_INSTR_OFFSETS
	.align		4
        /*0184*/ 	.byte	0x04, 0x1c
        /*0186*/ 	.short	(.L_283 - .L_282)


	//   ....[0]....
.L_282:
        /*0188*/ 	.word	0x00000050


	//   ....[1]....
        /*018c*/ 	.word	0x00000c30


	//   ....[2]....
        /*0190*/ 	.word	0x00000e20


	//----- nvinfo : EIATTR_CRS_STACK_SIZE
	.align		4
.L_283:
        /*0194*/ 	.byte	0x04, 0x1e
        /*0196*/ 	.short	(.L_285 - .L_284)
.L_284:
        /*0198*/ 	.word	0x00000000


	//----- nvinfo : EIATTR_CBANK_PARAM_SIZE
	.align		4
.L_285:
        /*019c*/ 	.byte	0x03, 0x19
        /*019e*/ 	.short	0x0034


	//----- nvinfo : EIATTR_PARAM_CBANK
	.align		4
        /*01a0*/ 	.byte	0x04, 0x0a
        /*01a2*/ 	.short	(.L_287 - .L_286)
	.align		4
.L_286:
        /*01a4*/ 	.word	index@(.nv.constant0._ZN8pygpukit3ops2nn20layernorm_f32_kernelEPKfS3_S3_Pfmmf)
        /*01a8*/ 	.short	0x0380
        /*01aa*/ 	.short	0x0034


	//----- nvinfo : EIATTR_SW_WAR
	.align		4
.L_287:
        /*01ac*/ 	.byte	0x04, 0x36
        /*01ae*/ 	.short	(.L_289 - .L_288)
.L_288:
        /*01b0*/ 	.word	0x00000008
.L_289:


//--------------------- .nv.info._ZN8pygpukit3ops2nn20bias_add_bf16_kernelEP13__nv_bfloat16PKS2_mm --------------------------
	.section	.nv.info._ZN8pygpukit3ops2nn20bias_add_bf16_kernelEP13__nv_bfloat16PKS2_mm,"",@"SHT_CUDA_INFO"
	.sectionflags	@""
	.align	4


	//----- nvinfo : EIATTR_CUDA_API_VERSION
	.align		4
        /*0000*/ 	.byte	0x04, 0x37
        /*0002*/ 	.short	(.L_291 - .L_290)
.L_290:
        /*0004*/ 	.word	0x00000082


	//----- nvinfo : EIATTR_KPARAM_INFO
	.align		4
.L_291:
        /*0008*/ 	.byte	0x04, 0x17
        /*000a*/ 	.short	(.L_293 - .L_292)
.L_292:
        /*000c*/ 	.word	0x00000000
        /*0010*/ 	.short	0x0003
        /*0012*/ 	.short	0x0018
        /*0014*/ 	.byte	0x00, 0xf0, 0x21, 0x00


	//----- nvinfo : EIATTR_KPARAM_INFO
	.align		4
.L_293:
        /*0018*/ 	.byte	0x04, 0x17
        /*001a*/ 	.short	(.L_295 - .L_294)
.L_294:
        /*001c*/ 	.word	0x00000000
        /*0020*/ 	.short	0x0002
        /*0022*/ 	.short	0x0010
        /*0024*/ 	.byte	0x00, 0xf0, 0x21, 0x00


	//----- nvinfo : EIATTR_KPARAM_INFO
	.align		4
.L_295:
        /*0028*/ 	.byte	0x04, 0x17
        /*002a*/ 	.short	(.L_297 - .L_296)
.L_296:
        /*002c*/ 	.word	0x00000000
        /*0030*/ 	.short	0x0001
        /*0032*/ 	.short	0x0008
        /*0034*/ 	.byte	0x00, 0xf5, 0x21, 0x00


	//----- nvinfo : EIATTR_KPARAM_INFO
	.align		4
.L_297:
        /*0038*/ 	.byte	0x04, 0x17
        /*003a*/ 	.short	(.L_299 - .L_298)
.L_298:
        /*003c*/ 	.word	0x00000000
        /*0040*/ 	.short	0x0000
        /*0042*/ 	.short	0x0000
        /*0044*/ 	.byte	0x00, 0xf5, 0x21, 0x00


	//----- nvinfo : EIATTR_SPARSE_MMA_MASK
	.align		4
.L_299:
        /*0048*/ 	.byte	0x03, 0x50
        /*004a*/ 	.short	0x0000


	//----- nvinfo : EIATTR_MAXREG_COUNT
	.align		4
        /*004c*/ 	.byte	0x03, 0x1b
        /*004e*/ 	.short	0x00ff


	//----- nvinfo : EIATTR_MERCURY_ISA_VERSION
	.align		4
        /*0050*/ 	.byte	0x03, 0x5f
        /*0052*/ 	.short	0x0101


	//----- nvinfo : EIATTR_VRC_CTA_INIT_COUNT
	.align		4
        /*0054*/ 	.byte	0x02, 0x4a
	.zero		1
	.zero		1


	//----- nvinfo : EIATTR_EXIT_INSTR_OFFSETS
	.align		4
        /*0058*/ 	.byte	0x04, 0x1c
        /*005a*/ 	.short	(.L_301 - .L_300)


	//   ....[0]....
.L_300:
        /*005c*/ 	.word	0x000000d0


	//   ....[1]....
        /*0060*/ 	.word	0x00000330


	//----- nvinfo : EIATTR_CRS_STACK_SIZE
	.align		4
.L_301:
        /*0064*/ 	.byte	0x04, 0x1e
        /*0066*/ 	.short	(.L_303 - .L_302)
.L_302:
        /*0068*/ 	.word	0x00000000


	//----- nvinfo : EIATTR_CBANK_PARAM_SIZE
	.align		4
.L_303:
        /*006c*/ 	.byte	0x03, 0x19
        /*006e*/ 	.short	0x0020


	//----- nvinfo : EIATTR_PARAM_CBANK
	.align		4
        /*0070*/ 	.byte	0x04, 0x0a
        /*0072*/ 	.short	(.L_305 - .L_304)
	.align		4
.L_304:
        /*0074*/ 	.word	index@(.nv.constant0._ZN8pygpukit3ops2nn20bias_add_bf16_kernelEP13__nv_bfloat16PKS2_mm)
        /*0078*/ 	.short	0x0380
        /*007a*/ 	.short	0x0020


	//----- nvinfo : EIATTR_SW_WAR
	.align		4
.L_305:
        /*007c*/ 	.byte	0x04, 0x36
        /*007e*/ 	.short	(.L_307 - .L_306)
.L_306:
        /*0080*/ 	.word	0x00000008
.L_307:


//--------------------- .nv.info._ZN8pygpukit3ops2nn19bias_add_f16_kernelEP6__halfPKS2_mm --------------------------
	.section	.nv.info._ZN8pygpukit3ops2nn19bias_add_f16_kernelEP6__halfPKS2_mm,"",@"SHT_CUDA_INFO"
	.sectionflags	@""
	.align	4


	//----- nvinfo : EIATTR_CUDA_API_VERSION
	.align		4
        /*0000*/ 	.byte	0x04, 0x37
        /*0002*/ 	.short	(.L_309 - .L_308)
.L_308:
        /*0004*/ 	.word	0x00000082


	//----- nvinfo : EIATTR_KPARAM_INFO
	.align		4
.L_309:
        /*0008*/ 	.byte	0x04, 0x17
        /*000a*/ 	.short	(.L_311 - .L_310)
.L_310:
        /*000c*/ 	.word	0x00000000
        /*0010*/ 	.short	0x0003
        /*0012*/ 	.short	0x0018
        /*0014*/ 	.byte	0x00, 0xf0, 0x21, 0x00


	//----- nvinfo : EIATTR_KPARAM_INFO
	.align		4
.L_311:
        /*0018*/ 	.byte	0x04, 0x17
        /*001a*/ 	.short	(.L_313 - .L_312)
.L_312:
        /*001c*/ 	.word	0x00000000
        /*0020*/ 	.short	0x0002
        /*0022*/ 	.short	0x0010
        /*0024*/ 	.byte	0x00, 0xf0, 0x21, 0x00


	//----- nvinfo : EIATTR_KPARAM_INFO
	.align		4
.L_313:
        /*0028*/ 	.byte	0x04, 0x17
        /*002a*/ 	.short	(.L_315 - .L_314)
.L_314:
        /*002c*/ 	.word	0x00000000
        /*0030*/ 	.short	0x0001
        /*0032*/ 	.short	0x0008
        /*0034*/ 	.byte	0x00, 0xf5, 0x21, 0x00


	//----- nvinfo : EIATTR_KPARAM_INFO
	.align		4
.L_315:
        /*0038*/ 	.byte	0x04, 0x17
        /*003a*/ 	.short	(.L_317 - .L_316)
.L_316:
        /*003c*/ 	.word	0x00000000
        /*0040*/ 	.short	0x0000
        /*0042*/ 	.short	0x0000
        /*0044*/ 	.byte	0x00, 0xf5, 0x21, 0x00


	//----- nvinfo : EIATTR_SPARSE_MMA_MASK
	.align		4
.L_317:
        /*0048*/ 	.byte	0x03, 0x50
        /*004a*/ 	.short	0x0000


	//----- nvinfo : EIATTR_MAXREG_COUNT
	.align		4
        /*004c*/ 	.byte	0x03, 0x1b
        /*004e*/ 	.short	0x00ff


	//----- nvinfo : EIATTR_MERCURY_ISA_VERSION
	.align		4
        /*0050*/ 	.byte	0x03, 0x5f
        /*0052*/ 	.short	0x0101


	//----- nvinfo : EIATTR_VRC_CTA_INIT_COUNT
	.align		4
        /*0054*/ 	.byte	0x02, 0x4a
	.zero		1
	.zero		1


	//----- nvinfo : EIATTR_EXIT_INSTR_OFFSETS
	.align		4
        /*0058*/ 	.byte	0x04, 0x1c
        /*005a*/ 	.short	(.L_319 - .L_318)


	//   ....[0]....
.L_318:
        /*005c*/ 	.word	0x000000d0


	//   ....[1]....
        /*0060*/ 	.word	0x00000330


	//----- nvinfo : EIATTR_CRS_STACK_SIZE
	.align		4
.L_319:
        /*0064*/ 	.byte	0x04, 0x1e
        /*0066*/ 	.short	(.L_321 - .L_320)
.L_320:
        /*0068*/ 	.word	0x00000000


	//----- nvinfo : EIATTR_CBANK_PARAM_SIZE
	.align		4
.L_321:
        /*006c*/ 	.byte	0x03, 0x19
        /*006e*/ 	.short	0x0020


	//----- nvinfo : EIATTR_PARAM_CBANK
	.align		4
        /*0070*/ 	.byte	0x04, 0x0a
        /*0072*/ 	.short	(.L_323 - .L_322)
	.align		4
.L_322:
        /*0074*/ 	.word	index@(.nv.constant0._ZN8pygpukit3ops2nn19bias_add_f16_kernelEP6__halfPKS2_mm)
        /*0078*/ 	.short	0x0380
        /*007a*/ 	.short	0x0020


	//----- nvinfo : EIATTR_SW_WAR
	.align		4
.L_323:
        /*007c*/ 	.byte	0x04, 0x36
        /*007e*/ 	.short	(.L_325 - .L_324)
.L_324:
        /*0080*/ 	.word	0x00000008
.L_325:


//--------------------- .nv.info._ZN8pygpukit3ops2nn19bias_add_f64_kernelEPdPKdmm --------------------------
	.section	.nv.info._ZN8pygpukit3ops2nn19bias_add_f64_kernelEPdPKdmm,"",@"SHT_CUDA_INFO"
	.sectionflags	@""
	.align	4


	//----- nvinfo : EIATTR_CUDA_API_VERSION
	.align		4
        /*0000*/ 	.byte	0x04, 0x37
        /*0002*/ 	.short	(.L_327 - .L_326)
.L_326:
        /*0004*/ 	.word	0x00000082


	//----- nvinfo : EIATTR_KPARAM_INFO
	.align		4
.L_327:
        /*0008*/ 	.byte	0x04, 0x17
        /*000a*/ 	.short	(.L_329 - .L_328)
.L_328:
        /*000c*/ 	.word	0x00000000
        /*0010*/ 	.short	0x0003
        /*0012*/ 	.short	0x0018
        /*0014*/ 	.byte	0x00, 0xf0, 0x21, 0x00


	//----- nvinfo : EIATTR_KPARAM_INFO
	.align		4
.L_329:
        /*0018*/ 	.byte	0x04, 0x17
        /*001a*/ 	.short	(.L_331 - .L_330)
.L_330:
        /*001c*/ 	.word	0x00000000
        /*0020*/ 	.short	0x0002
        /*0022*/ 	.short	0x0010
        /*0024*/ 	.byte	0x00, 0xf0, 0x21, 0x00


	//----- nvinfo : EIATTR_KPARAM_INFO
	.align		4
.L_331:
        /*0028*/ 	.byte	0x04, 0x17
        /*002a*/ 	.short	(.L_333 - .L_332)
.L_332:
        /*002c*/ 	.word	0x00000000
        /*0030*/ 	.short	0x0001
        /*0032*/ 	.short	0x0008
        /*0034*/ 	.byte	0x00, 0xf5, 0x21, 0x00


	//----- nvinfo : EIATTR_KPARAM_INFO
	.align		4
.L_333:
        /*0038*/ 	.byte	0x04, 0x17
        /*003a*/ 	.short	(.L_335 - .L_334)
.L_334:
        /*003c*/ 	.word	0x00000000
        /*0040*/ 	.short	0x0000
        /*0042*/ 	.short	0x0000
        /*0044*/ 	.byte	0x00, 0xf5, 0x21, 0x00


	//----- nvinfo : EIATTR_SPARSE_MMA_MASK
	.align		4
.L_335:
        /*0048*/ 	.byte	0x03, 0x50
        /*004a*/ 	.short	0x0000


	//----- nvinfo : EIATTR_MAXREG_COUNT
	.align		4
        /*004c*/ 	.byte	0x03, 0x1b
        /*004e*/ 	.short	0x00ff


	//----- nvinfo : EIATTR_MERCURY_ISA_VERSION
	.align		4
        /*0050*/ 	.byte	0x03, 0x5f
        /*0052*/ 	.short	0x0101


	//----- nvinfo : EIATTR_VRC_CTA_INIT_COUNT
	.align		4
        /*0054*/ 	.byte	0x02, 0x4a
	.zero		1
	.zero		1


	//----- nvinfo : EIATTR_EXIT_INSTR_OFFSETS
	.align		4
        /*0058*/ 	.byte	0x04, 0x1c
        /*005a*/ 	.short	(.L_337 - .L_336)


	//   ....[0]....
.L_336:
        /*005c*/ 	.word	0x000000d0


	//   ....[1]....
        /*0060*/ 	.word	0x00000300


	//----- nvinfo : EIATTR_CRS_STACK_SIZE
	.align		4
.L_337:
        /*0064*/ 	.byte	0x04, 0x1e
        /*0066*/ 	.short	(.L_339 - .L_338)
.L_338:
        /*0068*/ 	.word	0x00000000


	//----- nvinfo : EIATTR_CBANK_PARAM_SIZE
	.align		4
.L_339:
        /*006c*/ 	.byte	0x03, 0x19
        /*006e*/ 	.short	0x0020


	//----- nvinfo : EIATTR_PARAM_CBANK
	.align		4
        /*0070*/ 	.byte	0x04, 0x0a
        /*0072*/ 	.short	(.L_341 - .L_340)
	.align		4
.L_340:
        /*0074*/ 	.word	index@(.nv.constant0._ZN8pygpukit3ops2nn19bias_add_f64_kernelEPdPKdmm)
        /*0078*/ 	.short	0x0380
        /*007a*/ 	.short	0x0020


	//----- nvinfo : EIATTR_SW_WAR
	.align		4
.L_341:
        /*007c*/ 	.byte	0x04, 0x36
        /*007e*/ 	.short	(.L_343 - .L_342)
.L_342:
        /*0080*/ 	.word	0x00000008
.L_343:


//--------------------- .nv.info._ZN8pygpukit3ops2nn19bias_add_f32_kernelEPfPKfmm --------------------------
	.section	.nv.info._ZN8pygpukit3ops2nn19bias_add_f32_kernelEPfPKfmm,"",@"SHT_CUDA_INFO"
	.sectionflags	@""
	.align	4


	//----- nvinfo : EIATTR_CUDA_API_VERSION
	.align		4
        /*0000*/ 	.byte	0x04, 0x37
        /*0002*/ 	.short	(.L_345 - .L_344)
.L_344:
        /*0004*/ 	.word	0x00000082


	//----- nvinfo : EIATTR_KPARAM_INFO
	.align		4
.L_345:
        /*0008*/ 	.byte	0x04, 0x17
        /*000a*/ 	.short	(.L_347 - .L_346)
.L_346:
        /*000c*/ 	.word	0x00000000
        /*0010*/ 	.short	0x0003
        /*0012*/ 	.short	0x0018
        /*0014*/ 	.byte	0x00, 0xf0, 0x21, 0x00


	//----- nvinfo : EIATTR_KPARAM_INFO
	.align		4
.L_347:
        /*0018*/ 	.byte	0x04, 0x17
        /*001a*/ 	.short	(.L_349 - .L_348)
.L_348:
        /*001c*/ 	.word	0x00000000
        /*0020*/ 	.short	0x0002
        /*0022*/ 	.short	0x0010
        /*0024*/ 	.byte	0x00, 0xf0, 0x21, 0x00


	//----- nvinfo : EIATTR_KPARAM_INFO
	.align		4
.L_349:
        /*0028*/ 	.byte	0x04, 0x17
        /*002a*/ 	.short	(.L_351 - .L_350)
.L_350:
        /*002c*/ 	.word	0x00000000
        /*0030*/ 	.short	0x0001
        /*0032*/ 	.short	0x0008
        /*0034*/ 	.byte	0x00, 0xf5, 0x21, 0x00


	//----- nvinfo : EIATTR_KPARAM_INFO
	.align		4
.L_351:
        /*0038*/ 	.byte	0x04, 0x17
        /*003a*/ 	.short	(.L_353 - .L_352)
.L_352:
        /*003c*/ 	.word	0x00000000
        /*0040*/ 	.short	0x0000
        /*0042*/ 	.short	0x0000
        /*0044*/ 	.byte	0x00, 0xf5, 0x21, 0x00


	//----- nvinfo : EIATTR_SPARSE_MMA_MASK
	.align		4
.L_353:
        /*0048*/ 	.byte	0x03, 0x50
        /*004a*/ 	.short	0x0000


	//----- nvinfo : EIATTR_MAXREG_COUNT
	.align		4
        /*004c*/ 	.byte	0x03, 0x1b
        /*004e*/ 	.short	0x00ff


	//----- nvinfo : EIATTR_MERCURY_ISA_VERSION
	.align		4
        /*0050*/ 	.byte	0x03, 0x5f
        /*0052*/ 	.short	0x0101


	//----- nvinfo : EIATTR_VRC_CTA_INIT_COUNT
	.align		4
        /*0054*/ 	.byte	0x02, 0x4a
	.zero		1
	.zero		1


	//----- nvinfo : EIATTR_EXIT_INSTR_OFFSETS
	.align		4
        /*0058*/ 	.byte	0x04, 0x1c
        /*005a*/ 	.short	(.L_355 - .L_354)


	//   ....[0]....
.L_354:
        /*005c*/ 	.word	0x000000d0


	//   ....[1]....
        /*0060*/ 	.word	0x00000300


	//----- nvinfo : EIATTR_CRS_STACK_SIZE
	.align		4
.L_355:
        /*0064*/ 	.byte	0x04, 0x1e
        /*0066*/ 	.short	(.L_357 - .L_356)
.L_356:
        /*0068*/ 	.word	0x00000000


	//----- nvinfo : EIATTR_CBANK_PARAM_SIZE
	.align		4
.L_357:
        /*006c*/ 	.byte	0x03, 0x19
        /*006e*/ 	.short	0x0020


	//----- nvinfo : EIATTR_PARAM_CBANK
	.align		4
        /*0070*/ 	.byte	0x04, 0x0a
        /*0072*/ 	.short	(.L_359 - .L_358)
	.align		4
.L_358:
        /*0074*/ 	.word	index@(.nv.constant0._ZN8pygpukit3ops2nn19bias_add_f32_kernelEPfPKfmm)
        /*0078*/ 	.short	0x0380
        /*007a*/ 	.short	0x0020


	//----- nvinfo : EIATTR_SW_WAR
	.align		4
.L_359:
        /*007c*/ 	.byte	0x04, 0x36
        /*007e*/ 	.short	(.L_361 - .L_360)
.L_360:
        /*0080*/ 	.word	0x00000008
.L_361:


//--------------------- .nv.info._ZN8pygpukit3ops2nn16gelu_bf16_kernelEPK13__nv_bfloat16PS2_m --------------------------
	.section	.nv.info._ZN8pygpukit3ops2nn16gelu_bf16_kernelEPK13__nv_bfloat16PS2_m,"",@"SHT_CUDA_INFO"
	.sectionflags	@""
	.align	4


	//----- nvinfo : EIATTR_CUDA_API_VERSION
	.align		4
        /*0000*/ 	.byte	0x04, 0x37
        /*0002*/ 	.short	(.L_363 - .L_362)
.L_362:
        /*0004*/ 	.word	0x00000082


	//----- nvinfo : EIATTR_KPARAM_INFO
	.align		4
.L_363:
        /*0008*/ 	.byte	0x04, 0x17
        /*000a*/ 	.short	(.L_365 - .L_364)
.L_364:
        /*000c*/ 	.word	0x00000000
        /*0010*/ 	.short	0x0002
        /*0012*/ 	.short	0x0010
        /*0014*/ 	.byte	0x00, 0xf0, 0x21, 0x00


	//----- nvinfo : EIATTR_KPARAM_INFO
	.align		4
.L_365:
        /*0018*/ 	.byte	0x04, 0x17
        /*001a*/ 	.short	(.L_367 - .L_366)
.L_366:
        /*001c*/ 	.word	0x00000000
        /*0020*/ 	.short	0x0001
        /*0022*/ 	.short	0x0008
        /*0024*/ 	.byte	0x00, 0xf5, 0x21, 0x00


	//----- nvinfo : EIATTR_KPARAM_INFO
	.align		4
.L_367:
        /*0028*/ 	.byte	0x04, 0x17
        /*002a*/ 	.short	(.L_369 - .L_368)
.L_368:
        /*002c*/ 	.word	0x00000000
        /*0030*/ 	.short	0x0000
        /*0032*/ 	.short	0x0000
        /*0034*/ 	.byte	0x00, 0xf5, 0x21, 0x00


	//----- nvinfo : EIATTR_SPARSE_MMA_MASK
	.align		4
.L_369:
        /*0038*/ 	.byte	0x03, 0x50
        /*003a*/ 	.short	0x0000


	//----- nvinfo : EIATTR_MAXREG_COUNT
	.align		4
        /*003c*/ 	.byte	0x03, 0x1b
        /*003e*/ 	.short	0x00ff


	//----- nvinfo : EIATTR_MERCURY_ISA_VERSION
	.align		4
        /*0040*/ 	.byte	0x03, 0x5f
        /*0042*/ 	.short	0x0101


	//----- nvinfo : EIATTR_VRC_CTA_INIT_COUNT
	.align		4
        /*0044*/ 	.byte	0x02, 0x4a
	.zero		1
	.zero		1


	//----- nvinfo : EIATTR_EXIT_INSTR_OFFSETS
	.align		4
        /*0048*/ 	.byte	0x04, 0x1c
        /*004a*/ 	.short	(.L_371 - .L_370)


	//   ....[0]....
.L_370:
        /*004c*/ 	.word	0x00000080


	//   ....[1]....
        /*0050*/ 	.word	0x000002d0


	//----- nvinfo : EIATTR_CBANK_PARAM_SIZE
	.align		4
.L_371:
        /*0054*/ 	.byte	0x03, 0x19
        /*0056*/ 	.short	0x0018


	//----- nvinfo : EIATTR_PARAM_CBANK
	.align		4
        /*0058*/ 	.byte	0x04, 0x0a
        /*005a*/ 	.short	(.L_373 - .L_372)
	.align		4
.L_372:
        /*005c*/ 	.word	index@(.nv.constant0._ZN8pygpukit3ops2nn16gelu_bf16_kernelEPK13__nv_bfloat16PS2_m)
        /*0060*/ 	.short	0x0380
        /*0062*/ 	.short	0x0018


	//----- nvinfo : EIATTR_SW_WAR
	.align		4
.L_373:
        /*0064*/ 	.byte	0x04, 0x36
        /*0066*/ 	.short	(.L_375 - .L_374)
.L_374:
        /*0068*/ 	.word	0x00000008
.L_375:


//--------------------- .nv.info._ZN8pygpukit3ops2nn15gelu_f16_kernelEPK6__halfPS2_m --------------------------
	.section	.nv.info._ZN8pygpukit3ops2nn15gelu_f16_kernelEPK6__halfPS2_m,"",@"SHT_CUDA_INFO"
	.sectionflags	@""
	.align	4


	//----- nvinfo : EIATTR_CUDA_API_VERSION
	.align		4
        /*0000*/ 	.byte	0x04, 0x37
        /*0002*/ 	.short	(.L_377 - .L_376)
.L_376:
        /*0004*/ 	.word	0x00000082


	//----- nvinfo : EIATTR_KPARAM_INFO
	.align		4
.L_377:
        /*0008*/ 	.byte	0x04, 0x17
        /*000a*/ 	.short	(.L_379 - .L_378)
.L_378:
        /*000c*/ 	.word	0x00000000
        /*0010*/ 	.short	0x0002
        /*0012*/ 	.short	0x0010
        /*0014*/ 	.byte	0x00, 0xf0, 0x21, 0x00


	//----- nvinfo : EIATTR_KPARAM_INFO
	.align		4
.L_379:
        /*0018*/ 	.byte	0x04, 0x17
        /*001a*/ 	.short	(.L_381 - .L_380)
.L_380:
        /*001c*/ 	.word	0x00000000
        /*0020*/ 	.short	0x0001
        /*0022*/ 	.short	0x0008
        /*0024*/ 	.byte	0x00, 0xf5, 0x21, 0x00


	//----- nvinfo : EIATTR_KPARAM_INFO
	.align		4
.L_381:
        /*0028*/ 	.byte	0x04, 0x17
        /*002a*/ 	.short	(.L_383 - .L_382)
.L_382:
        /*002c*/ 	.word	0x00000000
        /*0030*/ 	.short	0x0000
        /*0032*/ 	.short	0x0000
        /*0034*/ 	.byte	0x00, 0xf5, 0x21, 0x00


	//----- nvinfo : EIATTR_SPARSE_MMA_MASK
	.align		4
.L_383:
        /*0038*/ 	.byte	0x03, 0x50
        /*003a*/ 	.short	0x0000


	//----- nvinfo : EIATTR_MAXREG_COUNT
	.align		4
        /*003c*/ 	.byte	0x03, 0x1b
        /*003e*/ 	.short	0x00ff


	//----- nvinfo : EIATTR_MERCURY_ISA_VERSION
	.align		4
        /*0040*/ 	.byte	0x03, 0x5f
        /*0042*/ 	.short	0x0101


	//----- nvinfo : EIATTR_VRC_CTA_INIT_COUNT
	.align		4
        /*0044*/ 	.byte	0x02, 0x4a
	.zero		1
	.zero		1


	//----- nvinfo : EIATTR_EXIT_INSTR_OFFSETS
	.align		4
        /*0048*/ 	.byte	0x04, 0x1c
        /*004a*/ 	.short	(.L_385 - .L_384)


	//   ....[0]....
.L_384:
        /*004c*/ 	.word	0x00000080


	//   ....[1]....
        /*0050*/ 	.word	0x000002d0


	//----- nvinfo : EIATTR_CBANK_PARAM_SIZE
	.align		4
.L_385:
        /*0054*/ 	.byte	0x03, 0x19
        /*0056*/ 	.short	0x0018


	//----- nvinfo : EIATTR_PARAM_CBANK
	.align		4
        /*0058*/ 	.byte	0x04, 0x0a
        /*005a*/ 	.short	(.L_387 - .L_386)
	.align		4
.L_386:
        /*005c*/ 	.word	index@(.nv.constant0._ZN8pygpukit3ops2nn15gelu_f16_kernelEPK6__halfPS2_m)
        /*0060*/ 	.short	0x0380
        /*0062*/ 	.short	0x0018


	//----- nvinfo : EIATTR_SW_WAR
	.align		4
.L_387:
        /*0064*/ 	.byte	0x04, 0x36
        /*0066*/ 	.short	(.L_389 - .L_388)
.L_388:
        /*0068*/ 	.word	0x00000008
.L_389:


//--------------------- .nv.info._ZN8pygpukit3ops2nn15gelu_f64_kernelEPKdPdm --------------------------
	.section	.nv.info._ZN8pygpukit3ops2nn15gelu_f64_kernelEPKdPdm,"",@"SHT_CUDA_INFO"
	.sectionflags	@""
	.align	4


	//----- nvinfo : EIATTR_CUDA_API_VERSION
	.align		4
        /*0000*/ 	.byte	0x04, 0x37
        /*0002*/ 	.short	(.L_391 - .L_390)
.L_390:
        /*0004*/ 	.word	0x00000082


	//----- nvinfo : EIATTR_KPARAM_INFO
	.align		4
.L_391:
        /*0008*/ 	.byte	0x04, 0x17
        /*000a*/ 	.short	(.L_393 - .L_392)
.L_392:
        /*000c*/ 	.word	0x00000000
        /*0010*/ 	.short	0x0002
        /*0012*/ 	.short	0x0010
        /*0014*/ 	.byte	0x00, 0xf0, 0x21, 0x00


	//----- nvinfo : EIATTR_KPARAM_INFO
	.align		4
.L_393:
        /*0018*/ 	.byte	0x04, 0x17
        /*001a*/ 	.short	(.L_395 - .L_394)
.L_394:
        /*001c*/ 	.word	0x00000000
        /*0020*/ 	.short	0x0001
        /*0022*/ 	.short	0x0008
        /*0024*/ 	.byte	0x00, 0xf5, 0x21, 0x00


	//----- nvinfo : EIATTR_KPARAM_INFO
	.align		4
.L_395:
        /*0028*/ 	.byte	0x04, 0x17
        /*002a*/ 	.short	(.L_397 - .L_396)
.L_396:
        /*002c*/ 	.word	0x00000000
        /*0030*/ 	.short	0x0000
        /*0032*/ 	.short	0x0000
        /*0034*/ 	.byte	0x00, 0xf5, 0x21, 0x00


	//----- nvinfo : EIATTR_SPARSE_MMA_MASK
	.align		4
.L_397:
        /*0038*/ 	.byte	0x03, 0x50
        /*003a*/ 	.short	0x0000


	//----- nvinfo : EIATTR_MAXREG_COUNT
	.align		4
        /*003c*/ 	.byte	0x03, 0x1b
        /*003e*/ 	.short	0x00ff


	//----- nvinfo : EIATTR_MERCURY_ISA_VERSION
	.align		4
        /*0040*/ 	.byte	0x03, 0x5f
        /*0042*/ 	.short	0x0101


	//----- nvinfo : EIATTR_VRC_CTA_INIT_COUNT
	.align		4
        /*0044*/ 	.byte	0x02, 0x4a
	.zero		1
	.zero		1


	//----- nvinfo : EIATTR_EXIT_INSTR_OFFSETS
	.align		4
        /*0048*/ 	.byte	0x04, 0x1c
        /*004a*/ 	.short	(.L_399 - .L_398)


	//   ....[0]....
.L_398:
        /*004c*/ 	.word	0x00000080


	//   ....[1]....
        /*0050*/ 	.word	0x00000830


	//----- nvinfo : EIATTR_CRS_STACK_SIZE
	.align		4
.L_399:
        /*0054*/ 	.byte	0x04, 0x1e
        /*0056*/ 	.short	(.L_401 - .L_400)
.L_400:
        /*0058*/ 	.word	0x00000000


	//----- nvinfo : EIATTR_CBANK_PARAM_SIZE
	.align		4
.L_401:
        /*005c*/ 	.byte	0x03, 0x19
        /*005e*/ 	.short	0x0018


	//----- nvinfo : EIATTR_PARAM_CBANK
	.align		4
        /*0060*/ 	.byte	0x04, 0x0a
        /*0062*/ 	.short	(.L_403 - .L_402)
	.align		4
.L_402:
        /*0064*/ 	.word	index@(.nv.constant0._ZN8pygpukit3ops2nn15gelu_f64_kernelEPKdPdm)
        /*0068*/ 	.short	0x0380
        /*006a*/ 	.short	0x0018


	//----- nvinfo : EIATTR_SW_WAR
	.align		4
.L_403:
        /*006c*/ 	.byte	0x04, 0x36
        /*006e*/ 	.short	(.L_405 - .L_404)
.L_404:
        /*0070*/ 	.word	0x00000008
.L_405:


//--------------------- .nv.info._ZN8pygpukit3ops2nn15gelu_f32_kernelEPKfPfm --------------------------
	.section	.nv.info._ZN8pygpukit3ops2nn15gelu_f32_kernelEPKfPfm,"",@"SHT_CUDA_INFO"
	.sectionflags	@""
	.align	4


	//----- nvinfo : EIATTR_CUDA_API_VERSION
	.align		4
        /*0000*/ 	.byte	0x04, 0x37
        /*0002*/ 	.short	(.L_407 - .L_406)
.L_406:
        /*0004*/ 	.word	0x00000082


	//----- nvinfo : EIATTR_KPARAM_INFO
	.align		4
.L_407:
        /*0008*/ 	.byte	0x04, 0x17
        /*000a*/ 	.short	(.L_409 - .L_408)
.L_408:
        /*000c*/ 	.word	0x00000000
        /*0010*/ 	.short	0x0002
        /*0012*/ 	.short	0x0010
        /*0014*/ 	.byte	0x00, 0xf0, 0x21, 0x00


	//----- nvinfo : EIATTR_KPARAM_INFO
	.align		4
.L_409:
        /*0018*/ 	.byte	0x04, 0x17
        /*001a*/ 	.short	(.L_411 - .L_410)
.L_410:
        /*001c*/ 	.word	0x00000000
        /*0020*/ 	.short	0x0001
        /*0022*/ 	.short	0x0008
        /*0024*/ 	.byte	0x00, 0xf5, 0x21, 0x00


	//----- nvinfo : EIATTR_KPARAM_INFO
	.align		4
.L_411:
        /*0028*/ 	.byte	0x04, 0x17
        /*002a*/ 	.short	(.L_413 - .L_412)
.L_412:
        /*002c*/ 	.word	0x00000000
        /*0030*/ 	.short	0x0000
        /*0032*/ 	.short	0x0000
        /*0034*/ 	.byte	0x00, 0xf5, 0x21, 0x00


	//----- nvinfo : EIATTR_SPARSE_MMA_MASK
	.align		4
.L_413:
        /*0038*/ 	.byte	0x03, 0x50
        /*003a*/ 	.short	0x0000


	//----- nvinfo : EIATTR_MAXREG_COUNT
	.align		4
        /*003c*/ 	.byte	0x03, 0x1b
        /*003e*/ 	.short	0x00ff


	//----- nvinfo : EIATTR_MERCURY_ISA_VERSION
	.align		4
        /*0040*/ 	.byte	0x03, 0x5f
        /*0042*/ 	.short	0x0101


	//----- nvinfo : EIATTR_VRC_CTA_INIT_COUNT
	.align		4
        /*0044*/ 	.byte	0x02, 0x4a
	.zero		1
	.zero		1


	//----- nvinfo : EIATTR_EXIT_INSTR_OFFSETS
	.align		4
        /*0048*/ 	.byte	0x04, 0x1c
        /*004a*/ 	.short	(.L_415 - .L_414)


	//   ....[0]....
.L_414:
        /*004c*/ 	.word	0x00000080


	//   ....[1]....
        /*0050*/ 	.word	0x000002b0


	//----- nvinfo : EIATTR_CBANK_PARAM_SIZE
	.align		4
.L_415:
        /*0054*/ 	.byte	0x03, 0x19
        /*0056*/ 	.short	0x0018


	//----- nvinfo : EIATTR_PARAM_CBANK
	.align		4
        /*0058*/ 	.byte	0x04, 0x0a
        /*005a*/ 	.short	(.L_417 - .L_416)
	.align		4
.L_416:
        /*005c*/ 	.word	index@(.nv.constant0._ZN8pygpukit3ops2nn15gelu_f32_kernelEPKfPfm)
        /*0060*/ 	.short	0x0380
        /*0062*/ 	.short	0x0018


	//----- nvinfo : EIATTR_SW_WAR
	.align		4
.L_417:
        /*0064*/ 	.byte	0x04, 0x36
        /*0066*/ 	.short	(.L_419 - .L_418)
.L_418:
        /*0068*/ 	.word	0x00000008
.L_419:


//--------------------- .nv.callgraph             --------------------------
	.section	.nv.callgraph,"",@"SHT_CUDA_CALLGRAPH"
	.align	4
	.sectionentsize	8
	.align		4
        /*0000*/ 	.word	0x00000000
	.align		4
        /*0004*/ 	.word	0xffffffff
	.align		4
        /*0008*/ 	.word	0x00000000
	.align		4
        /*000c*/ 	.word	0xfffffffe
	.align		4
        /*0010*/ 	.word	0x00000000
	.align		4
        /*0014*/ 	.word	0xfffffffd
	.align		4
        /*0018*/ 	.word	0x00000000
	.align		4
        /*001c*/ 	.word	0xfffffffc


//--------------------- .text._ZN8pygpukit3ops2nn21transpose_bf16_kernelEPK13__nv_bfloat16PS2_ii --------------------------
	.section	.text._ZN8pygpukit3ops2nn21transpose_bf16_kernelEPK13__nv_bfloat16PS2_ii,"ax",@progbits
	.align	128
        .global         _ZN8pygpukit3ops2nn21transpose_bf16_kernelEPK13__nv_bfloat16PS2_ii
        .type           _ZN8pygpukit3ops2nn21transpose_bf16_kernelEPK13__nv_bfloat16PS2_ii,@function
        .size           _ZN8pygpukit3ops2nn21transpose_bf16_kernelEPK13__nv_bfloat16PS2_ii,(.L_x_210 - _ZN8pygpukit3ops2nn21transpose_bf16_kernelEPK13__nv_bfloat16PS2_ii)
        .other          _ZN8pygpukit3ops2nn21transpose_bf16_kernelEPK13__nv_bfloat16PS2_ii,@"STO_CUDA_ENTRY STV_DEFAULT"
_ZN8pygpukit3ops2nn21transpose_bf16_kernelEPK13__nv_bfloat16PS2_ii:
.text._ZN8pygpukit3ops2nn21transpose_bf16_kernelEPK13__nv_bfloat16PS2_ii:
[----:B------:R-:W-:Y:S01]  /*0000*/  LDC R1, c[0x0][0x37c] ;  /* 0x0000df00ff017b82 */ /* 0x000fe20000000800 */
[----:B------:R-:W0:Y:S01]  /*0010*/  S2R R0, SR_TID.Y ;  /* 0x0000000000007919 */ /* 0x000e220000002200 */
[----:B------:R-:W1:Y:S01]  /*0020*/  LDCU.64 UR8, c[0x0][0x390] ;  /* 0x00007200ff0877ac */ /* 0x000e620008000a00 */
[----:B------:R-:W0:Y:S01]  /*0030*/  S2R R11, SR_CTAID.Y ;  /* 0x00000000000b7919 */ /* 0x000e220000002600 */
[----:B------:R-:W2:Y:S01]  /*0040*/  LDCU.64 UR6, c[0x0][0x358] ;  /* 0x00006b00ff0677ac */ /* 0x000ea20008000a00 */
[----:B------:R-:W3:Y:S01]  /*0050*/  S2R R9, SR_CTAID.X ;  /* 0x0000000000097919 */ /* 0x000ee20000002500 */
[----:B------:R-:W3:Y:S01]  /*0060*/  S2R R8, SR_TID.X ;  /* 0x0000000000087919 */ /* 0x000ee20000002100 */
[----:B0-----:R-:W-:-:S04]  /*0070*/  LEA R15, R11, R0, 0x5 ;  /* 0x000000000b0f7211 */ /* 0x001fc800078e28ff */
[C---:B------:R-:W-:Y:S01]  /*0080*/  IADD3 R19, PT, PT, R15.reuse, 0x10, RZ ;  /* 0x000000100f137810 */ /* 0x040fe20007ffe0ff */
[C---:B------:R-:W-:Y:S01]  /*0090*/  VIADD R17, R15.reuse, 0x8 ;  /* 0x000000080f117836 */ /* 0x040fe20000000000 */
[C---:B-1----:R-:W-:Y:S01]  /*00a0*/  ISETP.GE.AND P0, PT, R15.reuse, UR8, PT ;  /* 0x000000080f007c0c */ /* 0x042fe2000bf06270 */
[----:B------:R-:W-:Y:S01]  /*00b0*/  VIADD R21, R15, 0x18 ;  /* 0x000000180f157836 */ /* 0x000fe20000000000 */
[----:B---3--:R-:W-:Y:S02]  /*00c0*/  LEA R14, R9, R8, 0x5 ;  /* 0x00000008090e7211 */ /* 0x008fe400078e28ff */
[----:B------:R-:W-:Y:S02]  /*00d0*/  ISETP.GE.AND P1, PT, R17, UR8, PT ;  /* 0x0000000811007c0c */ /* 0x000fe4000bf26270 */
[----:B------:R-:W-:Y:S02]  /*00e0*/  ISETP.GE.AND P2, PT, R19, UR8, PT ;  /* 0x0000000813007c0c */ /* 0x000fe4000bf46270 */
[----:B------:R-:W-:-:S02]  /*00f0*/  ISETP.GE.AND P4, PT, R21, UR8, PT ;  /* 0x0000000815007c0c */ /* 0x000fc4000bf86270 */
[C---:B------:R-:W-:Y:S02]  /*0100*/  ISETP.GE.OR P0, PT, R14.reuse, UR9, P0 ;  /* 0x000000090e007c0c */ /* 0x040fe40008706670 */
[C---:B------:R-:W-:Y:S02]  /*0110*/  ISETP.GE.OR P1, PT, R14.reuse, UR9, P1 ;  /* 0x000000090e007c0c */ /* 0x040fe40008f26670 */
[C---:B------:R-:W-:Y:S02]  /*0120*/  ISETP.GE.OR P2, PT, R14.reuse, UR9, P2 ;  /* 0x000000090e007c0c */ /* 0x040fe40009746670 */
[----:B------:R-:W-:-:S07]  /*0130*/  ISETP.GE.OR P4, PT, R14, UR9, P4 ;  /* 0x000000090e007c0c */ /* 0x000fce000a786670 */
[----:B------:R-:W0:Y:S01]  /*0140*/  @!P0 LDC.64 R12, c[0x0][0x380] ;  /* 0x0000e000ff0c8b82 */ /* 0x000e220000000a00 */
[----:B------:R-:W-:-:S07]  /*0150*/  @!P0 IMAD R15, R15, UR9, R14 ;  /* 0x000000090f0f8c24 */ /* 0x000fce000f8e020e */
[----:B------:R-:W1:Y:S08]  /*0160*/  @!P1 LDC.64 R6, c[0x0][0x380] ;  /* 0x0000e000ff069b82 */ /* 0x000e700000000a00 */
[----:B------:R-:W3:Y:S08]  /*0170*/  @!P2 LDC.64 R4, c[0x0][0x380] ;  /* 0x0000e000ff04ab82 */ /* 0x000ef00000000a00 */
[----:B------:R-:W4:Y:S01]  /*0180*/  @!P4 LDC.64 R2, c[0x0][0x380] ;  /* 0x0000e000ff02cb82 */ /* 0x000f220000000a00 */
[----:B------:R-:W-:-:S02]  /*0190*/  @!P1 IMAD R17, R17, UR9, R14 ;  /* 0x0000000911119c24 */ /* 0x000fc4000f8e020e */
[--C-:B------:R-:W-:Y:S02]  /*01a0*/  @!P2 IMAD R19, R19, UR9, R14.reuse ;  /* 0x000000091313ac24 */ /* 0x100fe4000f8e020e */
[----:B------:R-:W-:Y:S02]  /*01b0*/  @!P4 IMAD R21, R21, UR9, R14 ;  /* 0x000000091515cc24 */ /* 0x000fe4000f8e020e */
[----:B0-----:R-:W-:-:S04]  /*01c0*/  @!P0 IMAD.WIDE R12, R15, 0x2, R12 ;  /* 0x000000020f0c8825 */ /* 0x001fc800078e020c */
[----:B-1----:R-:W-:Y:S01]  /*01d0*/  @!P1 IMAD.WIDE R6, R17, 0x2, R6 ;  /* 0x0000000211069825 */ /* 0x002fe200078e0206 */
[----:B--2---:R0:W2:Y:S03]  /*01e0*/  @!P0 LDG.E.U16.CONSTANT R10, desc[UR6][R12.64] ;  /* 0x000000060c0a8981 */ /* 0x0040a6000c1e9500 */
[----:B---3--:R-:W-:Y:S01]  /*01f0*/  @!P2 IMAD.WIDE R4, R19, 0x2, R4 ;  /* 0x000000021304a825 */ /* 0x008fe200078e0204 */
[----:B------:R1:W3:Y:S04]  /*0200*/  @!P1 LDG.E.U16.CONSTANT R14, desc[UR6][R6.64] ;  /* 0x00000006060e9981 */ /* 0x0002e8000c1e9500 */
[----:B------:R5:W3:Y:S01]  /*0210*/  @!P2 LDG.E.U16.CONSTANT R16, desc[UR6][R4.64] ;  /* 0x000000060410a981 */ /* 0x000ae2000c1e9500 */
[----:B----4-:R-:W-:-:S05]  /*0220*/  @!P4 IMAD.WIDE R2, R21, 0x2, R2 ;  /* 0x000000021502c825 */ /* 0x010fca00078e0202 */
[----:B------:R-:W4:Y:S01]  /*0230*/  @!P4 LDG.E.U16.CONSTANT R18, desc[UR6][R2.64] ;  /* 0x000000060212c981 */ /* 0x000f22000c1e9500 */
[----:B------:R-:W1:Y:S01]  /*0240*/  S2UR UR5, SR_CgaCtaId ;  /* 0x00000000000579c3 */ /* 0x000e620000008800 */
[----:B------:R-:W-:Y:S01]  /*0250*/  UMOV UR4, 0x400 ;  /* 0x0000040000047882 */ /* 0x000fe20000000000 */
[----:B0-----:R-:W-:Y:S01]  /*0260*/  IMAD R12, R9, 0x20, R0 ;  /* 0x00000020090c7824 */ /* 0x001fe200078e0200 */
[----:B------:R-:W-:Y:S01]  /*0270*/  LEA R11, R11, R8, 0x5 ;  /* 0x000000080b0b7211 */ /* 0x000fe200078e28ff */
[----:B-1----:R-:W-:-:S06]  /*0280*/  ULEA UR4, UR5, UR4, 0x18 ;  /* 0x0000000405047291 */ /* 0x002fcc000f8ec0ff */
[----:B------:R-:W-:-:S05]  /*0290*/  LEA R13, R8, UR4, 0x1 ;  /* 0x00000004080d7c11 */ /* 0x000fca000f8e08ff */
[--C-:B------:R-:W-:Y:S01]  /*02a0*/  IMAD R9, R0, 0x42, R13.reuse ;  /* 0x0000004200097824 */ /* 0x100fe200078e020d */
[----:B------:R-:W-:Y:S02]  /*02b0*/  ISETP.GE.AND P3, PT, R11, UR8, PT ;  /* 0x000000080b007c0c */ /* 0x000fe4000bf66270 */
[C---:B------:R-:W-:Y:S02]  /*02c0*/  IADD3 R20, PT, PT, R12.reuse, 0x8, RZ ;  /* 0x000000080c147810 */ /* 0x040fe40007ffe0ff */
[C---:B------:R-:W-:Y:S02]  /*02d0*/  IADD3 R22, PT, PT, R12.reuse, 0x10, RZ ;  /* 0x000000100c167810 */ /* 0x040fe40007ffe0ff */
[----:B------:R-:W-:Y:S02]  /*02e0*/  ISETP.GE.OR P6, PT, R12, UR9, P3 ;  /* 0x000000090c007c0c */ /* 0x000fe40009fc6670 */
[----:B------:R-:W-:Y:S01]  /*02f0*/  ISETP.GE.OR P5, PT, R20, UR9, P3 ;  /* 0x0000000914007c0c */ /* 0x000fe20009fa6670 */
[----:B------:R-:W-:-:S05]  /*0300*/  IMAD R13, R8, 0x40, R13 ;  /* 0x00000040080d7824 */ /* 0x000fca00078e020d */
[----:B------:R-:W-:-:S05]  /*0310*/  LEA R13, R0, R13, 0x1 ;  /* 0x0000000d000d7211 */ /* 0x000fca00078e08ff */
[----:B------:R-:W0:Y:S08]  /*0320*/  @!P6 LDC.64 R6, c[0x0][0x388] ;  /* 0x0000e200ff06eb82 */ /* 0x000e300000000a00 */
[----:B-----5:R-:W1:Y:S01]  /*0330*/  @!P5 LDC.64 R4, c[0x0][0x388] ;  /* 0x0000e200ff04db82 */ /* 0x020e620000000a00 */
[C---:B------:R-:W-:Y:S01]  /*0340*/  IADD3 R0, PT, PT, R12.reuse, 0x18, RZ ;  /* 0x000000180c007810 */ /* 0x040fe20007ffe0ff */
[----:B------:R-:W-:-:S02]  /*0350*/  @!P6 IMAD R15, R12, UR8, R11 ;  /* 0x000000080c0fec24 */ /* 0x000fc4000f8e020b */
[----:B------:R-:W-:Y:S02]  /*0360*/  @!P5 IMAD R19, R20, UR8, R11 ;  /* 0x000000081413dc24 */ /* 0x000fe4000f8e020b */
[----:B0-----:R-:W-:-:S04]  /*0370*/  @!P6 IMAD.WIDE R6, R15, 0x2, R6 ;  /* 0x000000020f06e825 */ /* 0x001fc800078e0206 */
[----:B-1----:R-:W-:Y:S01]  /*0380*/  @!P5 IMAD.WIDE R4, R19, 0x2, R4 ;  /* 0x000000021304d825 */ /* 0x002fe200078e0204 */
[----:B--2---:R-:W-:Y:S04]  /*0390*/  @!P0 STS.U16 [R9], R10 ;  /* 0x0000000a09008388 */ /* 0x004fe80000000400 */
[----:B---3--:R-:W-:Y:S04]  /*03a0*/  @!P1 STS.U16 [R9+0x210], R14 ;  /* 0x0002100e09009388 */ /* 0x008fe80000000400 */
[----:B------:R-:W-:Y:S04]  /*03b0*/  @!P2 STS.U16 [R9+0x420], R16 ;  /* 0x000420100900a388 */ /* 0x000fe80000000400 */
[----:B----4-:R0:W-:Y:S01]  /*03c0*/  @!P4 STS.U16 [R9+0x630], R18 ;  /* 0x000630120900c388 */ /* 0x0101e20000000400 */
[----:B------:R-:W-:Y:S01]  /*03d0*/  BAR.SYNC.DEFER_BLOCKING 0x0 ;  /* 0x0000000000007b1d */ /* 0x000fe20000010000 */
[----:B------:R-:W-:-:S13]  /*03e0*/  ISETP.GE.OR P0, PT, R22, UR9, P3 ;  /* 0x0000000916007c0c */ /* 0x000fda0009f06670 */
[----:B------:R-:W1:Y:S01]  /*03f0*/  @!P0 LDC.64 R2, c[0x0][0x388] ;  /* 0x0000e200ff028b82 */ /* 0x000e620000000a00 */
[----:B------:R-:W2:Y:S04]  /*0400*/  @!P6 LDS.U16 R17, [R13] ;  /* 0x000000000d11e984 */ /* 0x000ea80000000400 */
[----:B------:R-:W3:Y:S04]  /*0410*/  @!P5 LDS.U16 R21, [R13+0x10] ;  /* 0x000010000d15d984 */ /* 0x000ee80000000400 */
[----:B------:R-:W4:Y:S01]  /*0420*/  @!P0 LDS.U16 R23, [R13+0x20] ;  /* 0x000020000d178984 */ /* 0x000f220000000400 */
[----:B------:R-:W-:Y:S01]  /*0430*/  ISETP.GE.OR P3, PT, R0, UR9, P3 ;  /* 0x0000000900007c0c */ /* 0x000fe20009f66670 */
[----:B0-----:R-:W-:-:S04]  /*0440*/  @!P0 IMAD R9, R22, UR8, R11 ;  /* 0x0000000816098c24 */ /* 0x001fc8000f8e020b */
[----:B-1----:R-:W-:Y:S01]  /*0450*/  @!P0 IMAD.WIDE R2, R9, 0x2, R2 ;  /* 0x0000000209028825 */ /* 0x002fe200078e0202 */
[----:B--2---:R0:W-:Y:S04]  /*0460*/  @!P6 STG.E.U16 desc[UR6][R6.64], R17 ;  /* 0x000000110600e986 */ /* 0x0041e8000c101506 */
[----:B---3--:R0:W-:Y:S04]  /*0470*/  @!P5 STG.E.U16 desc[UR6][R4.64], R21 ;  /* 0x000000150400d986 */ /* 0x0081e8000c101506 */
[----:B----4-:R0:W-:Y:S01]  /*0480*/  @!P0 STG.E.U16 desc[UR6][R2.64], R23 ;  /* 0x0000001702008986 */ /* 0x0101e2000c101506 */
[----:B------:R-:W-:Y:S05]  /*0490*/  @P3 EXIT ;  /* 0x000000000000394d */ /* 0x000fea0003800000 */
[----:B------:R-:W1:Y:S01]  /*04a0*/  LDS.U16 R13, [R13+0x30] ;  /* 0x000030000d0d7984 */ /* 0x000e620000000400 */
[----:B0-----:R-:W0:Y:S01]  /*04b0*/  LDC.64 R2, c[0x0][0x388] ;  /* 0x0000e200ff027b82 */ /* 0x001e220000000a00 */
[----:B------:R-:W-:-:S04]  /*04c0*/  IMAD R11, R0, UR8, R11 ;  /* 0x00000008000b7c24 */ /* 0x000fc8000f8e020b */
[----:B0-----:R-:W-:-:S05]  /*04d0*/  IMAD.WIDE R2, R11, 0x2, R2 ;  /* 0x000000020b027825 */ /* 0x001fca00078e0202 */
[----:B-1----:R-:W-:Y:S01]  /*04e0*/  STG.E.U16 desc[UR6][R2.64], R13 ;  /* 0x0000000d02007986 */ /* 0x002fe2000c101506 */
[----:B------:R-:W-:Y:S05]  /*04f0*/  EXIT ;  /* 0x000000000000794d */ /* 0x000fea0003800000 */
.L_x_0:
[----:B------:R-:W-:-:S00]  /*0500*/  BRA `(.L_x_0) ;  /* 0xfffffffc00fc7947 */ /* 0x000fc0000383ffff */
[----:B------:R-:W-:-:S00]  /*0510*/  NOP ;  /* 0x0000000000007918 */ /* 0x000fc00000000000 */
        /* <DEDUP_REMOVED lines=14> */
.L_x_210:


//--------------------- .text._ZN8pygpukit3ops2nn20transpose_f16_kernelEPK6__halfPS2_ii --------------------------
	.section	.text._ZN8pygpukit3ops2nn20transpose_f16_kernelEPK6__halfPS2_ii,"ax",@progbits
	.align	128
        .global         _ZN8pygpukit3ops2nn20transpose_f16_kernelEPK6__halfPS2_ii
        .type           _ZN8pygpukit3ops2nn20transpose_f16_kernelEPK6__halfPS2_ii,@function
        .size           _ZN8pygpukit3ops2nn20transpose_f16_kernelEPK6__halfPS2_ii,(.L_x_211 - _ZN8pygpukit3ops2nn20transpose_f16_kernelEPK6__halfPS2_ii)
        .other          _ZN8pygpukit3ops2nn20transpose_f16_kernelEPK6__halfPS2_ii,@"STO_CUDA_ENTRY STV_DEFAULT"
_ZN8pygpukit3ops2nn20transpose_f16_kernelEPK6__halfPS2_ii:
.text._ZN8pygpukit3ops2nn20transpose_f16_kernelEPK6__halfPS2_ii:
        /* <DEDUP_REMOVED lines=80> */
.L_x_1:
        /* <DEDUP_REMOVED lines=16> */
.L_x_211:


//--------------------- .text._ZN8pygpukit3ops2nn20transpose_f64_kernelEPKdPdii --------------------------
	.section	.text._ZN8pygpukit3ops2nn20transpose_f64_kernelEPKdPdii,"ax",@progbits
	.align	128
        .global         _ZN8pygpukit3ops2nn20transpose_f64_kernelEPKdPdii
        .type           _ZN8pygpukit3ops2nn20transpose_f64_kernelEPKdPdii,@function
        .size           _ZN8pygpukit3ops2nn20transpose_f64_kernelEPKdPdii,(.L_x_212 - _ZN8pygpukit3ops2nn20transpose_f64_kernelEPKdPdii)
        .other          _ZN8pygpukit3ops2nn20transpose_f64_kernelEPKdPdii,@"STO_CUDA_ENTRY STV_DEFAULT"
_ZN8pygpukit3ops2nn20transpose_f64_kernelEPKdPdii:
.text._ZN8pygpukit3ops2nn20transpose_f64_kernelEPKdPdii:
        /* <DEDUP_REMOVED lines=29> */
[----:B-1----:R-:W-:Y:S02]  /*01d0*/  @!P4 IMAD.WIDE R16, R17, 0x8, R6 ;  /* 0x000000081110c825 */ /* 0x002fe400078e0206 */
[----:B--2---:R-:W2:Y:S02]  /*01e0*/  @!P0 LDG.E.64.CONSTANT R2, desc[UR6][R2.64] ;  /* 0x0000000602028981 */ /* 0x004ea4000c1e9b00 */
[----:B---3--:R-:W-:Y:S02]  /*01f0*/  @!P1 IMAD.WIDE R18, R19, 0x8, R12 ;  /* 0x0000000813129825 */ /* 0x008fe400078e020c */
[----:B------:R-:W3:Y:S04]  /*0200*/  @!P4 LDG.E.64.CONSTANT R16, desc[UR6][R16.64] ;  /* 0x000000061010c981 */ /* 0x000ee8000c1e9b00 */
[----:B------:R0:W5:Y:S01]  /*0210*/  @!P1 LDG.E.64.CONSTANT R6, desc[UR6][R18.64] ;  /* 0x0000000612069981 */ /* 0x000162000c1e9b00 */
[----:B----4-:R-:W-:-:S05]  /*0220*/  @!P2 IMAD.WIDE R10, R21, 0x8, R10 ;  /* 0x00000008150aa825 */ /* 0x010fca00078e020a */
[----:B------:R-:W4:Y:S01]  /*0230*/  @!P2 LDG.E.64.CONSTANT R12, desc[UR6][R10.64] ;  /* 0x000000060a0ca981 */ /* 0x000f22000c1e9b00 */
[----:B------:R-:W1:Y:S01]  /*0240*/  S2UR UR5, SR_CgaCtaId ;  /* 0x00000000000579c3 */ /* 0x000e620000008800 */
[----:B------:R-:W-:Y:S01]  /*0250*/  UMOV UR4, 0x400 ;  /* 0x0000040000047882 */ /* 0x000fe20000000000 */
[----:B------:R-:W-:Y:S01]  /*0260*/  LEA R5, R5, R4, 0x5 ;  /* 0x0000000405057211 */ /* 0x000fe200078e28ff */
[----:B------:R-:W-:Y:S01]  /*0270*/  IMAD R14, R9, 0x20, R0 ;  /* 0x00000020090e7824 */ /* 0x000fe200078e0200 */
[----:B-1----:R-:W-:-:S06]  /*0280*/  ULEA UR4, UR5, UR4, 0x18 ;  /* 0x0000000405047291 */ /* 0x002fcc000f8ec0ff */
[----:B------:R-:W-:-:S05]  /*0290*/  LEA R15, R4, UR4, 0x3 ;  /* 0x00000004040f7c11 */ /* 0x000fca000f8e18ff */
[--C-:B------:R-:W-:Y:S01]  /*02a0*/  IMAD R21, R0, 0x108, R15.reuse ;  /* 0x0000010800157824 */ /* 0x100fe200078e020f */
[----:B------:R-:W-:Y:S02]  /*02b0*/  ISETP.GE.AND P3, PT, R5, UR8, PT ;  /* 0x0000000805007c0c */ /* 0x000fe4000bf66270 */
[C---:B0-----:R-:W-:Y:S02]  /*02c0*/  IADD3 R18, PT, PT, R14.reuse, 0x8, RZ ;  /* 0x000000080e127810 */ /* 0x041fe40007ffe0ff */
[C---:B------:R-:W-:Y:S02]  /*02d0*/  IADD3 R20, PT, PT, R14.reuse, 0x10, RZ ;  /* 0x000000100e147810 */ /* 0x040fe40007ffe0ff */
[----:B------:R-:W-:Y:S02]  /*02e0*/  ISETP.GE.OR P6, PT, R14, UR9, P3 ;  /* 0x000000090e007c0c */ /* 0x000fe40009fc6670 */
[----:B------:R-:W-:Y:S01]  /*02f0*/  ISETP.GE.OR P5, PT, R18, UR9, P3 ;  /* 0x0000000912007c0c */ /* 0x000fe20009fa6670 */
[----:B------:R-:W-:-:S05]  /*0300*/  IMAD R15, R4, 0x100, R15 ;  /* 0x00000100040f7824 */ /* 0x000fca00078e020f */
[----:B------:R-:W-:-:S05]  /*0310*/  LEA R0, R0, R15, 0x3 ;  /* 0x0000000f00007211 */ /* 0x000fca00078e18ff */
[----:B------:R-:W0:Y:S08]  /*0320*/  @!P6 LDC.64 R26, c[0x0][0x388] ;  /* 0x0000e200ff1aeb82 */ /* 0x000e300000000a00 */
[----:B------:R-:W1:Y:S01]  /*0330*/  @!P5 LDC.64 R24, c[0x0][0x388] ;  /* 0x0000e200ff18db82 */ /* 0x000e620000000a00 */
[----:B------:R-:W-:Y:S01]  /*0340*/  IADD3 R4, PT, PT, R14, 0x18, RZ ;  /* 0x000000180e047810 */ /* 0x000fe20007ffe0ff */
[----:B--2---:R-:W-:Y:S04]  /*0350*/  @!P0 STS.64 [R21], R2 ;  /* 0x0000000215008388 */ /* 0x004fe80000000a00 */
[----:B---3--:R-:W-:Y:S04]  /*0360*/  @!P4 STS.64 [R21+0x18c0], R16 ;  /* 0x0018c0101500c388 */ /* 0x008fe80000000a00 */
[----:B-----5:R2:W-:Y:S04]  /*0370*/  @!P1 STS.64 [R21+0x840], R6 ;  /* 0x0008400615009388 */ /* 0x0205e80000000a00 */
[----:B----4-:R3:W-:Y:S01]  /*0380*/  @!P2 STS.64 [R21+0x1080], R12 ;  /* 0x0010800c1500a388 */ /* 0x0107e20000000a00 */
[----:B------:R-:W-:Y:S01]  /*0390*/  BAR.SYNC.DEFER_BLOCKING 0x0 ;  /* 0x0000000000007b1d */ /* 0x000fe20000010000 */
[----:B------:R-:W-:-:S13]  /*03a0*/  ISETP.GE.OR P0, PT, R20, UR9, P3 ;  /* 0x0000000914007c0c */ /* 0x000fda0009f06670 */
[----:B------:R-:W4:Y:S01]  /*03b0*/  @!P0 LDC.64 R22, c[0x0][0x388] ;  /* 0x0000e200ff168b82 */ /* 0x000f220000000a00 */
[----:B------:R-:W5:Y:S04]  /*03c0*/  @!P6 LDS.64 R10, [R0] ;  /* 0x00000000000ae984 */ /* 0x000f680000000a00 */
[----:B------:R-:W5:Y:S04]  /*03d0*/  @!P5 LDS.64 R8, [R0+0x40] ;  /* 0x000040000008d984 */ /* 0x000f680000000a00 */
[----:B------:R-:W5:Y:S01]  /*03e0*/  @!P0 LDS.64 R2, [R0+0x80] ;  /* 0x0000800000028984 */ /* 0x000f620000000a00 */
[----:B------:R-:W-:Y:S01]  /*03f0*/  ISETP.GE.OR P3, PT, R4, UR9, P3 ;  /* 0x0000000904007c0c */ /* 0x000fe20009f66670 */
[----:B--2---:R-:W-:-:S02]  /*0400*/  @!P6 IMAD R7, R14, UR8, R5 ;  /* 0x000000080e07ec24 */ /* 0x004fc4000f8e0205 */
[--C-:B---3--:R-:W-:Y:S02]  /*0410*/  @!P5 IMAD R13, R18, UR8, R5.reuse ;  /* 0x00000008120ddc24 */ /* 0x108fe4000f8e0205 */
[----:B------:R-:W-:Y:S02]  /*0420*/  @!P0 IMAD R15, R20, UR8, R5 ;  /* 0x00000008140f8c24 */ /* 0x000fe4000f8e0205 */
[----:B0-----:R-:W-:-:S04]  /*0430*/  @!P6 IMAD.WIDE R26, R7, 0x8, R26 ;  /* 0x00000008071ae825 */ /* 0x001fc800078e021a */
[----:B-1----:R-:W-:-:S04]  /*0440*/  @!P5 IMAD.WIDE R24, R13, 0x8, R24 ;  /* 0x000000080d18d825 */ /* 0x002fc800078e0218 */
[----:B----4-:R-:W-:Y:S01]  /*0450*/  @!P0 IMAD.WIDE R22, R15, 0x8, R22 ;  /* 0x000000080f168825 */ /* 0x010fe200078e0216 */
[----:B-----5:R0:W-:Y:S04]  /*0460*/  @!P6 STG.E.64 desc[UR6][R26.64], R10 ;  /* 0x0000000a1a00e986 */ /* 0x0201e8000c101b06 */
[----:B------:R0:W-:Y:S04]  /*0470*/  @!P5 STG.E.64 desc[UR6][R24.64], R8 ;  /* 0x000000081800d986 */ /* 0x0001e8000c101b06 */
[----:B------:R0:W-:Y:S01]  /*0480*/  @!P0 STG.E.64 desc[UR6][R22.64], R2 ;  /* 0x0000000216008986 */ /* 0x0001e2000c101b06 */
[----:B------:R-:W-:Y:S05]  /*0490*/  @P3 EXIT ;  /* 0x000000000000394d */ /* 0x000fea0003800000 */
[----:B0-----:R-:W0:Y:S01]  /*04a0*/  LDS.64 R2, [R0+0xc0] ;  /* 0x0000c00000027984 */ /* 0x001e220000000a00 */
[----:B------:R-:W1:Y:S01]  /*04b0*/  LDC.64 R6, c[0x0][0x388] ;  /* 0x0000e200ff067b82 */ /* 0x000e620000000a00 */
[----:B------:R-:W-:-:S04]  /*04c0*/  IMAD R5, R4, UR8, R5 ;  /* 0x0000000804057c24 */ /* 0x000fc8000f8e0205 */
[----:B-1----:R-:W-:-:S05]  /*04d0*/  IMAD.WIDE R4, R5, 0x8, R6 ;  /* 0x0000000805047825 */ /* 0x002fca00078e0206 */
[----:B0-----:R-:W-:Y:S01]  /*04e0*/  STG.E.64 desc[UR6][R4.64], R2 ;  /* 0x0000000204007986 */ /* 0x001fe2000c101b06 */
[----:B------:R-:W-:Y:S05]  /*04f0*/  EXIT ;  /* 0x000000000000794d */ /* 0x000fea0003800000 */
.L_x_2:
        /* <DEDUP_REMOVED lines=16> */
.L_x_212:


//--------------------- .text._ZN8pygpukit3ops2nn20transpose_f32_kernelEPKfPfii --------------------------
	.section	.text._ZN8pygpukit3ops2nn20transpose_f32_kernelEPKfPfii,"ax",@progbits
	.align	128
        .global         _ZN8pygpukit3ops2nn20transpose_f32_kernelEPKfPfii
        .type           _ZN8pygpukit3ops2nn20transpose_f32_kernelEPKfPfii,@function
        .size           _ZN8pygpukit3ops2nn20transpose_f32_kernelEPKfPfii,(.L_x_213 - _ZN8pygpukit3ops2nn20transpose_f32_kernelEPKfPfii)
        .other          _ZN8pygpukit3ops2nn20transpose_f32_kernelEPKfPfii,@"STO_CUDA_ENTRY STV_DEFAULT"
_ZN8pygpukit3ops2nn20transpose_f32_kernelEPKfPfii:
.text._ZN8pygpukit3ops2nn20transpose_f32_kernelEPKfPfii:
        /* <DEDUP_REMOVED lines=30> */
[----:B--2---:R0:W2:Y:S03]  /*01e0*/  @!P0 LDG.E.CONSTANT R10, desc[UR6][R12.64] ;  /* 0x000000060c0a8981 */ /* 0x0040a6000c1e9900 */
[----:B---3--:R-:W-:Y:S01]  /*01f0*/  @!P2 IMAD.WIDE R4, R19, 0x4, R4 ;  /* 0x000000041304a825 */ /* 0x008fe200078e0204 */
[----:B------:R1:W3:Y:S04]  /*0200*/  @!P1 LDG.E.CONSTANT R14, desc[UR6][R6.64] ;  /* 0x00000006060e9981 */ /* 0x0002e8000c1e9900 */
[----:B------:R5:W3:Y:S01]  /*0210*/  @!P2 LDG.E.CONSTANT R16, desc[UR6][R4.64] ;  /* 0x000000060410a981 */ /* 0x000ae2000c1e9900 */
[----:B----4-:R-:W-:-:S05]  /*0220*/  @!P4 IMAD.WIDE R2, R21, 0x4, R2 ;  /* 0x000000041502c825 */ /* 0x010fca00078e0202 */
[----:B------:R-:W4:Y:S01]  /*0230*/  @!P4 LDG.E.CONSTANT R18, desc[UR6][R2.64] ;  /* 0x000000060212c981 */ /* 0x000f22000c1e9900 */
        /* <DEDUP_REMOVED lines=21> */
[----:B--2---:R-:W-:Y:S04]  /*0390*/  @!P0 STS [R9], R10 ;  /* 0x0000000a09008388 */ /* 0x004fe80000000800 */
[----:B---3--:R-:W-:Y:S04]  /*03a0*/  @!P1 STS [R9+0x420], R14 ;  /* 0x0004200e09009388 */ /* 0x008fe80000000800 */
[----:B------:R-:W-:Y:S04]  /*03b0*/  @!P2 STS [R9+0x840], R16 ;  /* 0x000840100900a388 */ /* 0x000fe80000000800 */
[----:B----4-:R0:W-:Y:S01]  /*03c0*/  @!P4 STS [R9+0xc60], R18 ;  /* 0x000c60120900c388 */ /* 0x0101e20000000800 */
[----:B------:R-:W-:Y:S01]  /*03d0*/  BAR.SYNC.DEFER_BLOCKING 0x0 ;  /* 0x0000000000007b1d */ /* 0x000fe20000010000 */
[----:B------:R-:W-:-:S13]  /*03e0*/  ISETP.GE.OR P0, PT, R22, UR9, P3 ;  /* 0x0000000916007c0c */ /* 0x000fda0009f06670 */
[----:B------:R-:W1:Y:S01]  /*03f0*/  @!P0 LDC.64 R2, c[0x0][0x388] ;  /* 0x0000e200ff028b82 */ /* 0x000e620000000a00 */
[----:B------:R-:W2:Y:S04]  /*0400*/  @!P6 LDS R15, [R13] ;  /* 0x000000000d0fe984 */ /* 0x000ea80000000800 */
[----:B------:R-:W3:Y:S04]  /*0410*/  @!P5 LDS R19, [R13+0x20] ;  /* 0x000020000d13d984 */ /* 0x000ee80000000800 */
[----:B------:R-:W4:Y:S01]  /*0420*/  @!P0 LDS R23, [R13+0x40] ;  /* 0x000040000d178984 */ /* 0x000f220000000800 */
[----:B------:R-:W-:Y:S01]  /*0430*/  ISETP.GE.OR P3, PT, R0, UR9, P3 ;  /* 0x0000000900007c0c */ /* 0x000fe20009f66670 */
[----:B0-----:R-:W-:-:S04]  /*0440*/  @!P0 IMAD R9, R22, UR8, R11 ;  /* 0x0000000816098c24 */ /* 0x001fc8000f8e020b */
[----:B-1----:R-:W-:Y:S01]  /*0450*/  @!P0 IMAD.WIDE R2, R9, 0x4, R2 ;  /* 0x0000000409028825 */ /* 0x002fe200078e0202 */
[----:B--2---:R0:W-:Y:S04]  /*0460*/  @!P6 STG.E desc[UR6][R6.64], R15 ;  /* 0x0000000f0600e986 */ /* 0x0041e8000c101906 */
[----:B---3--:R0:W-:Y:S04]  /*0470*/  @!P5 STG.E desc[UR6][R4.64], R19 ;  /* 0x000000130400d986 */ /* 0x0081e8000c101906 */
[----:B----4-:R0:W-:Y:S01]  /*0480*/  @!P0 STG.E desc[UR6][R2.64], R23 ;  /* 0x0000001702008986 */ /* 0x0101e2000c101906 */
[----:B------:R-:W-:Y:S05]  /*0490*/  @P3 EXIT ;  /* 0x000000000000394d */ /* 0x000fea0003800000 */
[----:B------:R-:W1:Y:S01]  /*04a0*/  LDS R13, [R13+0x60] ;  /* 0x000060000d0d7984 */ /* 0x000e620000000800 */
[----:B0-----:R-:W0:Y:S01]  /*04b0*/  LDC.64 R2, c[0x0][0x388] ;  /* 0x0000e200ff027b82 */ /* 0x001e220000000a00 */
[----:B------:R-:W-:-:S04]  /*04c0*/  IMAD R11, R0, UR8, R11 ;  /* 0x00000008000b7c24 */ /* 0x000fc8000f8e020b */
[----:B0-----:R-:W-:-:S05]  /*04d0*/  IMAD.WIDE R2, R11, 0x4, R2 ;  /* 0x000000040b027825 */ /* 0x001fca00078e0202 */
[----:B-1----:R-:W-:Y:S01]  /*04e0*/  STG.E desc[UR6][R2.64], R13 ;  /* 0x0000000d02007986 */ /* 0x002fe2000c101906 */
[----:B------:R-:W-:Y:S05]  /*04f0*/  EXIT ;  /* 0x000000000000794d */ /* 0x000fea0003800000 */
.L_x_3:
        /* <DEDUP_REMOVED lines=16> */
.L_x_213:


//--------------------- .text._ZN8pygpukit3ops2nn21layernorm_bf16_kernelEPK13__nv_bfloat16S4_S4_PS2_mmf --------------------------
	.section	.text._ZN8pygpukit3ops2nn21layernorm_bf16_kernelEPK13__nv_bfloat16S4_S4_PS2_mmf,"ax",@progbits
	.align	128
        .global         _ZN8pygpukit3ops2nn21layernorm_bf16_kernelEPK13__nv_bfloat16S4_S4_PS2_mmf
        .type           _ZN8pygpukit3ops2nn21layernorm_bf16_kernelEPK13__nv_bfloat16S4_S4_PS2_mmf,@function
        .size           _ZN8pygpukit3ops2nn21layernorm_bf16_kernelEPK13__nv_bfloat16S4_S4_PS2_mmf,(.L_x_201 - _ZN8pygpukit3ops2nn21layernorm_bf16_kernelEPK13__nv_bfloat16S4_S4_PS2_mmf)
        .other          _ZN8pygpukit3ops2nn21layernorm_bf16_kernelEPK13__nv_bfloat16S4_S4_PS2_mmf,@"STO_CUDA_ENTRY STV_DEFAULT"
_ZN8pygpukit3ops2nn21layernorm_bf16_kernelEPK13__nv_bfloat16S4_S4_PS2_mmf:
.text._ZN8pygpukit3ops2nn21layernorm_bf16_kernelEPK13__nv_bfloat16S4_S4_PS2_mmf:
[----:B------:R-:W-:Y:S08]  /*0000*/  LDC R1, c[0x0][0x37c] ;  /* 0x0000df00ff017b82 */ /* 0x000ff00000000800 */
[----:B------:R-:W0:Y:S08]  /*0010*/  S2UR UR4, SR_CTAID.X ;  /* 0x00000000000479c3 */ /* 0x000e300000002500 */
[----:B------:R-:W0:Y:S02]  /*0020*/  LDC.64 R2, c[0x0][0x3a0] ;  /* 0x0000e800ff027b82 */ /* 0x000e240000000a00 */
[----:B0-----:R-:W-:-:S04]  /*0030*/  ISETP.LE.U32.AND P0, PT, R2, UR4, PT ;  /* 0x0000000402007c0c */ /* 0x001fc8000bf03070 */
[----:B------:R-:W-:-:S13]  /*0040*/  ISETP.GE.U32.AND.EX P0, PT, RZ, R3, PT, P0 ;  /* 0x00000003ff00720c */ /* 0x000fda0003f06100 */
[----:B------:R-:W-:Y:S05]  /*0050*/  @P0 EXIT ;  /* 0x000000000000094d */ /* 0x000fea0003800000 */
[----:B------:R-:W0:Y:S01]  /*0060*/  S2R R4, SR_TID.X ;  /* 0x0000000000047919 */ /* 0x000e220000002100 */
[----:B------:R-:W1:Y:S01]  /*0070*/  LDCU.64 UR14, c[0x0][0x3a8] ;  /* 0x00007500ff0e77ac */ /* 0x000e620008000a00 */
[----:B------:R-:W-:Y:S01]  /*0080*/  BSSY.RECONVERGENT B0, `(.L_x_4) ;  /* 0x000001c000007945 */ /* 0x000fe20003800200 */
[----:B------:R-:W-:Y:S01]  /*0090*/  IMAD.MOV.U32 R2, RZ, RZ, RZ ;  /* 0x000000ffff027224 */ /* 0x000fe200078e00ff */
[----:B------:R-:W2:Y:S01]  /*00a0*/  LDCU.64 UR6, c[0x0][0x380] ;  /* 0x00007000ff0677ac */ /* 0x000ea20008000a00 */
[----:B------:R-:W-:Y:S01]  /*00b0*/  IMAD.MOV.U32 R0, RZ, RZ, RZ ;  /* 0x000000ffff007224 */ /* 0x000fe200078e00ff */
[----:B------:R-:W3:Y:S01]  /*00c0*/  LDCU.64 UR10, c[0x0][0x358] ;  /* 0x00006b00ff0a77ac */ /* 0x000ee20008000a00 */
[----:B-1----:R-:W-:-:S04]  /*00d0*/  UIMAD.WIDE.U32 UR12, UR4, UR14, URZ ;  /* 0x0000000e040c72a5 */ /* 0x002fc8000f8e00ff */
[----:B------:R-:W-:Y:S02]  /*00e0*/  UIMAD UR8, UR4, UR15, UR13 ;  /* 0x0000000f040872a4 */ /* 0x000fe4000f8e020d */
[----:B--2---:R-:W-:-:S04]  /*00f0*/  ULEA UR6, UP0, UR12, UR6, 0x1 ;  /* 0x000000060c067291 */ /* 0x004fc8000f8008ff */
[----:B------:R-:W-:Y:S01]  /*0100*/  ULEA.HI.X UR7, UR12, UR7, UR8, 0x1, UP0 ;  /* 0x000000070c077291 */ /* 0x000fe200080f0c08 */
[----:B0-----:R-:W-:-:S04]  /*0110*/  ISETP.GE.U32.AND P0, PT, R4, UR14, PT ;  /* 0x0000000e04007c0c */ /* 0x001fc8000bf06070 */
[----:B------:R-:W-:-:S13]  /*0120*/  ISETP.GE.U32.AND.EX P0, PT, RZ, UR15, PT, P0 ;  /* 0x0000000fff007c0c */ /* 0x000fda000bf06100 */
[----:B---3--:R-:W-:Y:S05]  /*0130*/  @P0 BRA `(.L_x_5) ;  /* 0x0000000000400947 */ /* 0x008fea0003800000 */
[----:B------:R-:W0:Y:S01]  /*0140*/  LDC R8, c[0x0][0x360] ;  /* 0x0000d800ff087b82 */ /* 0x000e220000000800 */
[----:B------:R-:W-:Y:S01]  /*0150*/  IMAD.MOV.U32 R0, RZ, RZ, RZ ;  /* 0x000000ffff007224 */ /* 0x000fe200078e00ff */
[----:B------:R-:W-:Y:S01]  /*0160*/  MOV R9, R4 ;  /* 0x0000000400097202 */ /* 0x000fe20000000f00 */
[----:B------:R-:W-:Y:S02]  /*0170*/  IMAD.MOV.U32 R10, RZ, RZ, R2 ;  /* 0x000000ffff0a7224 */ /* 0x000fe400078e0002 */
[----:B------:R-:W-:-:S07]  /*0180*/  IMAD.MOV.U32 R3, RZ, RZ, R4 ;  /* 0x000000ffff037224 */ /* 0x000fce00078e0004 */
.L_x_6:
[----:B------:R-:W-:-:S04]  /*0190*/  LEA R6, P0, R9, UR6, 0x1 ;  /* 0x0000000609067c11 */ /* 0x000fc8000f8008ff */
[----:B------:R-:W-:-:S05]  /*01a0*/  LEA.HI.X R7, R9, UR7, R10, 0x1, P0 ;  /* 0x0000000709077c11 */ /* 0x000fca00080f0c0a */
[----:B------:R-:W2:Y:S01]  /*01b0*/  LDG.E.U16.CONSTANT R6, desc[UR10][R6.64] ;  /* 0x0000000a06067981 */ /* 0x000ea2000c1e9500 */
[----:B0-----:R-:W-:-:S04]  /*01c0*/  IMAD.IADD R9, R8, 0x1, R3 ;  /* 0x0000000108097824 */ /* 0x001fc800078e0203 */
[--C-:B------:R-:W-:Y:S01]  /*01d0*/  IMAD.MOV.U32 R3, RZ, RZ, R9.reuse ;  /* 0x000000ffff037224 */ /* 0x100fe200078e0009 */
[----:B------:R-:W-:Y:S02]  /*01e0*/  ISETP.GE.U32.AND P0, PT, R9, UR14, PT ;  /* 0x0000000e09007c0c */ /* 0x000fe4000bf06070 */
[----:B------:R-:W-:-:S04]  /*01f0*/  SHF.R.S32.HI R10, RZ, 0x1f, R9 ;  /* 0x0000001fff0a7819 */ /* 0x000fc80000011409 */
[----:B------:R-:W-:Y:S02]  /*0200*/  ISETP.GE.U32.AND.EX P0, PT, R10, UR15, PT, P0 ;  /* 0x0000000f0a007c0c */ /* 0x000fe4000bf06100 */
[----:B--2---:R-:W-:-:S05]  /*0210*/  SHF.L.U32 R5, R6, 0x10, RZ ;  /* 0x0000001006057819 */ /* 0x004fca00000006ff */
[----:B------:R-:W-:-:S06]  /*0220*/  FADD R0, R5, R0 ;  /* 0x0000000005007221 */ /* 0x000fcc0000000000 */
[----:B------:R-:W-:Y:S05]  /*0230*/  @!P0 BRA `(.L_x_6) ;  /* 0xfffffffc00d48947 */ /* 0x000fea000383ffff */
.L_x_5:
[----:B------:R-:W-:Y:S05]  /*0240*/  BSYNC.RECONVERGENT B0 ;  /* 0x0000000000007941 */ /* 0x000fea0003800200 */
.L_x_4:
[----:B------:R-:W0:Y:S01]  /*0250*/  SHFL.DOWN PT, R3, R0, 0x10, 0x1f ;  /* 0x0a001f0000037f89 */ /* 0x000e2200000e0000 */
[----:B------:R-:W1:Y:S01]  /*0260*/  S2UR UR5, SR_CgaCtaId ;  /* 0x00000000000579c3 */ /* 0x000e620000008800 */
[----:B------:R-:W-:Y:S01]  /*0270*/  UMOV UR4, 0x400 ;  /* 0x0000040000047882 */ /* 0x000fe20000000000 */
[----:B------:R-:W-:Y:S01]  /*0280*/  ISETP.GT.U32.AND P1, PT, R4, 0x1f, PT ;  /* 0x0000001f0400780c */ /* 0x000fe20003f24070 */
[----:B0-----:R-:W-:Y:S01]  /*0290*/  FADD R3, R3, R0 ;  /* 0x0000000003037221 */ /* 0x001fe20000000000 */
[----:B-1----:R-:W-:Y:S01]  /*02a0*/  ULEA UR4, UR5, UR4, 0x18 ;  /* 0x0000000405047291 */ /* 0x002fe2000f8ec0ff */
[----:B------:R-:W-:-:S03]  /*02b0*/  SHF.R.U32.HI R0, RZ, 0x3, R4 ;  /* 0x00000003ff007819 */ /* 0x000fc60000011604 */
[----:B------:R-:W0:Y:S01]  /*02c0*/  SHFL.DOWN PT, R6, R3, 0x8, 0x1f ;  /* 0x09001f0003067f89 */ /* 0x000e2200000e0000 */
[----:B------:R-:W-:Y:S01]  /*02d0*/  LOP3.LUT R0, R0, 0x7c, RZ, 0xc0, !PT ;  /* 0x0000007c00007812 */ /* 0x000fe200078ec0ff */
[----:B0-----:R-:W-:Y:S01]  /*02e0*/  FADD R6, R3, R6 ;  /* 0x0000000603067221 */ /* 0x001fe20000000000 */
[----:B------:R-:W-:-:S04]  /*02f0*/  IMAD.U32 R3, RZ, RZ, UR4 ;  /* 0x00000004ff037e24 */ /* 0x000fc8000f8e00ff */
[----:B------:R-:W0:Y:S02]  /*0300*/  SHFL.DOWN PT, R5, R6, 0x4, 0x1f ;  /* 0x08801f0006057f89 */ /* 0x000e2400000e0000 */
[----:B0-----:R-:W-:Y:S01]  /*0310*/  FADD R7, R6, R5 ;  /* 0x0000000506077221 */ /* 0x001fe20000000000 */
[----:B------:R-:W-:Y:S01]  /*0320*/  LOP3.LUT P0, R5, R4, 0x1f, RZ, 0xc0, !PT ;  /* 0x0000001f04057812 */ /* 0x000fe2000780c0ff */
[----:B------:R-:W-:-:S03]  /*0330*/  IMAD.IADD R6, R0, 0x1, R3 ;  /* 0x0000000100067824 */ /* 0x000fc600078e0203 */
[----:B------:R-:W0:Y:S02]  /*0340*/  SHFL.DOWN PT, R8, R7, 0x2, 0x1f ;  /* 0x08401f0007087f89 */ /* 0x000e2400000e0000 */
[----:B0-----:R-:W-:Y:S01]  /*0350*/  FADD R8, R7, R8 ;  /* 0x0000000807087221 */ /* 0x001fe20000000000 */
[----:B------:R-:W-:-:S04]  /*0360*/  LEA R7, R4, R3, 0x2 ;  /* 0x0000000304077211 */ /* 0x000fc800078e10ff */
[----:B------:R-:W0:Y:S02]  /*0370*/  SHFL.DOWN PT, R9, R8, 0x1, 0x1f ;  /* 0x08201f0008097f89 */ /* 0x000e2400000e0000 */
[----:B0-----:R-:W-:-:S05]  /*0380*/  FADD R9, R8, R9 ;  /* 0x0000000908097221 */ /* 0x001fca0000000000 */
[----:B------:R0:W-:Y:S01]  /*0390*/  @!P0 STS [R6], R9 ;  /* 0x0000000906008388 */ /* 0x0001e20000000800 */
[----:B------:R-:W-:Y:S01]  /*03a0*/  BAR.SYNC.DEFER_BLOCKING 0x0 ;  /* 0x0000000000007b1d */ /* 0x000fe20000010000 */
[----:B------:R-:W-:-:S05]  /*03b0*/  PLOP3.LUT P0, PT, PT, PT, PT, 0x8, 0x80 ;  /* 0x000000000080781c */ /* 0x000fca0003f0e170 */
[----:B------:R-:W-:Y:S08]  /*03c0*/  @P1 BRA `(.L_x_7) ;  /* 0x0000000000a41947 */ /* 0x000ff00003800000 */
[----:B------:R-:W1:Y:S01]  /*03d0*/  LDCU UR4, c[0x0][0x360] ;  /* 0x00006c00ff0477ac */ /* 0x000e620008000800 */
[----:B------:R-:W-:Y:S01]  /*03e0*/  IMAD.MOV.U32 R0, RZ, RZ, RZ ;  /* 0x000000ffff007224 */ /* 0x000fe200078e00ff */
[----:B-1----:R-:W-:-:S04]  /*03f0*/  UIADD3 UR4, UPT, UPT, UR4, 0x1f, URZ ;  /* 0x0000001f04047890 */ /* 0x002fc8000fffe0ff */
[----:B------:R-:W-:-:S06]  /*0400*/  USHF.R.U32.HI UR4, URZ, 0x5, UR4 ;  /* 0x00000005ff047899 */ /* 0x000fcc0008011604 */
[----:B------:R-:W-:Y:S01]  /*0410*/  ISETP.GE.U32.AND P1, PT, R4, UR4, PT ;  /* 0x0000000404007c0c */ /* 0x000fe2000bf26070 */
[----:B------:R-:W-:-:S12]  /*0420*/  UMOV UR4, 0xffffffff ;  /* 0xffffffff00047882 */ /* 0x000fd80000000000 */
[----:B------:R1:W2:Y:S01]  /*0430*/  @!P1 LDS R0, [R7] ;  /* 0x0000000007009984 */ /* 0x0002a20000000800 */
[----:B------:R-:W-:Y:S05]  /*0440*/  BRA.DIV UR4, `(.L_x_8) ;  /* 0x0000000a04907947 */ /* 0x000fea000b800000 */
[----:B0-2---:R-:W0:Y:S02]  /*0450*/  SHFL.DOWN PT, R9, R0, 0x10, 0x1f ;  /* 0x0a001f0000097f89 */ /* 0x005e2400000e0000 */
[----:B0-----:R-:W-:-:S05]  /*0460*/  FADD R9, R9, R0 ;  /* 0x0000000009097221 */ /* 0x001fca0000000000 */
[----:B------:R-:W0:Y:S02]  /*0470*/  SHFL.DOWN PT, R8, R9, 0x8, 0x1f ;  /* 0x09001f0009087f89 */ /* 0x000e2400000e0000 */
[----:B0-----:R-:W-:-:S05]  /*0480*/  FADD R8, R9, R8 ;  /* 0x0000000809087221 */ /* 0x001fca0000000000 */
[----:B------:R-:W0:Y:S02]  /*0490*/  SHFL.DOWN PT, R11, R8, 0x4, 0x1f ;  /* 0x08801f00080b7f89 */ /* 0x000e2400000e0000 */
[----:B0-----:R-:W-:-:S05]  /*04a0*/  FADD R11, R8, R11 ;  /* 0x0000000b080b7221 */ /* 0x001fca0000000000 */
[----:B------:R-:W0:Y:S02]  /*04b0*/  SHFL.DOWN PT, R10, R11, 0x2, 0x1f ;  /* 0x08401f000b0a7f89 */ /* 0x000e2400000e0000 */
[----:B0-----:R-:W-:-:S05]  /*04c0*/  FADD R10, R11, R10 ;  /* 0x0000000a0b0a7221 */ /* 0x001fca0000000000 */
[----:B------:R0:W2:Y:S02]  /*04d0*/  SHFL.DOWN PT, R13, R10, 0x1, 0x1f ;  /* 0x08201f000a0d7f89 */ /* 0x0000a400000e0000 */
.L_x_27:
[----:B------:R-:W-:Y:S01]  /*04e0*/  ISETP.NE.AND P1, PT, R4, RZ, PT ;  /* 0x000000ff0400720c */ /* 0x000fe20003f25270 */
[----:B--2---:R-:W-:-:S12]  /*04f0*/  FADD R0, R10, R13 ;  /* 0x0000000d0a007221 */ /* 0x004fd80000000000 */
[----:B------:R-:W-:Y:S05]  /*0500*/  @P1 BRA `(.L_x_7) ;  /* 0x0000000000541947 */ /* 0x000fea0003800000 */
[----:B------:R-:W2:Y:S01]  /*0510*/  LDCU.64 UR4, c[0x0][0x3a8] ;  /* 0x00007500ff0477ac */ /* 0x000ea20008000a00 */
[----:B------:R-:W-:Y:S01]  /*0520*/  BSSY.RECONVERGENT B0, `(.L_x_9) ;  /* 0x000000d000007945 */ /* 0x000fe20003800200 */
[----:B--2---:R-:W2:Y:S08]  /*0530*/  I2F.U64 R3, UR4 ;  /* 0x0000000400037d12 */ /* 0x004eb00008301000 */
[----:B--2---:R-:W2:Y:S08]  /*0540*/  MUFU.RCP R8, R3 ;  /* 0x0000000300087308 */ /* 0x004eb00000001000 */
[----:B------:R-:W3:Y:S01]  /*0550*/  FCHK P0, R0, R3 ;  /* 0x0000000300007302 */ /* 0x000ee20000000000 */
[----:B--2---:R-:W-:-:S04]  /*0560*/  FFMA R9, -R3, R8, 1 ;  /* 0x3f80000003097423 */ /* 0x004fc80000000108 */
[----:B------:R-:W-:-:S04]  /*0570*/  FFMA R9, R8, R9, R8 ;  /* 0x0000000908097223 */ /* 0x000fc80000000008 */
[----:B------:R-:W-:-:S04]  /*0580*/  FFMA R8, R0, R9, RZ ;  /* 0x0000000900087223 */ /* 0x000fc800000000ff */
[----:B0-----:R-:W-:-:S04]  /*0590*/  FFMA R10, -R3, R8, R0 ;  /* 0x00000008030a7223 */ /* 0x001fc80000000100 */
[----:B------:R-:W-:Y:S01]  /*05a0*/  FFMA R8, R9, R10, R8 ;  /* 0x0000000a09087223 */ /* 0x000fe20000000008 */
[----:B---3--:R-:W-:Y:S06]  /*05b0*/  @!P0 BRA `(.L_x_10) ;  /* 0x00000000000c8947 */ /* 0x008fec0003800000 */
[----:B------:R-:W-:-:S07]  /*05c0*/  MOV R8, 0x5e0 ;  /* 0x000005e000087802 */ /* 0x000fce0000000f00 */
[----:B-1----:R-:W-:Y:S05]  /*05d0*/  CALL.REL.NOINC `($__internal_0_$__cuda_sm3x_div_rn_noftz_f32_slowpath) ;  /* 0x0000000c00447944 */ /* 0x002fea0003c00000 */
[----:B------:R-:W-:-:S07]  /*05e0*/  IMAD.MOV.U32 R8, RZ, RZ, R0 ;  /* 0x000000ffff087224 */ /* 0x000fce00078e0000 */
.L_x_10:
[----:B------:R-:W-:Y:S05]  /*05f0*/  BSYNC.RECONVERGENT B0 ;  /* 0x0000000000007941 */ /* 0x000fea0003800200 */
.L_x_9:
[----:B------:R-:W0:Y:S01]  /*0600*/  S2UR UR5, SR_CgaCtaId ;  /* 0x00000000000579c3 */ /* 0x000e220000008800 */
[----:B------:R-:W-:Y:S01]  /*0610*/  UMOV UR4, 0x400 ;  /* 0x0000040000047882 */ /* 0x000fe20000000000 */
[----:B------:R-:W-:Y:S01]  /*0620*/  PLOP3.LUT P0, PT, PT, PT, PT, 0x80, 0x8 ;  /* 0x000000000008781c */ /* 0x000fe20003f0f070 */
[----:B0-----:R-:W-:-:S06]  /*0630*/  ULEA UR4, UR5, UR4, 0x18 ;  /* 0x0000000405047291 */ /* 0x001fcc000f8ec0ff */
[----:B------:R-:W-:-:S05]  /*0640*/  IMAD.U32 R3, RZ, RZ, UR4 ;  /* 0x00000004ff037e24 */ /* 0x000fca000f8e00ff */
[----:B------:R2:W-:Y:S02]  /*0650*/  STS [R3+0x80], R8 ;  /* 0x0000800803007388 */ /* 0x0005e40000000800 */
.L_x_7:
[----:B0-2---:R-:W0:Y:S01]  /*0660*/  LDC.64 R8, c[0x0][0x3a8] ;  /* 0x0000ea00ff087b82 */ /* 0x005e220000000a00 */
[----:B------:R-:W-:Y:S05]  /*0670*/  WARPSYNC.ALL ;  /* 0x0000000000007948 */ /* 0x000fea0003800000 */
[----:B------:R-:W-:Y:S01]  /*0680*/  BSSY.RECONVERGENT B0, `(.L_x_11) ;  /* 0x0000018000007945 */ /* 0x000fe20003800200 */
[----:B------:R-:W-:Y:S01]  /*0690*/  HFMA2 R0, -RZ, RZ, 0, 0 ;  /* 0x00000000ff007431 */ /* 0x000fe200000001ff */
[----:B------:R-:W-:Y:S01]  /*06a0*/  BAR.SYNC.DEFER_BLOCKING 0x0 ;  /* 0x0000000000007b1d */ /* 0x000fe20000010000 */
[----:B0-----:R-:W-:-:S04]  /*06b0*/  ISETP.GE.U32.AND P1, PT, R4, R8, PT ;  /* 0x000000080400720c */ /* 0x001fc80003f26070 */
[----:B------:R-:W-:-:S13]  /*06c0*/  ISETP.GE.U32.AND.EX P1, PT, R2, R9, PT, P1 ;  /* 0x000000090200720c */ /* 0x000fda0003f26110 */
[----:B------:R-:W-:Y:S05]  /*06d0*/  @P1 BRA `(.L_x_12) ;  /* 0x0000000000481947 */ /* 0x000fea0003800000 */
[----:B------:R0:W2:Y:S01]  /*06e0*/  LDS R12, [R3+0x80] ;  /* 0x00008000030c7984 */ /* 0x0000a20000000800 */
[----:B------:R-:W3:Y:S01]  /*06f0*/  LDC R14, c[0x0][0x360] ;  /* 0x0000d800ff0e7b82 */ /* 0x000ee20000000800 */
[----:B------:R-:W-:Y:S01]  /*0700*/  IMAD.MOV.U32 R0, RZ, RZ, RZ ;  /* 0x000000ffff007224 */ /* 0x000fe200078e00ff */
[----:B------:R-:W-:Y:S01]  /*0710*/  MOV R13, R4 ;  /* 0x00000004000d7202 */ /* 0x000fe20000000f00 */
[----:B------:R-:W-:Y:S02]  /*0720*/  IMAD.MOV.U32 R17, RZ, RZ, R4 ;  /* 0x000000ffff117224 */ /* 0x000fe400078e0004 */
[----:B------:R-:W-:-:S07]  /*0730*/  IMAD.MOV.U32 R16, RZ, RZ, R2 ;  /* 0x000000ffff107224 */ /* 0x000fce00078e0002 */
.L_x_13:
[----:B------:R-:W-:-:S04]  /*0740*/  LEA R10, P1, R17, UR6, 0x1 ;  /* 0x00000006110a7c11 */ /* 0x000fc8000f8208ff */
[----:B------:R-:W-:-:S05]  /*0750*/  LEA.HI.X R11, R17, UR7, R16, 0x1, P1 ;  /* 0x00000007110b7c11 */ /* 0x000fca00088f0c10 */
[----:B------:R-:W4:Y:S01]  /*0760*/  LDG.E.U16.CONSTANT R10, desc[UR10][R10.64] ;  /* 0x0000000a0a0a7981 */ /* 0x000f22000c1e9500 */
[----:B---3--:R-:W-:-:S05]  /*0770*/  IMAD.IADD R17, R14, 0x1, R13 ;  /* 0x000000010e117824 */ /* 0x008fca00078e020d */
[----:B------:R-:W-:Y:S02]  /*0780*/  ISETP.GE.U32.AND P1, PT, R17, R8, PT ;  /* 0x000000081100720c */ /* 0x000fe40003f26070 */
[----:B------:R-:W-:-:S04]  /*0790*/  SHF.R.S32.HI R16, RZ, 0x1f, R17 ;  /* 0x0000001fff107819 */ /* 0x000fc80000011411 */
[----:B------:R-:W-:Y:S01]  /*07a0*/  ISETP.GE.U32.AND.EX P1, PT, R16, R9, PT, P1 ;  /* 0x000000091000720c */ /* 0x000fe20003f26110 */
[----:B----4-:R-:W-:-:S04]  /*07b0*/  IMAD.U32 R13, R10, 0x10000, RZ ;  /* 0x000100000a0d7824 */ /* 0x010fc800078e00ff */
[----:B--2---:R-:W-:Y:S01]  /*07c0*/  FADD R15, -R12, R13 ;  /* 0x0000000d0c0f7221 */ /* 0x004fe20000000100 */
[----:B------:R-:W-:-:S03]  /*07d0*/  MOV R13, R17 ;  /* 0x00000011000d7202 */ /* 0x000fc60000000f00 */
[----:B------:R-:W-:-:S04]  /*07e0*/  FFMA R0, R15, R15, R0 ;  /* 0x0000000f0f007223 */ /* 0x000fc80000000000 */
[----:B------:R-:W-:Y:S05]  /*07f0*/  @!P1 BRA `(.L_x_13) ;  /* 0xfffffffc00d09947 */ /* 0x000fea000383ffff */
.L_x_12:
[----:B------:R-:W-:Y:S05]  /*0800*/  BSYNC.RECONVERGENT B0 ;  /* 0x0000000000007941 */ /* 0x000fea0003800200 */
.L_x_11:
[----:B------:R-:W2:Y:S01]  /*0810*/  SHFL.DOWN PT, R9, R0, 0x10, 0x1f ;  /* 0x0a001f0000097f89 */ /* 0x000ea200000e0000 */
[----:B------:R-:W-:Y:S01]  /*0820*/  ISETP.NE.AND P1, PT, R5, RZ, PT ;  /* 0x000000ff0500720c */ /* 0x000fe20003f25270 */
[----:B------:R-:W-:Y:S01]  /*0830*/  BSSY B0, `(.L_x_14) ;  /* 0x0000020000007945 */ /* 0x000fe20003800000 */
[----:B--2---:R-:W-:-:S05]  /*0840*/  FADD R9, R9, R0 ;  /* 0x0000000009097221 */ /* 0x004fca0000000000 */
[----:B------:R-:W2:Y:S02]  /*0850*/  SHFL.DOWN PT, R8, R9, 0x8, 0x1f ;  /* 0x09001f0009087f89 */ /* 0x000ea400000e0000 */
[----:B--2---:R-:W-:-:S05]  /*0860*/  FADD R8, R9, R8 ;  /* 0x0000000809087221 */ /* 0x004fca0000000000 */
[----:B------:R-:W2:Y:S02]  /*0870*/  SHFL.DOWN PT, R11, R8, 0x4, 0x1f ;  /* 0x08801f00080b7f89 */ /* 0x000ea400000e0000 */
[----:B--2---:R-:W-:-:S05]  /*0880*/  FADD R11, R8, R11 ;  /* 0x0000000b080b7221 */ /* 0x004fca0000000000 */
[----:B------:R-:W2:Y:S02]  /*0890*/  SHFL.DOWN PT, R10, R11, 0x2, 0x1f ;  /* 0x08401f000b0a7f89 */ /* 0x000ea400000e0000 */
[----:B--2---:R-:W-:-:S05]  /*08a0*/  FADD R10, R11, R10 ;  /* 0x0000000a0b0a7221 */ /* 0x004fca0000000000 */
[----:B------:R-:W2:Y:S02]  /*08b0*/  SHFL.DOWN PT, R13, R10, 0x1, 0x1f ;  /* 0x08201f000a0d7f89 */ /* 0x000ea400000e0000 */
[----:B--2---:R-:W-:-:S05]  /*08c0*/  FADD R13, R10, R13 ;  /* 0x0000000d0a0d7221 */ /* 0x004fca0000000000 */
[----:B------:R2:W-:Y:S01]  /*08d0*/  @!P1 STS [R6], R13 ;  /* 0x0000000d06009388 */ /* 0x0005e20000000800 */
[----:B------:R-:W-:Y:S01]  /*08e0*/  BAR.SYNC.DEFER_BLOCKING 0x0 ;  /* 0x0000000000007b1d */ /* 0x000fe20000010000 */
[----:B------:R-:W-:-:S13]  /*08f0*/  ISETP.GT.U32.AND P1, PT, R4, 0x1f, PT ;  /* 0x0000001f0400780c */ /* 0x000fda0003f24070 */
[----:B--2---:R-:W-:Y:S05]  /*0900*/  @P1 BRA `(.L_x_15) ;  /* 0x0000000000481947 */ /* 0x004fea0003800000 */
[----:B------:R-:W2:Y:S01]  /*0910*/  LDCU UR4, c[0x0][0x360] ;  /* 0x00006c00ff0477ac */ /* 0x000ea20008000800 */
[----:B------:R-:W-:Y:S01]  /*0920*/  IMAD.MOV.U32 R0, RZ, RZ, RZ ;  /* 0x000000ffff007224 */ /* 0x000fe200078e00ff */
[----:B--2---:R-:W-:-:S04]  /*0930*/  UIADD3 UR4, UPT, UPT, UR4, 0x1f, URZ ;  /* 0x0000001f04047890 */ /* 0x004fc8000fffe0ff */
[----:B------:R-:W-:-:S06]  /*0940*/  USHF.R.U32.HI UR4, URZ, 0x5, UR4 ;  /* 0x00000005ff047899 */ /* 0x000fcc0008011604 */
[----:B------:R-:W-:Y:S01]  /*0950*/  ISETP.GE.U32.AND P1, PT, R4, UR4, PT ;  /* 0x0000000404007c0c */ /* 0x000fe2000bf26070 */
[----:B------:R-:W-:-:S12]  /*0960*/  UMOV UR4, 0xffffffff ;  /* 0xffffffff00047882 */ /* 0x000fd80000000000 */
[----:B------:R2:W3:Y:S01]  /*0970*/  @!P1 LDS R0, [R7] ;  /* 0x0000000007009984 */ /* 0x0004e20000000800 */
[----:B------:R-:W-:Y:S05]  /*0980*/  BRA.DIV UR4, `(.L_x_16) ;  /* 0x0000000604cc7947 */ /* 0x000fea000b800000 */
[----:B---3--:R-:W3:Y:S02]  /*0990*/  SHFL.DOWN PT, R5, R0, 0x10, 0x1f ;  /* 0x0a001f0000057f89 */ /* 0x008ee400000e0000 */
[----:B---3--:R-:W-:-:S05]  /*09a0*/  FADD R5, R5, R0 ;  /* 0x0000000005057221 */ /* 0x008fca0000000000 */
[----:B------:R-:W3:Y:S02]  /*09b0*/  SHFL.DOWN PT, R6, R5, 0x8, 0x1f ;  /* 0x09001f0005067f89 */ /* 0x000ee400000e0000 */
[----:B---3--:R-:W-:-:S05]  /*09c0*/  FADD R6, R5, R6 ;  /* 0x0000000605067221 */ /* 0x008fca0000000000 */
[----:B-12---:R-:W1:Y:S02]  /*09d0*/  SHFL.DOWN PT, R7, R6, 0x4, 0x1f ;  /* 0x08801f0006077f89 */ /* 0x006e6400000e0000 */
[----:B-1----:R-:W-:-:S05]  /*09e0*/  FADD R7, R6, R7 ;  /* 0x0000000706077221 */ /* 0x002fca0000000000 */
[----:B------:R-:W1:Y:S02]  /*09f0*/  SHFL.DOWN PT, R8, R7, 0x2, 0x1f ;  /* 0x08401f0007087f89 */ /* 0x000e6400000e0000 */
[----:B-1----:R-:W-:-:S05]  /*0a00*/  FADD R8, R7, R8 ;  /* 0x0000000807087221 */ /* 0x002fca0000000000 */
[----:B------:R1:W2:Y:S02]  /*0a10*/  SHFL.DOWN PT, R13, R8, 0x1, 0x1f ;  /* 0x08201f00080d7f89 */ /* 0x0002a400000e0000 */
.L_x_33:
[----:B--2---:R-:W-:-:S07]  /*0a20*/  FADD R13, R8, R13 ;  /* 0x0000000d080d7221 */ /* 0x004fce0000000000 */
.L_x_15:
[----:B------:R-:W-:Y:S05]  /*0a30*/  BSYNC B0 ;  /* 0x0000000000007941 */ /* 0x000fea0003800000 */
.L_x_14:
[----:B------:R-:W-:Y:S05]  /*0a40*/  @!P0 BRA `(.L_x_17) ;  /* 0x00000000006c8947 */ /* 0x000fea0003800000 */
[----:B------:R-:W1:Y:S01]  /*0a50*/  LDCU.64 UR4, c[0x0][0x3a8] ;  /* 0x00007500ff0477ac */ /* 0x000e620008000a00 */
[----:B------:R-:W-:Y:S01]  /*0a60*/  BSSY.RECONVERGENT B0, `(.L_x_18) ;  /* 0x000000e000007945 */ /* 0x000fe20003800200 */
[----:B-1----:R-:W0:Y:S08]  /*0a70*/  I2F.U64 R8, UR4 ;  /* 0x0000000400087d12 */ /* 0x002e300008301000 */
[----:B0-----:R-:W0:Y:S08]  /*0a80*/  MUFU.RCP R3, R8 ;  /* 0x0000000800037308 */ /* 0x001e300000001000 */
[----:B------:R-:W1:Y:S01]  /*0a90*/  FCHK P0, R13, R8 ;  /* 0x000000080d007302 */ /* 0x000e620000000000 */
[----:B0-----:R-:W-:-:S04]  /*0aa0*/  FFMA R0, -R8, R3, 1 ;  /* 0x3f80000008007423 */ /* 0x001fc80000000103 */
[----:B------:R-:W-:-:S04]  /*0ab0*/  FFMA R0, R3, R0, R3 ;  /* 0x0000000003007223 */ /* 0x000fc80000000003 */
[----:B------:R-:W-:-:S04]  /*0ac0*/  FFMA R3, R0, R13, RZ ;  /* 0x0000000d00037223 */ /* 0x000fc800000000ff */
[----:B------:R-:W-:-:S04]  /*0ad0*/  FFMA R6, -R8, R3, R13 ;  /* 0x0000000308067223 */ /* 0x000fc8000000010d */
[----:B------:R-:W-:Y:S01]  /*0ae0*/  FFMA R0, R0, R6, R3 ;  /* 0x0000000600007223 */ /* 0x000fe20000000003 */
[----:B-1----:R-:W-:Y:S06]  /*0af0*/  @!P0 BRA `(.L_x_19) ;  /* 0x0000000000108947 */ /* 0x002fec0003800000 */
[----:B------:R-:W-:Y:S01]  /*0b00*/  MOV R3, R8 ;  /* 0x0000000800037202 */ /* 0x000fe20000000f00 */
[----:B------:R-:W-:Y:S01]  /*0b10*/  IMAD.MOV.U32 R0, RZ, RZ, R13 ;  /* 0x000000ffff007224 */ /* 0x000fe200078e000d */
[----:B------:R-:W-:-:S07]  /*0b20*/  MOV R8, 0xb40 ;  /* 0x00000b4000087802 */ /* 0x000fce0000000f00 */
[----:B------:R-:W-:Y:S05]  /*0b30*/  CALL.REL.NOINC `($__internal_0_$__cuda_sm3x_div_rn_noftz_f32_slowpath) ;  /* 0x0000000400ec7944 */ /* 0x000fea0003c00000 */
.L_x_19:
[----:B------:R-:W-:Y:S05]  /*0b40*/  BSYNC.RECONVERGENT B0 ;  /* 0x0000000000007941 */ /* 0x000fea0003800200 */
.L_x_18:
[----:B------:R-:W0:Y:S01]  /*0b50*/  LDCU UR4, c[0x0][0x3b0] ;  /* 0x00007600ff0477ac */ /* 0x000e220008000800 */
[----:B------:R-:W1:Y:S01]  /*0b60*/  S2UR UR5, SR_CgaCtaId ;  /* 0x00000000000579c3 */ /* 0x000e620000008800 */
[----:B0-----:R-:W-:Y:S01]  /*0b70*/  FADD R0, R0, UR4 ;  /* 0x0000000400007e21 */ /* 0x001fe20008000000 */
[----:B------:R-:W-:-:S04]  /*0b80*/  UMOV UR4, 0x400 ;  /* 0x0000040000047882 */ /* 0x000fc80000000000 */
[----:B------:R-:W-:Y:S01]  /*0b90*/  FSETP.GEU.AND P0, PT, |R0|, 1.175494350822287508e-38, PT ;  /* 0x008000000000780b */ /* 0x000fe20003f0e200 */
[----:B-1----:R-:W-:-:S06]  /*0ba0*/  ULEA UR4, UR5, UR4, 0x18 ;  /* 0x0000000405047291 */ /* 0x002fcc000f8ec0ff */
[----:B------:R-:W-:-:S06]  /*0bb0*/  IMAD.U32 R3, RZ, RZ, UR4 ;  /* 0x00000004ff037e24 */ /* 0x000fcc000f8e00ff */
[----:B------:R-:W-:-:S04]  /*0bc0*/  @!P0 FMUL R0, R0, 16777216 ;  /* 0x4b80000000008820 */ /* 0x000fc80000400000 */
[----:B------:R-:W0:Y:S02]  /*0bd0*/  MUFU.RSQ R6, R0 ;  /* 0x0000000000067308 */ /* 0x000e240000001400 */
[----:B0-----:R-:W-:-:S05]  /*0be0*/  @!P0 FMUL R6, R6, 4096 ;  /* 0x4580000006068820 */ /* 0x001fca0000400000 */
[----:B------:R2:W-:Y:S02]  /*0bf0*/  STS [R3+0x84], R6 ;  /* 0x0000840603007388 */ /* 0x0005e40000000800 */
.L_x_17:
[----:B-12---:R-:W1:Y:S01]  /*0c00*/  LDC.64 R6, c[0x0][0x3a8] ;  /* 0x0000ea00ff067b82 */ /* 0x006e620000000a00 */
[----:B------:R-:W-:Y:S07]  /*0c10*/  WARPSYNC.ALL ;  /* 0x0000000000007948 */ /* 0x000fee0003800000 */
[----:B------:R-:W-:Y:S01]  /*0c20*/  BAR.SYNC.DEFER_BLOCKING 0x0 ;  /* 0x0000000000007b1d */ /* 0x000fe20000010000 */
[----:B-1----:R-:W-:-:S04]  /*0c30*/  ISETP.GE.U32.AND P0, PT, R4, R6, PT ;  /* 0x000000060400720c */ /* 0x002fc80003f06070 */
[----:B------:R-:W-:-:S13]  /*0c40*/  ISETP.GE.U32.AND.EX P0, PT, R2, R7, PT, P0 ;  /* 0x000000070200720c */ /* 0x000fda0003f06100 */
[----:B------:R-:W-:Y:S05]  /*0c50*/  @P0 EXIT ;  /* 0x000000000000094d */ /* 0x000fea0003800000 */
[----:B------:R1:W2:Y:S01]  /*0c60*/  LDS.64 R8, [R3+0x80] ;  /* 0x0000800003087984 */ /* 0x0002a20000000a00 */
[----:B------:R-:W-:Y:S01]  /*0c70*/  BSSY.RECONVERGENT B0, `(.L_x_20) ;  /* 0x0000020000007945 */ /* 0x000fe20003800200 */
[----:B------:R-:W3:Y:S01]  /*0c80*/  LDCU UR4, c[0x0][0x360] ;  /* 0x00006c00ff0477ac */ /* 0x000ee20008000800 */
[----:B------:R-:W4:Y:S01]  /*0c90*/  LDCU.64 UR14, c[0x0][0x388] ;  /* 0x00007100ff0e77ac */ /* 0x000f220008000a00 */
[----:B------:R-:W0:Y:S02]  /*0ca0*/  LDCU.128 UR16, c[0x0][0x390] ;  /* 0x00007200ff1077ac */ /* 0x000e240008000c00 */
.L_x_21:
[C---:B------:R-:W-:Y:S01]  /*0cb0*/  IMAD.SHL.U32 R14, R4.reuse, 0x2, RZ ;  /* 0x00000002040e7824 */ /* 0x040fe200078e00ff */
[----:B------:R-:W-:-:S04]  /*0cc0*/  SHF.L.U64.HI R0, R4, 0x1, R2 ;  /* 0x0000000104007819 */ /* 0x000fc80000010202 */
[C---:B------:R-:W-:Y:S02]  /*0cd0*/  IADD3 R10, P0, PT, R14.reuse, UR6, RZ ;  /* 0x000000060e0a7c10 */ /* 0x040fe4000ff1e0ff */
[----:B----4-:R-:W-:Y:S02]  /*0ce0*/  IADD3 R12, P1, PT, R14, UR14, RZ ;  /* 0x0000000e0e0c7c10 */ /* 0x010fe4000ff3e0ff */
[----:B------:R-:W-:Y:S02]  /*0cf0*/  IADD3.X R11, PT, PT, R0, UR7, RZ, P0, !PT ;  /* 0x00000007000b7c10 */ /* 0x000fe400087fe4ff */
[----:B0-----:R-:W-:Y:S02]  /*0d00*/  IADD3 R14, P0, PT, R14, UR16, RZ ;  /* 0x000000100e0e7c10 */ /* 0x001fe4000ff1e0ff */
[C---:B------:R-:W-:Y:S01]  /*0d10*/  IADD3.X R13, PT, PT, R0.reuse, UR15, RZ, P1, !PT ;  /* 0x0000000f000d7c10 */ /* 0x040fe20008ffe4ff */
[----:B------:R-:W1:Y:S01]  /*0d20*/  LDG.E.U16.CONSTANT R10, desc[UR10][R10.64] ;  /* 0x0000000a0a0a7981 */ /* 0x000e62000c1e9500 */
[----:B------:R-:W-:-:S03]  /*0d30*/  IADD3.X R15, PT, PT, R0, UR17, RZ, P0, !PT ;  /* 0x00000011000f7c10 */ /* 0x000fc600087fe4ff */
[----:B------:R-:W4:Y:S04]  /*0d40*/  LDG.E.U16.CONSTANT R12, desc[UR10][R12.64] ;  /* 0x0000000a0c0c7981 */ /* 0x000f28000c1e9500 */
[----:B------:R-:W5:Y:S01]  /*0d50*/  LDG.E.U16.CONSTANT R14, desc[UR10][R14.64] ;  /* 0x0000000a0e0e7981 */ /* 0x000f62000c1e9500 */
[C---:B------:R-:W-:Y:S02]  /*0d60*/  IADD3 R16, P0, PT, R4.reuse, UR12, RZ ;  /* 0x0000000c04107c10 */ /* 0x040fe4000ff1e0ff */
[----:B---3--:R-:W-:Y:S02]  /*0d70*/  IADD3 R4, PT, PT, R4, UR4, RZ ;  /* 0x0000000404047c10 */ /* 0x008fe4000fffe0ff */
[----:B-1----:R-:W-:-:S05]  /*0d80*/  SHF.L.U32 R3, R10, 0x10, RZ ;  /* 0x000000100a037819 */ /* 0x002fca00000006ff */
[----:B--2---:R-:W-:Y:S01]  /*0d90*/  FADD R0, -R8, R3 ;  /* 0x0000000308007221 */ /* 0x004fe20000000100 */
[----:B----4-:R-:W-:Y:S02]  /*0da0*/  IMAD.U32 R3, R12, 0x10000, RZ ;  /* 0x000100000c037824 */ /* 0x010fe400078e00ff */
[----:B-----5:R-:W-:Y:S02]  /*0db0*/  IMAD.U32 R5, R14, 0x10000, RZ ;  /* 0x000100000e057824 */ /* 0x020fe400078e00ff */
[----:B------:R-:W-:-:S04]  /*0dc0*/  FMUL R0, R0, R9 ;  /* 0x0000000900007220 */ /* 0x000fc80000400000 */
[----:B------:R-:W-:Y:S01]  /*0dd0*/  FFMA R0, R0, R3, R5 ;  /* 0x0000000300007223 */ /* 0x000fe20000000005 */
[----:B------:R-:W-:Y:S02]  /*0de0*/  IADD3.X R3, PT, PT, R2, UR8, RZ, P0, !PT ;  /* 0x0000000802037c10 */ /* 0x000fe400087fe4ff */
[C---:B------:R-:W-:Y:S02]  /*0df0*/  LEA R10, P0, R16.reuse, UR18, 0x1 ;  /* 0x00000012100a7c11 */ /* 0x040fe4000f8008ff */
[----:B------:R-:W-:Y:S02]  /*0e00*/  F2FP.BF16.F32.PACK_AB R0, RZ, R0 ;  /* 0x00000000ff00723e */ /* 0x000fe400000010ff */
[----:B------:R-:W-:Y:S02]  /*0e10*/  LEA.HI.X R11, R16, UR19, R3, 0x1, P0 ;  /* 0x00000013100b7c11 */ /* 0x000fe400080f0c03 */
[----:B------:R-:W-:Y:S02]  /*0e20*/  ISETP.GE.U32.AND P0, PT, R4, R6, PT ;  /* 0x000000060400720c */ /* 0x000fe40003f06070 */
[----:B------:R-:W-:Y:S01]  /*0e30*/  SHF.R.S32.HI R2, RZ, 0x1f, R4 ;  /* 0x0000001fff027819 */ /* 0x000fe20000011404 */
[----:B------:R0:W-:Y:S03]  /*0e40*/  STG.E.U16 desc[UR10][R10.64], R0 ;  /* 0x000000000a007986 */ /* 0x0001e6000c10150a */
[----:B------:R-:W-:-:S13]  /*0e50*/  ISETP.GE.U32.AND.EX P0, PT, R2, R7, PT, P0 ;  /* 0x000000070200720c */ /* 0x000fda0003f06100 */
[----:B0-----:R-:W-:Y:S05]  /*0e60*/  @!P0 BRA `(.L_x_21) ;  /* 0xfffffffc00908947 */ /* 0x001fea000383ffff */
[----:B------:R-:W-:Y:S05]  /*0e70*/  BSYNC.RECONVERGENT B0 ;  /* 0x0000000000007941 */ /* 0x000fea0003800200 */
.L_x_20:
[----:B------:R-:W-:Y:S05]  /*0e80*/  EXIT ;  /* 0x000000000000794d */ /* 0x000fea0003800000 */
.L_x_8:
[----:B------:R-:W-:Y:S01]  /*0e90*/  IMAD.MOV.U32 R15, RZ, RZ, 0x10 ;  /* 0x00000010ff0f7424 */ /* 0x000fe200078e00ff */
[----:B------:R-:W-:Y:S01]  /*0ea0*/  MOV R12, 0xffffffff ;  /* 0xffffffff000c7802 */ /* 0x000fe20000000f00 */
[----:B------:R-:W-:-:S07]  /*0eb0*/  IMAD.MOV.U32 R17, RZ, RZ, 0x1f ;  /* 0x0000001fff117424 */ /* 0x000fce00078e00ff */
[----:B012---:R-:W-:Y:S05]  /*0ec0*/  WARPSYNC.COLLECTIVE R12, `(.L_x_22) ;  /* 0x000000000c087348 */ /* 0x007fea0003c00000 */
[----:B--2---:R2:W3:Y:S02]  /*0ed0*/  SHFL.DOWN P1, R13, R0, R15, R17 ;  /* 0x0800000f000d7389 */ /* 0x0044e40000020011 */
[----:B0123--:R-:W-:Y:S05]  /*0ee0*/  ENDCOLLECTIVE ;  /* 0x000000000000791b */ /* 0x00ffea0003800000 */
.L_x_22:
[----:B------:R-:W-:Y:S02]  /*0ef0*/  HFMA2 R15, -RZ, RZ, 0, 4.76837158203125e-07 ;  /* 0x00000008ff0f7431 */ /* 0x000fe400000001ff */
[----:B------:R-:W-:-:S04]  /*0f00*/  IMAD.MOV.U32 R9, RZ, RZ, R13 ;  /* 0x000000ffff097224 */ /* 0x000fc800078e000d */
[----:B------:R-:W-:-:S04]  /*0f10*/  FADD R9, R9, R0 ;  /* 0x0000000009097221 */ /* 0x000fc80000000000 */
[----:B------:R-:W-:-:S07]  /*0f20*/  IMAD.MOV.U32 R0, RZ, RZ, R9 ;  /* 0x000000ffff007224 */ /* 0x000fce00078e0009 */
[----:B------:R-:W-:Y:S05]  /*0f30*/  WARPSYNC.COLLECTIVE R12, `(.L_x_23) ;  /* 0x000000000c087348 */ /* 0x000fea0003c00000 */
[----:B------:R0:W1:Y:S02]  /*0f40*/  SHFL.DOWN P1, R13, R0, R15, R17 ;  /* 0x0800000f000d7389 */ /* 0x0000640000020011 */
[----:B01----:R-:W-:Y:S05]  /*0f50*/  ENDCOLLECTIVE ;  /* 0x000000000000791b */ /* 0x003fea0003800000 */
.L_x_23:
[----:B------:R-:W-:Y:S01]  /*0f60*/  MOV R15, 0x4 ;  /* 0x00000004000f7802 */ /* 0x000fe20000000f00 */
[----:B------:R-:W-:-:S04]  /*0f70*/  IMAD.MOV.U32 R8, RZ, RZ, R13 ;  /* 0x000000ffff087224 */ /* 0x000fc800078e000d */
[----:B------:R-:W-:-:S04]  /*0f80*/  FADD R8, R9, R8 ;  /* 0x0000000809087221 */ /* 0x000fc80000000000 */
[----:B------:R-:W-:-:S07]  /*0f90*/  IMAD.MOV.U32 R0, RZ, RZ, R8 ;  /* 0x000000ffff007224 */ /* 0x000fce00078e0008 */
[----:B------:R-:W-:Y:S05]  /*0fa0*/  WARPSYNC.COLLECTIVE R12, `(.L_x_24) ;  /* 0x000000000c087348 */ /* 0x000fea0003c00000 */
[----:B------:R0:W1:Y:S02]  /*0fb0*/  SHFL.DOWN P1, R13, R0, R15, R17 ;  /* 0x0800000f000d7389 */ /* 0x0000640000020011 */
[----:B01----:R-:W-:Y:S05]  /*0fc0*/  ENDCOLLECTIVE ;  /* 0x000000000000791b */ /* 0x003fea0003800000 */
.L_x_24:
[----:B------:R-:W-:Y:S02]  /*0fd0*/  HFMA2 R15, -RZ, RZ, 0, 1.1920928955078125e-07 ;  /* 0x00000002ff0f7431 */ /* 0x000fe400000001ff */
[----:B------:R-:W-:-:S04]  /*0fe0*/  IMAD.MOV.U32 R11, RZ, RZ, R13 ;  /* 0x000000ffff0b7224 */ /* 0x000fc800078e000d */
[----:B------:R-:W-:-:S04]  /*0ff0*/  FADD R11, R8, R11 ;  /* 0x0000000b080b7221 */ /* 0x000fc80000000000 */
[----:B------:R-:W-:-:S07]  /*1000*/  IMAD.MOV.U32 R0, RZ, RZ, R11 ;  /* 0x000000ffff007224 */ /* 0x000fce00078e000b */
[----:B------:R-:W-:Y:S05]  /*1010*/  WARPSYNC.COLLECTIVE R12, `(.L_x_25) ;  /* 0x000000000c087348 */ /* 0x000fea0003c00000 */
[----:B------:R0:W1:Y:S02]  /*1020*/  SHFL.DOWN P1, R13, R0, R15, R17 ;  /* 0x0800000f000d7389 */ /* 0x0000640000020011 */
[----:B01----:R-:W-:Y:S05]  /*1030*/  ENDCOLLECTIVE ;  /* 0x000000000000791b */ /* 0x003fea0003800000 */
.L_x_25:
[----:B------:R-:W-:Y:S01]  /*1040*/  MOV R15, 0x1 ;  /* 0x00000001000f7802 */ /* 0x000fe20000000f00 */
[----:B------:R-:W-:-:S04]  /*1050*/  IMAD.MOV.U32 R10, RZ, RZ, R13 ;  /* 0x000000ffff0a7224 */ /* 0x000fc800078e000d */
[----:B------:R-:W-:-:S04]  /*1060*/  FADD R10, R11, R10 ;  /* 0x0000000a0b0a7221 */ /* 0x000fc80000000000 */
[----:B------:R-:W-:-:S07]  /*1070*/  IMAD.MOV.U32 R0, RZ, RZ, R10 ;  /* 0x000000ffff007224 */ /* 0x000fce00078e000a */
[----:B------:R-:W-:Y:S05]  /*1080*/  WARPSYNC.COLLECTIVE R12, `(.L_x_26) ;  /* 0x000000000c087348 */ /* 0x000fea0003c00000 */
[----:B------:R0:W1:Y:S02]  /*1090*/  SHFL.DOWN P1, R13, R0, R15, R17 ;  /* 0x0800000f000d7389 */ /* 0x0000640000020011 */
[----:B01----:R-:W-:Y:S05]  /*10a0*/  ENDCOLLECTIVE ;  /* 0x000000000000791b */ /* 0x003fea0003800000 */
.L_x_26:
[----:B------:R-:W-:Y:S05]  /*10b0*/  BRA `(.L_x_27) ;  /* 0xfffffff400087947 */ /* 0x000fea000383ffff */
.L_x_16:
[----:B------:R-:W-:Y:S01]  /*10c0*/  IMAD.MOV.U32 R15, RZ, RZ, 0x10 ;  /* 0x00000010ff0f7424 */ /* 0x000fe200078e00ff */
[----:B------:R-:W-:Y:S01]  /*10d0*/  MOV R12, 0xffffffff ;  /* 0xffffffff000c7802 */ /* 0x000fe20000000f00 */
[----:B------:R-:W-:-:S07]  /*10e0*/  IMAD.MOV.U32 R17, RZ, RZ, 0x1f ;  /* 0x0000001fff117424 */ /* 0x000fce00078e00ff */
[----:B0123--:R-:W-:Y:S05]  /*10f0*/  WARPSYNC.COLLECTIVE R12, `(.L_x_28) ;  /* 0x000000000c087348 */ /* 0x00ffea0003c00000 */
[----:B---3--:R3:W4:Y:S02]  /*1100*/  SHFL.DOWN P1, R13, R0, R15, R17 ;  /* 0x0800000f000d7389 */ /* 0x0087240000020011 */
[----:B01234-:R-:W-:Y:S05]  /*1110*/  ENDCOLLECTIVE ;  /* 0x000000000000791b */ /* 0x01ffea0003800000 */
.L_x_28:
[----:B------:R-:W-:Y:S02]  /*1120*/  HFMA2 R15, -RZ, RZ, 0, 4.76837158203125e-07 ;  /* 0x00000008ff0f7431 */ /* 0x000fe400000001ff */
[----:B------:R-:W-:-:S04]  /*1130*/  IMAD.MOV.U32 R5, RZ, RZ, R13 ;  /* 0x000000ffff057224 */ /* 0x000fc800078e000d */
[----:B------:R-:W-:-:S04]  /*1140*/  FADD R5, R5, R0 ;  /* 0x0000000005057221 */ /* 0x000fc80000000000 */
[----:B------:R-:W-:-:S07]  /*1150*/  IMAD.MOV.U32 R0, RZ, RZ, R5 ;  /* 0x000000ffff007224 */ /* 0x000fce00078e0005 */
[----:B------:R-:W-:Y:S05]  /*1160*/  WARPSYNC.COLLECTIVE R12, `(.L_x_29) ;  /* 0x000000000c087348 */ /* 0x000fea0003c00000 */
[----:B------:R0:W1:Y:S02]  /*1170*/  SHFL.DOWN P1, R13, R0, R15, R17 ;  /* 0x0800000f000d7389 */ /* 0x0000640000020011 */
[----:B01----:R-:W-:Y:S05]  /*1180*/  ENDCOLLECTIVE ;  /* 0x000000000000791b */ /* 0x003fea0003800000 */
.L_x_29:
[----:B------:R-:W-:Y:S01]  /*1190*/  MOV R15, 0x4 ;  /* 0x00000004000f7802 */ /* 0x000fe20000000f00 */
[----:B------:R-:W-:-:S04]  /*11a0*/  IMAD.MOV.U32 R6, RZ, RZ, R13 ;  /* 0x000000ffff067224 */ /* 0x000fc800078e000d */
[----:B------:R-:W-:-:S04]  /*11b0*/  FADD R6, R5, R6 ;  /* 0x0000000605067221 */ /* 0x000fc80000000000 */
[----:B------:R-:W-:-:S07]  /*11c0*/  IMAD.MOV.U32 R0, RZ, RZ, R6 ;  /* 0x000000ffff007224 */ /* 0x000fce00078e0006 */
[----:B------:R-:W-:Y:S05]  /*11d0*/  WARPSYNC.COLLECTIVE R12, `(.L_x_30) ;  /* 0x000000000c087348 */ /* 0x000fea0003c00000 */
[----:B------:R0:W1:Y:S02]  /*11e0*/  SHFL.DOWN P1, R13, R0, R15, R17 ;  /* 0x0800000f000d7389 */ /* 0x0000640000020011 */
[----:B01----:R-:W-:Y:S05]  /*11f0*/  ENDCOLLECTIVE ;  /* 0x000000000000791b */ /* 0x003fea0003800000 */
.L_x_30:
[----:B------:R-:W-:Y:S02]  /*1200*/  HFMA2 R15, -RZ, RZ, 0, 1.1920928955078125e-07 ;  /* 0x00000002ff0f7431 */ /* 0x000fe400000001ff */
[----:B------:R-:W-:-:S04]  /*1210*/  IMAD.MOV.U32 R7, RZ, RZ, R13 ;  /* 0x000000ffff077224 */ /* 0x000fc800078e000d */
[----:B------:R-:W-:-:S04]  /*1220*/  FADD R7, R6, R7 ;  /* 0x0000000706077221 */ /* 0x000fc80000000000 */
[----:B------:R-:W-:-:S07]  /*1230*/  IMAD.MOV.U32 R0, RZ, RZ, R7 ;  /* 0x000000ffff007224 */ /* 0x000fce00078e0007 */
[----:B------:R-:W-:Y:S05]  /*1240*/  WARPSYNC.COLLECTIVE R12, `(.L_x_31) ;  /* 0x000000000c087348 */ /* 0x000fea0003c00000 */
[----:B------:R0:W1:Y:S02]  /*1250*/  SHFL.DOWN P1, R13, R0, R15, R17 ;  /* 0x0800000f000d7389 */ /* 0x0000640000020011 */
[----:B01----:R-:W-:Y:S05]  /*1260*/  ENDCOLLECTIVE ;  /* 0x000000000000791b */ /* 0x003fea0003800000 */
.L_x_31:
[----:B------:R-:W-:Y:S01]  /*1270*/  MOV R15, 0x1 ;  /* 0x00000001000f7802 */ /* 0x000fe20000000f00 */
[----:B------:R-:W-:-:S04]  /*1280*/  IMAD.MOV.U32 R8, RZ, RZ, R13 ;  /* 0x000000ffff087224 */ /* 0x000fc800078e000d */
[----:B------:R-:W-:-:S04]  /*1290*/  FADD R8, R7, R8 ;  /* 0x0000000807087221 */ /* 0x000fc80000000000 */
[----:B------:R-:W-:-:S07]  /*12a0*/  IMAD.MOV.U32 R0, RZ, RZ, R8 ;  /* 0x000000ffff007224 */ /* 0x000fce00078e0008 */
[----:B------:R-:W-:Y:S05]  /*12b0*/  WARPSYNC.COLLECTIVE R12, `(.L_x_32) ;  /* 0x000000000c087348 */ /* 0x000fea0003c00000 */
[----:B------:R0:W1:Y:S02]  /*12c0*/  SHFL.DOWN P1, R13, R0, R15, R17 ;  /* 0x0800000f000d7389 */ /* 0x0000640000020011 */
[----:B01----:R-:W-:Y:S05]  /*12d0*/  ENDCOLLECTIVE ;  /* 0x000000000000791b */ /* 0x003fea0003800000 */
.L_x_32:
[----:B------:R-:W-:Y:S05]  /*12e0*/  BRA `(.L_x_33) ;  /* 0xfffffff400cc7947 */ /* 0x000fea000383ffff */
        .weak           $__internal_0_$__cuda_sm3x_div_rn_noftz_f32_slowpath
        .type           $__internal_0_$__cuda_sm3x_div_rn_noftz_f32_slowpath,@function
        .size           $__internal_0_$__cuda_sm3x_div_rn_noftz_f32_slowpath,(.L_x_201 - $__internal_0_$__cuda_sm3x_div_rn_noftz_f32_slowpath)
$__internal_0_$__cuda_sm3x_div_rn_noftz_f32_slowpath:
[----:B------:R-:W-:Y:S01]  /*12f0*/  SHF.R.U32.HI R10, RZ, 0x17, R3 ;  /* 0x00000017ff0a7819 */ /* 0x000fe20000011603 */
[----:B------:R-:W-:Y:S01]  /*1300*/  BSSY.RECONVERGENT B1, `(.L_x_34) ;  /* 0x0000062000017945 */ /* 0x000fe20003800200 */
[----:B------:R-:W-:Y:S02]  /*1310*/  SHF.R.U32.HI R9, RZ, 0x17, R0 ;  /* 0x00000017ff097819 */ /* 0x000fe40000011600 */
[----:B------:R-:W-:Y:S02]  /*1320*/  LOP3.LUT R10, R10, 0xff, RZ, 0xc0, !PT ;  /* 0x000000ff0a0a7812 */ /* 0x000fe400078ec0ff */
[----:B------:R-:W-:-:S03]  /*1330*/  LOP3.LUT R14, R9, 0xff, RZ, 0xc0, !PT ;  /* 0x000000ff090e7812 */ /* 0x000fc600078ec0ff */
[----:B------:R-:W-:Y:S02]  /*1340*/  VIADD R12, R10, 0xffffffff ;  /* 0xffffffff0a0c7836 */ /* 0x000fe40000000000 */
[----:B------:R-:W-:-:S03]  /*1350*/  VIADD R11, R14, 0xffffffff ;  /* 0xffffffff0e0b7836 */ /* 0x000fc60000000000 */
[----:B------:R-:W-:-:S04]  /*1360*/  ISETP.GT.U32.AND P0, PT, R12, 0xfd, PT ;  /* 0x000000fd0c00780c */ /* 0x000fc80003f04070 */
[----:B------:R-:W-:-:S13]  /*1370*/  ISETP.GT.U32.OR P0, PT, R11, 0xfd, P0 ;  /* 0x000000fd0b00780c */ /* 0x000fda0000704470 */
[----:B------:R-:W-:Y:S01]  /*1380*/  @!P0 MOV R9, RZ ;  /* 0x000000ff00098202 */ /* 0x000fe20000000f00 */
[----:B------:R-:W-:Y:S06]  /*1390*/  @!P0 BRA `(.L_x_35) ;  /* 0x00000000005c8947 */ /* 0x000fec0003800000 */
[----:B------:R-:W-:Y:S02]  /*13a0*/  FSETP.GTU.FTZ.AND P0, PT, |R0|, +INF , PT ;  /* 0x7f8000000000780b */ /* 0x000fe40003f1c200 */
[----:B------:R-:W-:-:S04]  /*13b0*/  FSETP.GTU.FTZ.AND P1, PT, |R3|, +INF , PT ;  /* 0x7f8000000300780b */ /* 0x000fc80003f3c200 */
[----:B------:R-:W-:-:S13]  /*13c0*/  PLOP3.LUT P0, PT, P0, P1, PT, 0xf8, 0x8f ;  /* 0x00000000008f781c */ /* 0x000fda0000703f70 */
[----:B------:R-:W-:Y:S05]  /*13d0*/  @P0 BRA `(.L_x_36) ;  /* 0x00000004004c0947 */ /* 0x000fea0003800000 */
[----:B------:R-:W-:-:S13]  /*13e0*/  LOP3.LUT P0, RZ, R3, 0x7fffffff, R0, 0xc8, !PT ;  /* 0x7fffffff03ff7812 */ /* 0x000fda000780c800 */
[----:B------:R-:W-:Y:S05]  /*13f0*/  @!P0 BRA `(.L_x_37) ;  /* 0x00000004003c8947 */ /* 0x000fea0003800000 */
[C---:B------:R-:W-:Y:S02]  /*1400*/  FSETP.NEU.FTZ.AND P2, PT, |R0|.reuse, +INF , PT ;  /* 0x7f8000000000780b */ /* 0x040fe40003f5d200 */
[----:B------:R-:W-:Y:S02]  /*1410*/  FSETP.NEU.FTZ.AND P1, PT, |R3|, +INF , PT ;  /* 0x7f8000000300780b */ /* 0x000fe40003f3d200 */
[----:B------:R-:W-:-:S11]  /*1420*/  FSETP.NEU.FTZ.AND P0, PT, |R0|, +INF , PT ;  /* 0x7f8000000000780b */ /* 0x000fd60003f1d200 */
[----:B------:R-:W-:Y:S05]  /*1430*/  @!P1 BRA !P2, `(.L_x_37) ;  /* 0x00000004002c9947 */ /* 0x000fea0005000000 */
[----:B------:R-:W-:-:S04]  /*1440*/  LOP3.LUT P2, RZ, R0, 0x7fffffff, RZ, 0xc0, !PT ;  /* 0x7fffffff00ff7812 */ /* 0x000fc8000784c0ff */
[----:B------:R-:W-:-:S13]  /*1450*/  PLOP3.LUT P1, PT, P1, P2, PT, 0x2f, 0xf2 ;  /* 0x0000000000f2781c */ /* 0x000fda0000f24577 */
[----:B------:R-:W-:Y:S05]  /*1460*/  @P1 BRA `(.L_x_38) ;  /* 0x0000000400181947 */ /* 0x000fea0003800000 */
[----:B------:R-:W-:-:S04]  /*1470*/  LOP3.LUT P1, RZ, R3, 0x7fffffff, RZ, 0xc0, !PT ;  /* 0x7fffffff03ff7812 */ /* 0x000fc8000782c0ff */
[----:B------:R-:W-:-:S13]  /*1480*/  PLOP3.LUT P0, PT, P0, P1, PT, 0x2f, 0xf2 ;  /* 0x0000000000f2781c */ /* 0x000fda0000702577 */
[----:B------:R-:W-:Y:S05]  /*1490*/  @P0 BRA `(.L_x_39) ;  /* 0x0000000400000947 */ /* 0x000fea0003800000 */
[----:B------:R-:W-:Y:S02]  /*14a0*/  ISETP.GE.AND P0, PT, R11, RZ, PT ;  /* 0x000000ff0b00720c */ /* 0x000fe40003f06270 */
[----:B------:R-:W-:-:S11]  /*14b0*/  ISETP.GE.AND P1, PT, R12, RZ, PT ;  /* 0x000000ff0c00720c */ /* 0x000fd60003f26270 */
[----:B------:R-:W-:Y:S02]  /*14c0*/  @P0 IMAD.MOV.U32 R9, RZ, RZ, RZ ;  /* 0x000000ffff090224 */ /* 0x000fe400078e00ff */
[----:B------:R-:W-:Y:S01]  /*14d0*/  @!P0 FFMA R0, R0, 1.84467440737095516160e+19, RZ ;  /* 0x5f80000000008823 */ /* 0x000fe200000000ff */
[----:B------:R-:W-:Y:S02]  /*14e0*/  @!P0 IMAD.MOV.U32 R9, RZ, RZ, -0x40 ;  /* 0xffffffc0ff098424 */ /* 0x000fe400078e00ff */
[----:B------:R-:W-:-:S03]  /*14f0*/  @!P1 FFMA R3, R3, 1.84467440737095516160e+19, RZ ;  /* 0x5f80000003039823 */ /* 0x000fc600000000ff */
[----:B------:R-:W-:-:S07]  /*1500*/  @!P1 IADD3 R9, PT, PT, R9, 0x40, RZ ;  /* 0x0000004009099810 */ /* 0x000fce0007ffe0ff */
.L_x_35:
[----:B------:R-:W-:Y:S01]  /*1510*/  LEA R12, R10, 0xc0800000, 0x17 ;  /* 0xc08000000a0c7811 */ /* 0x000fe200078eb8ff */
[----:B------:R-:W-:Y:S04]  /*1520*/  BSSY.RECONVERGENT B2, `(.L_x_40) ;  /* 0x0000036000027945 */ /* 0x000fe80003800200 */
[----:B------:R-:W-:Y:S02]  /*1530*/  IMAD.IADD R12, R3, 0x1, -R12 ;  /* 0x00000001030c7824 */ /* 0x000fe400078e0a0c */
[----:B------:R-:W-:Y:S02]  /*1540*/  VIADD R3, R14, 0xffffff81 ;  /* 0xffffff810e037836 */ /* 0x000fe40000000000 */
[----:B------:R-:W0:Y:S01]  /*1550*/  MUFU.RCP R11, R12 ;  /* 0x0000000c000b7308 */ /* 0x000e220000001000 */
[----:B------:R-:W-:Y:S01]  /*1560*/  FADD.FTZ R13, -R12, -RZ ;  /* 0x800000ff0c0d7221 */ /* 0x000fe20000010100 */
[C---:B------:R-:W-:Y:S01]  /*1570*/  IMAD R0, R3.reuse, -0x800000, R0 ;  /* 0xff80000003007824 */ /* 0x040fe200078e0200 */
[----:B------:R-:W-:-:S04]  /*1580*/  IADD3 R10, PT, PT, R3, 0x7f, -R10 ;  /* 0x0000007f030a7810 */ /* 0x000fc80007ffe80a */
[----:B------:R-:W-:Y:S01]  /*1590*/  IADD3 R10, PT, PT, R10, R9, RZ ;  /* 0x000000090a0a7210 */ /* 0x000fe20007ffe0ff */
[----:B0-----:R-:W-:-:S04]  /*15a0*/  FFMA R14, R11, R13, 1 ;  /* 0x3f8000000b0e7423 */ /* 0x001fc8000000000d */
[----:B------:R-:W-:-:S04]  /*15b0*/  FFMA R16, R11, R14, R11 ;  /* 0x0000000e0b107223 */ /* 0x000fc8000000000b */
[----:B------:R-:W-:-:S04]  /*15c0*/  FFMA R11, R0, R16, RZ ;  /* 0x00000010000b7223 */ /* 0x000fc800000000ff */
[----:B------:R-:W-:-:S04]  /*15d0*/  FFMA R14, R13, R11, R0 ;  /* 0x0000000b0d0e7223 */ /* 0x000fc80000000000 */
[----:B------:R-:W-:-:S04]  /*15e0*/  FFMA R11, R16, R14, R11 ;  /* 0x0000000e100b7223 */ /* 0x000fc8000000000b */
[----:B------:R-:W-:-:S04]  /*15f0*/  FFMA R14, R13, R11, R0 ;  /* 0x0000000b0d0e7223 */ /* 0x000fc80000000000 */
[----:B------:R-:W-:-:S05]  /*1600*/  FFMA R0, R16, R14, R11 ;  /* 0x0000000e10007223 */ /* 0x000fca000000000b */
[----:B------:R-:W-:-:S04]  /*1610*/  SHF.R.U32.HI R3, RZ, 0x17, R0 ;  /* 0x00000017ff037819 */ /* 0x000fc80000011600 */
[----:B------:R-:W-:-:S05]  /*1620*/  LOP3.LUT R3, R3, 0xff, RZ, 0xc0, !PT ;  /* 0x000000ff03037812 */ /* 0x000fca00078ec0ff */
[----:B------:R-:W-:-:S04]  /*1630*/  IMAD.IADD R13, R3, 0x1, R10 ;  /* 0x00000001030d7824 */ /* 0x000fc800078e020a */
[----:B------:R-:W-:-:S05]  /*1640*/  VIADD R3, R13, 0xffffffff ;  /* 0xffffffff0d037836 */ /* 0x000fca0000000000 */
[----:B------:R-:W-:-:S13]  /*1650*/  ISETP.GE.U32.AND P0, PT, R3, 0xfe, PT ;  /* 0x000000fe0300780c */ /* 0x000fda0003f06070 */
[----:B------:R-:W-:Y:S05]  /*1660*/  @!P0 BRA `(.L_x_41) ;  /* 0x0000000000808947 */ /* 0x000fea0003800000 */
[----:B------:R-:W-:-:S13]  /*1670*/  ISETP.GT.AND P0, PT, R13, 0xfe, PT ;  /* 0x000000fe0d00780c */ /* 0x000fda0003f04270 */
[----:B------:R-:W-:Y:S05]  /*1680*/  @P0 BRA `(.L_x_42) ;  /* 0x00000000006c0947 */ /* 0x000fea0003800000 */
[----:B------:R-:W-:-:S13]  /*1690*/  ISETP.GE.AND P0, PT, R13, 0x1, PT ;  /* 0x000000010d00780c */ /* 0x000fda0003f06270 */
[----:B------:R-:W-:Y:S05]  /*16a0*/  @P0 BRA `(.L_x_43) ;  /* 0x0000000000740947 */ /* 0x000fea0003800000 */
[----:B------:R-:W-:Y:S02]  /*16b0*/  ISETP.GE.AND P0, PT, R13, -0x18, PT ;  /* 0xffffffe80d00780c */ /* 0x000fe40003f06270 */
[----:B------:R-:W-:-:S11]  /*16c0*/  LOP3.LUT R0, R0, 0x80000000, RZ, 0xc0, !PT ;  /* 0x8000000000007812 */ /* 0x000fd600078ec0ff */
[----:B------:R-:W-:Y:S05]  /*16d0*/  @!P0 BRA `(.L_x_43) ;  /* 0x0000000000688947 */ /* 0x000fea0003800000 */
[CCC-:B------:R-:W-:Y:S01]  /*16e0*/  FFMA.RZ R3, R16.reuse, R14.reuse, R11.reuse ;  /* 0x0000000e10037223 */ /* 0x1c0fe2000000c00b */
[C---:B------:R-:W-:Y:S01]  /*16f0*/  IADD3 R12, PT, PT, R13.reuse, 0x20, RZ ;  /* 0x000000200d0c7810 */ /* 0x040fe20007ffe0ff */
[CCC-:B------:R-:W-:Y:S01]  /*1700*/  FFMA.RM R10, R16.reuse, R14.reuse, R11.reuse ;  /* 0x0000000e100a7223 */ /* 0x1c0fe2000000400b */
[----:B------:R-:W-:Y:S02]  /*1710*/  ISETP.NE.AND P2, PT, R13, RZ, PT ;  /* 0x000000ff0d00720c */ /* 0x000fe40003f45270 */
[----:B------:R-:W-:Y:S01]  /*1720*/  LOP3.LUT R9, R3, 0x7fffff, RZ, 0xc0, !PT ;  /* 0x007fffff03097812 */ /* 0x000fe200078ec0ff */
[----:B------:R-:W-:Y:S01]  /*1730*/  FFMA.RP R3, R16, R14, R11 ;  /* 0x0000000e10037223 */ /* 0x000fe2000000800b */
[----:B------:R-:W-:Y:S01]  /*1740*/  IMAD.MOV R11, RZ, RZ, -R13 ;  /* 0x000000ffff0b7224 */ /* 0x000fe200078e0a0d */
[----:B------:R-:W-:Y:S02]  /*1750*/  ISETP.NE.AND P1, PT, R13, RZ, PT ;  /* 0x000000ff0d00720c */ /* 0x000fe40003f25270 */
[----:B------:R-:W-:-:S02]  /*1760*/  LOP3.LUT R9, R9, 0x800000, RZ, 0xfc, !PT ;  /* 0x0080000009097812 */ /* 0x000fc400078efcff */
[----:B------:R-:W-:Y:S02]  /*1770*/  FSETP.NEU.FTZ.AND P0, PT, R3, R10, PT ;  /* 0x0000000a0300720b */ /* 0x000fe40003f1d000 */
[----:B------:R-:W-:Y:S02]  /*1780*/  SHF.L.U32 R12, R9, R12, RZ ;  /* 0x0000000c090c7219 */ /* 0x000fe400000006ff */
[----:B------:R-:W-:Y:S02]  /*1790*/  SEL R10, R11, RZ, P2 ;  /* 0x000000ff0b0a7207 */ /* 0x000fe40001000000 */
[----:B------:R-:W-:Y:S02]  /*17a0*/  ISETP.NE.AND P1, PT, R12, RZ, P1 ;  /* 0x000000ff0c00720c */ /* 0x000fe40000f25270 */
[----:B------:R-:W-:Y:S02]  /*17b0*/  SHF.R.U32.HI R10, RZ, R10, R9 ;  /* 0x0000000aff0a7219 */ /* 0x000fe40000011609 */
[----:B------:R-:W-:-:S02]  /*17c0*/  PLOP3.LUT P0, PT, P0, P1, PT, 0xf8, 0x8f ;  /* 0x00000000008f781c */ /* 0x000fc40000703f70 */
[----:B------:R-:W-:Y:S02]  /*17d0*/  SHF.R.U32.HI R12, RZ, 0x1, R10 ;  /* 0x00000001ff0c7819 */ /* 0x000fe4000001160a */
[----:B------:R-:W-:-:S04]  /*17e0*/  SEL R3, RZ, 0x1, !P0 ;  /* 0x00000001ff037807 */ /* 0x000fc80004000000 */
[----:B------:R-:W-:-:S04]  /*17f0*/  LOP3.LUT R3, R3, 0x1, R12, 0xf8, !PT ;  /* 0x0000000103037812 */ /* 0x000fc800078ef80c */
[----:B------:R-:W-:-:S05]  /*1800*/  LOP3.LUT R3, R3, R10, RZ, 0xc0, !PT ;  /* 0x0000000a03037212 */ /* 0x000fca00078ec0ff */
[----:B------:R-:W-:-:S05]  /*1810*/  IMAD.IADD R3, R12, 0x1, R3 ;  /* 0x000000010c037824 */ /* 0x000fca00078e0203 */
[----:B------:R-:W-:Y:S01]  /*1820*/  LOP3.LUT R0, R3, R0, RZ, 0xfc, !PT ;  /* 0x0000000003007212 */ /* 0x000fe200078efcff */
[----:B------:R-:W-:Y:S06]  /*1830*/  BRA `(.L_x_43) ;  /* 0x0000000000107947 */ /* 0x000fec0003800000 */
.L_x_42:
[----:B------:R-:W-:-:S04]  /*1840*/  LOP3.LUT R0, R0, 0x80000000, RZ, 0xc0, !PT ;  /* 0x8000000000007812 */ /* 0x000fc800078ec0ff */
[----:B------:R-:W-:Y:S01]  /*1850*/  LOP3.LUT R0, R0, 0x7f800000, RZ, 0xfc, !PT ;  /* 0x7f80000000007812 */ /* 0x000fe200078efcff */
[----:B------:R-:W-:Y:S06]  /*1860*/  BRA `(.L_x_43) ;  /* 0x0000000000047947 */ /* 0x000fec0003800000 */
.L_x_41:
[----:B------:R-:W-:-:S07]  /*1870*/  LEA R0, R10, R0, 0x17 ;  /* 0x000000000a007211 */ /* 0x000fce00078eb8ff */
.L_x_43:
[----:B------:R-:W-:Y:S05]  /*1880*/  BSYNC.RECONVERGENT B2 ;  /* 0x0000000000027941 */ /* 0x000fea0003800200 */
.L_x_40:
[----:B------:R-:W-:Y:S05]  /*1890*/  BRA `(.L_x_44) ;  /* 0x0000000000207947 */ /* 0x000fea0003800000 */
.L_x_39:
[----:B------:R-:W-:-:S04]  /*18a0*/  LOP3.LUT R0, R3, 0x80000000, R0, 0x48, !PT ;  /* 0x8000000003007812 */ /* 0x000fc800078e4800 */
[----:B------:R-:W-:Y:S01]  /*18b0*/  LOP3.LUT R0, R0, 0x7f800000, RZ, 0xfc, !PT ;  /* 0x7f80000000007812 */ /* 0x000fe200078efcff */
[----:B------:R-:W-:Y:S06]  /*18c0*/  BRA `(.L_x_44) ;  /* 0x0000000000147947 */ /* 0x000fec0003800000 */
.L_x_38:
[----:B------:R-:W-:Y:S01]  /*18d0*/  LOP3.LUT R0, R3, 0x80000000, R0, 0x48, !PT ;  /* 0x8000000003007812 */ /* 0x000fe200078e4800 */
[----:B------:R-:W-:Y:S06]  /*18e0*/  BRA `(.L_x_44) ;  /* 0x00000000000c7947 */ /* 0x000fec0003800000 */
.L_x_37:
[----:B------:R-:W0:Y:S01]  /*18f0*/  MUFU.RSQ R0, -QNAN ;  /* 0xffc0000000007908 */ /* 0x000e220000001400 */
[----:B------:R-:W-:Y:S05]  /*1900*/  BRA `(.L_x_44) ;  /* 0x0000000000047947 */ /* 0x000fea0003800000 */
.L_x_36:
[----:B------:R-:W-:-:S07]  /*1910*/  FADD.FTZ R0, R0, R3 ;  /* 0x0000000300007221 */ /* 0x000fce0000010000 */
.L_x_44:
[----:B------:R-:W-:Y:S05]  /*1920*/  BSYNC.RECONVERGENT B1 ;  /* 0x0000000000017941 */ /* 0x000fea0003800200 */
.L_x_34:
[----:B------:R-:W-:-:S04]  /*1930*/  IMAD.MOV.U32 R9, RZ, RZ, 0x0 ;  /* 0x00000000ff097424 */ /* 0x000fc800078e00ff */
[----:B0-----:R-:W-:Y:S05]  /*1940*/  RET.REL.NODEC R8 `(_ZN8pygpukit3ops2nn21layernorm_bf16_kernelEPK13__nv_bfloat16S4_S4_PS2_mmf) ;  /* 0xffffffe408ac7950 */ /* 0x001fea0003c3ffff */
.L_x_45:
        /* <DEDUP_REMOVED lines=11> */
.L_x_201:


//--------------------- .text._ZN8pygpukit3ops2nn20layernorm_f16_kernelEPK6__halfS4_S4_PS2_mmf --------------------------
	.section	.text._ZN8pygpukit3ops2nn20layernorm_f16_kernelEPK6__halfS4_S4_PS2_mmf,"ax",@progbits
	.align	128
        .global         _ZN8pygpukit3ops2nn20layernorm_f16_kernelEPK6__halfS4_S4_PS2_mmf
        .type           _ZN8pygpukit3ops2nn20layernorm_f16_kernelEPK6__halfS4_S4_PS2_mmf,@function
        .size           _ZN8pygpukit3ops2nn20layernorm_f16_kernelEPK6__halfS4_S4_PS2_mmf,(.L_x_202 - _ZN8pygpukit3ops2nn20layernorm_f16_kernelEPK6__halfS4_S4_PS2_mmf)
        .other          _ZN8pygpukit3ops2nn20layernorm_f16_kernelEPK6__halfS4_S4_PS2_mmf,@"STO_CUDA_ENTRY STV_DEFAULT"
_ZN8pygpukit3ops2nn20layernorm_f16_kernelEPK6__halfS4_S4_PS2_mmf:
.text._ZN8pygpukit3ops2nn20layernorm_f16_kernelEPK6__halfS4_S4_PS2_mmf:
        /* <DEDUP_REMOVED lines=25> */
.L_x_48:
[----:B------:R-:W-:-:S04]  /*0190*/  LEA R6, P0, R9, UR6, 0x1 ;  /* 0x0000000609067c11 */ /* 0x000fc8000f8008ff */
[----:B------:R-:W-:-:S05]  /*01a0*/  LEA.HI.X R7, R9, UR7, R10, 0x1, P0 ;  /* 0x0000000709077c11 */ /* 0x000fca00080f0c0a */
[----:B------:R-:W2:Y:S01]  /*01b0*/  LDG.E.U16.CONSTANT R6, desc[UR10][R6.64] ;  /* 0x0000000a06067981 */ /* 0x000ea2000c1e9500 */
[----:B0-----:R-:W-:-:S04]  /*01c0*/  IADD3 R9, PT, PT, R8, R3, RZ ;  /* 0x0000000308097210 */ /* 0x001fc80007ffe0ff */
[----:B------:R-:W-:Y:S01]  /*01d0*/  ISETP.GE.U32.AND P0, PT, R9, UR14, PT ;  /* 0x0000000e09007c0c */ /* 0x000fe2000bf06070 */
[--C-:B------:R-:W-:Y:S01]  /*01e0*/  IMAD.MOV.U32 R3, RZ, RZ, R9.reuse ;  /* 0x000000ffff037224 */ /* 0x100fe200078e0009 */
[----:B------:R-:W-:-:S04]  /*01f0*/  SHF.R.S32.HI R10, RZ, 0x1f, R9 ;  /* 0x0000001fff0a7819 */ /* 0x000fc80000011409 */
[----:B------:R-:W-:Y:S01]  /*0200*/  ISETP.GE.U32.AND.EX P0, PT, R10, UR15, PT, P0 ;  /* 0x0000000f0a007c0c */ /* 0x000fe2000bf06100 */
[----:B--2---:R-:W-:-:S05]  /*0210*/  HADD2.F32 R5, -RZ, R6.H0_H0 ;  /* 0x20000006ff057230 */ /* 0x004fca0000004100 */
[----:B------:R-:W-:-:S07]  /*0220*/  FADD R0, R5, R0 ;  /* 0x0000000005007221 */ /* 0x000fce0000000000 */
[----:B------:R-:W-:Y:S05]  /*0230*/  @!P0 BRA `(.L_x_48) ;  /* 0xfffffffc00d48947 */ /* 0x000fea000383ffff */
.L_x_47:
[----:B------:R-:W-:Y:S05]  /*0240*/  BSYNC.RECONVERGENT B0 ;  /* 0x0000000000007941 */ /* 0x000fea0003800200 */
.L_x_46:
        /* <DEDUP_REMOVED lines=13> */
[----:B------:R-:W-:Y:S02]  /*0320*/  LOP3.LUT P0, R5, R4, 0x1f, RZ, 0xc0, !PT ;  /* 0x0000001f04057812 */ /* 0x000fe4000780c0ff */
[----:B------:R-:W-:Y:S02]  /*0330*/  IADD3 R6, PT, PT, R0, R3, RZ ;  /* 0x0000000300067210 */ /* 0x000fe40007ffe0ff */
[----:B------:R-:W0:Y:S02]  /*0340*/  SHFL.DOWN PT, R8, R7, 0x2, 0x1f ;  /* 0x08401f0007087f89 */ /* 0x000e2400000e0000 */
[----:B0-----:R-:W-:Y:S01]  /*0350*/  FADD R8, R7, R8 ;  /* 0x0000000807087221 */ /* 0x001fe20000000000 */
[----:B------:R-:W-:-:S04]  /*0360*/  IMAD R7, R4, 0x4, R3 ;  /* 0x0000000404077824 */ /* 0x000fc800078e0203 */
        /* <DEDUP_REMOVED lines=23> */
.L_x_69:
        /* <DEDUP_REMOVED lines=15> */
[----:B-1----:R-:W-:Y:S05]  /*05d0*/  CALL.REL.NOINC `($__internal_1_$__cuda_sm3x_div_rn_noftz_f32_slowpath) ;  /* 0x0000000c00447944 */ /* 0x002fea0003c00000 */
[----:B------:R-:W-:-:S07]  /*05e0*/  MOV R8, R0 ;  /* 0x0000000000087202 */ /* 0x000fce0000000f00 */
.L_x_52:
[----:B------:R-:W-:Y:S05]  /*05f0*/  BSYNC.RECONVERGENT B0 ;  /* 0x0000000000007941 */ /* 0x000fea0003800200 */
.L_x_51:
[----:B------:R-:W0:Y:S01]  /*0600*/  S2UR UR5, SR_CgaCtaId ;  /* 0x00000000000579c3 */ /* 0x000e220000008800 */
[----:B------:R-:W-:Y:S01]  /*0610*/  UMOV UR4, 0x400 ;  /* 0x0000040000047882 */ /* 0x000fe20000000000 */
[----:B------:R-:W-:Y:S01]  /*0620*/  PLOP3.LUT P0, PT, PT, PT, PT, 0x80, 0x8 ;  /* 0x000000000008781c */ /* 0x000fe20003f0f070 */
[----:B0-----:R-:W-:-:S06]  /*0630*/  ULEA UR4, UR5, UR4, 0x18 ;  /* 0x0000000405047291 */ /* 0x001fcc000f8ec0ff */
[----:B------:R-:W-:-:S05]  /*0640*/  IMAD.U32 R3, RZ, RZ, UR4 ;  /* 0x00000004ff037e24 */ /* 0x000fca000f8e00ff */
[----:B------:R2:W-:Y:S02]  /*0650*/  STS [R3+0x80], R8 ;  /* 0x0000800803007388 */ /* 0x0005e40000000800 */
.L_x_49:
[----:B0-2---:R-:W0:Y:S01]  /*0660*/  LDC.64 R8, c[0x0][0x3a8] ;  /* 0x0000ea00ff087b82 */ /* 0x005e220000000a00 */
[----:B------:R-:W-:Y:S05]  /*0670*/  WARPSYNC.ALL ;  /* 0x0000000000007948 */ /* 0x000fea0003800000 */
[----:B------:R-:W-:Y:S01]  /*0680*/  BSSY.RECONVERGENT B0, `(.L_x_53) ;  /* 0x0000018000007945 */ /* 0x000fe20003800200 */
[----:B------:R-:W-:Y:S01]  /*0690*/  IMAD.MOV.U32 R0, RZ, RZ, RZ ;  /* 0x000000ffff007224 */ /* 0x000fe200078e00ff */
[----:B------:R-:W-:Y:S01]  /*06a0*/  BAR.SYNC.DEFER_BLOCKING 0x0 ;  /* 0x0000000000007b1d */ /* 0x000fe20000010000 */
[----:B0-----:R-:W-:-:S04]  /*06b0*/  ISETP.GE.U32.AND P1, PT, R4, R8, PT ;  /* 0x000000080400720c */ /* 0x001fc80003f26070 */
[----:B------:R-:W-:-:S13]  /*06c0*/  ISETP.GE.U32.AND.EX P1, PT, R2, R9, PT, P1 ;  /* 0x000000090200720c */ /* 0x000fda0003f26110 */
[----:B------:R-:W-:Y:S05]  /*06d0*/  @P1 BRA `(.L_x_54) ;  /* 0x0000000000481947 */ /* 0x000fea0003800000 */
[----:B------:R0:W2:Y:S01]  /*06e0*/  LDS R12, [R3+0x80] ;  /* 0x00008000030c7984 */ /* 0x0000a20000000800 */
[----:B------:R-:W3:Y:S01]  /*06f0*/  LDC R14, c[0x0][0x360] ;  /* 0x0000d800ff0e7b82 */ /* 0x000ee20000000800 */
[----:B------:R-:W-:Y:S02]  /*0700*/  HFMA2 R0, -RZ, RZ, 0, 0 ;  /* 0x00000000ff007431 */ /* 0x000fe400000001ff */
[----:B------:R-:W-:Y:S01]  /*0710*/  IMAD.MOV.U32 R17, RZ, RZ, R4 ;  /* 0x000000ffff117224 */ /* 0x000fe200078e0004 */
[----:B------:R-:W-:Y:S01]  /*0720*/  MOV R13, R4 ;  /* 0x00000004000d7202 */ /* 0x000fe20000000f00 */
[----:B------:R-:W-:-:S07]  /*0730*/  IMAD.MOV.U32 R16, RZ, RZ, R2 ;  /* 0x000000ffff107224 */ /* 0x000fce00078e0002 */
.L_x_55:
[----:B------:R-:W-:-:S04]  /*0740*/  LEA R10, P1, R17, UR6, 0x1 ;  /* 0x00000006110a7c11 */ /* 0x000fc8000f8208ff */
[----:B------:R-:W-:-:S05]  /*0750*/  LEA.HI.X R11, R17, UR7, R16, 0x1, P1 ;  /* 0x00000007110b7c11 */ /* 0x000fca00088f0c10 */
[----:B------:R-:W4:Y:S01]  /*0760*/  LDG.E.U16.CONSTANT R10, desc[UR10][R10.64] ;  /* 0x0000000a0a0a7981 */ /* 0x000f22000c1e9500 */
[----:B---3--:R-:W-:-:S05]  /*0770*/  IMAD.IADD R17, R14, 0x1, R13 ;  /* 0x000000010e117824 */ /* 0x008fca00078e020d */
[----:B------:R-:W-:Y:S02]  /*0780*/  ISETP.GE.U32.AND P1, PT, R17, R8, PT ;  /* 0x000000081100720c */ /* 0x000fe40003f26070 */
[----:B------:R-:W-:-:S04]  /*0790*/  SHF.R.S32.HI R16, RZ, 0x1f, R17 ;  /* 0x0000001fff107819 */ /* 0x000fc80000011411 */
[----:B------:R-:W-:Y:S01]  /*07a0*/  ISETP.GE.U32.AND.EX P1, PT, R16, R9, PT, P1 ;  /* 0x000000091000720c */ /* 0x000fe20003f26110 */
[----:B----4-:R-:W-:-:S05]  /*07b0*/  HADD2.F32 R13, -RZ, R10.H0_H0 ;  /* 0x2000000aff0d7230 */ /* 0x010fca0000004100 */
[----:B--2---:R-:W-:Y:S01]  /*07c0*/  FADD R15, -R12, R13 ;  /* 0x0000000d0c0f7221 */ /* 0x004fe20000000100 */
[----:B------:R-:W-:-:S03]  /*07d0*/  IMAD.MOV.U32 R13, RZ, RZ, R17 ;  /* 0x000000ffff0d7224 */ /* 0x000fc600078e0011 */
[----:B------:R-:W-:-:S03]  /*07e0*/  FFMA R0, R15, R15, R0 ;  /* 0x0000000f0f007223 */ /* 0x000fc60000000000 */
[----:B------:R-:W-:Y:S05]  /*07f0*/  @!P1 BRA `(.L_x_55) ;  /* 0xfffffffc00d09947 */ /* 0x000fea000383ffff */
.L_x_54:
[----:B------:R-:W-:Y:S05]  /*0800*/  BSYNC.RECONVERGENT B0 ;  /* 0x0000000000007941 */ /* 0x000fea0003800200 */
.L_x_53:
        /* <DEDUP_REMOVED lines=17> */
[----:B------:R-:W-:Y:S01]  /*0920*/  HFMA2 R0, -RZ, RZ, 0, 0 ;  /* 0x00000000ff007431 */ /* 0x000fe200000001ff */
        /* <DEDUP_REMOVED lines=15> */
.L_x_75:
[----:B--2---:R-:W-:-:S07]  /*0a20*/  FADD R13, R8, R13 ;  /* 0x0000000d080d7221 */ /* 0x004fce0000000000 */
.L_x_57:
[----:B------:R-:W-:Y:S05]  /*0a30*/  BSYNC B0 ;  /* 0x0000000000007941 */ /* 0x000fea0003800000 */
.L_x_56:
        /* <DEDUP_REMOVED lines=12> */
[----:B------:R-:W-:Y:S01]  /*0b00*/  IMAD.MOV.U32 R3, RZ, RZ, R8 ;  /* 0x000000ffff037224 */ /* 0x000fe200078e0008 */
[----:B------:R-:W-:Y:S01]  /*0b10*/  MOV R8, 0xb40 ;  /* 0x00000b4000087802 */ /* 0x000fe20000000f00 */
[----:B------:R-:W-:-:S07]  /*0b20*/  IMAD.MOV.U32 R0, RZ, RZ, R13 ;  /* 0x000000ffff007224 */ /* 0x000fce00078e000d */
[----:B------:R-:W-:Y:S05]  /*0b30*/  CALL.REL.NOINC `($__internal_1_$__cuda_sm3x_div_rn_noftz_f32_slowpath) ;  /* 0x0000000400ec7944 */ /* 0x000fea0003c00000 */
.L_x_61:
[----:B------:R-:W-:Y:S05]  /*0b40*/  BSYNC.RECONVERGENT B0 ;  /* 0x0000000000007941 */ /* 0x000fea0003800200 */
.L_x_60:
[----:B------:R-:W0:Y:S01]  /*0b50*/  LDCU UR4, c[0x0][0x3b0] ;  /* 0x00007600ff0477ac */ /* 0x000e220008000800 */
[----:B------:R-:W1:Y:S01]  /*0b60*/  S2UR UR5, SR_CgaCtaId ;  /* 0x00000000000579c3 */ /* 0x000e620000008800 */
[----:B0-----:R-:W-:Y:S01]  /*0b70*/  FADD R0, R0, UR4 ;  /* 0x0000000400007e21 */ /* 0x001fe20008000000 */
[----:B------:R-:W-:-:S04]  /*0b80*/  UMOV UR4, 0x400 ;  /* 0x0000040000047882 */ /* 0x000fc80000000000 */
[----:B------:R-:W-:Y:S01]  /*0b90*/  FSETP.GEU.AND P0, PT, |R0|, 1.175494350822287508e-38, PT ;  /* 0x008000000000780b */ /* 0x000fe20003f0e200 */
[----:B-1----:R-:W-:-:S06]  /*0ba0*/  ULEA UR4, UR5, UR4, 0x18 ;  /* 0x0000000405047291 */ /* 0x002fcc000f8ec0ff */
[----:B------:R-:W-:-:S06]  /*0bb0*/  MOV R3, UR4 ;  /* 0x0000000400037c02 */ /* 0x000fcc0008000f00 */
[----:B------:R-:W-:-:S04]  /*0bc0*/  @!P0 FMUL R0, R0, 16777216 ;  /* 0x4b80000000008820 */ /* 0x000fc80000400000 */
[----:B------:R-:W0:Y:S02]  /*0bd0*/  MUFU.RSQ R6, R0 ;  /* 0x0000000000067308 */ /* 0x000e240000001400 */
[----:B0-----:R-:W-:-:S05]  /*0be0*/  @!P0 FMUL R6, R6, 4096 ;  /* 0x4580000006068820 */ /* 0x001fca0000400000 */
[----:B------:R2:W-:Y:S02]  /*0bf0*/  STS [R3+0x84], R6 ;  /* 0x0000840603007388 */ /* 0x0005e40000000800 */
.L_x_59:
        /* <DEDUP_REMOVED lines=11> */
.L_x_63:
        /* <DEDUP_REMOVED lines=11> */
[C---:B------:R-:W-:Y:S01]  /*0d60*/  IADD3 R16, P0, PT, R4.reuse, UR12, RZ ;  /* 0x0000000c04107c10 */ /* 0x040fe2000ff1e0ff */
[----:B---3--:R-:W-:Y:S02]  /*0d70*/  VIADD R4, R4, UR4 ;  /* 0x0000000404047c36 */ /* 0x008fe40008000000 */
[----:B-1----:R-:W-:-:S05]  /*0d80*/  HADD2.F32 R3, -RZ, R10.H0_H0 ;  /* 0x2000000aff037230 */ /* 0x002fca0000004100 */
[----:B--2---:R-:W-:Y:S01]  /*0d90*/  FADD R0, -R8, R3 ;  /* 0x0000000308007221 */ /* 0x004fe20000000100 */
[----:B----4-:R-:W-:Y:S02]  /*0da0*/  HADD2.F32 R3, -RZ, R12.H0_H0 ;  /* 0x2000000cff037230 */ /* 0x010fe40000004100 */
[----:B-----5:R-:W-:Y:S02]  /*0db0*/  HADD2.F32 R5, -RZ, R14.H0_H0 ;  /* 0x2000000eff057230 */ /* 0x020fe40000004100 */
[----:B------:R-:W-:-:S04]  /*0dc0*/  FMUL R0, R0, R9 ;  /* 0x0000000900007220 */ /* 0x000fc80000400000 */
[----:B------:R-:W-:Y:S01]  /*0dd0*/  FFMA R0, R0, R3, R5 ;  /* 0x0000000300007223 */ /* 0x000fe20000000005 */
[----:B------:R-:W-:Y:S02]  /*0de0*/  IADD3.X R3, PT, PT, R2, UR8, RZ, P0, !PT ;  /* 0x0000000802037c10 */ /* 0x000fe400087fe4ff */
[C---:B------:R-:W-:Y:S02]  /*0df0*/  LEA R10, P0, R16.reuse, UR18, 0x1 ;  /* 0x00000012100a7c11 */ /* 0x040fe4000f8008ff */
[----:B------:R-:W-:Y:S02]  /*0e00*/  F2FP.F16.F32.PACK_AB R0, RZ, R0 ;  /* 0x00000000ff00723e */ /* 0x000fe400000000ff */
[----:B------:R-:W-:Y:S02]  /*0e10*/  LEA.HI.X R11, R16, UR19, R3, 0x1, P0 ;  /* 0x00000013100b7c11 */ /* 0x000fe400080f0c03 */
[----:B------:R-:W-:Y:S02]  /*0e20*/  ISETP.GE.U32.AND P0, PT, R4, R6, PT ;  /* 0x000000060400720c */ /* 0x000fe40003f06070 */
[----:B------:R-:W-:Y:S01]  /*0e30*/  SHF.R.S32.HI R2, RZ, 0x1f, R4 ;  /* 0x0000001fff027819 */ /* 0x000fe20000011404 */
[----:B------:R0:W-:Y:S03]  /*0e40*/  STG.E.U16 desc[UR10][R10.64], R0 ;  /* 0x000000000a007986 */ /* 0x0001e6000c10150a */
[----:B------:R-:W-:-:S13]  /*0e50*/  ISETP.GE.U32.AND.EX P0, PT, R2, R7, PT, P0 ;  /* 0x000000070200720c */ /* 0x000fda0003f06100 */
[----:B0-----:R-:W-:Y:S05]  /*0e60*/  @!P0 BRA `(.L_x_63) ;  /* 0xfffffffc00908947 */ /* 0x001fea000383ffff */
[----:B------:R-:W-:Y:S05]  /*0e70*/  BSYNC.RECONVERGENT B0 ;  /* 0x0000000000007941 */ /* 0x000fea0003800200 */
.L_x_62:
[----:B------:R-:W-:Y:S05]  /*0e80*/  EXIT ;  /* 0x000000000000794d */ /* 0x000fea0003800000 */
.L_x_50:
[----:B------:R-:W-:Y:S02]  /*0e90*/  HFMA2 R15, -RZ, RZ, 0, 9.5367431640625e-07 ;  /* 0x00000010ff0f7431 */ /* 0x000fe400000001ff */
[----:B------:R-:W-:Y:S02]  /*0ea0*/  IMAD.MOV.U32 R17, RZ, RZ, 0x1f ;  /* 0x0000001fff117424 */ /* 0x000fe400078e00ff */
[----:B------:R-:W-:-:S07]  /*0eb0*/  IMAD.MOV.U32 R12, RZ, RZ, -0x1 ;  /* 0xffffffffff0c7424 */ /* 0x000fce00078e00ff */
[----:B012---:R-:W-:Y:S05]  /*0ec0*/  WARPSYNC.COLLECTIVE R12, `(.L_x_64) ;  /* 0x000000000c087348 */ /* 0x007fea0003c00000 */
[----:B--2---:R2:W3:Y:S02]  /*0ed0*/  SHFL.DOWN P1, R13, R0, R15, R17 ;  /* 0x0800000f000d7389 */ /* 0x0044e40000020011 */
[----:B0123--:R-:W-:Y:S05]  /*0ee0*/  ENDCOLLECTIVE ;  /* 0x000000000000791b */ /* 0x00ffea0003800000 */
.L_x_64:
[----:B------:R-:W-:Y:S01]  /*0ef0*/  IMAD.MOV.U32 R15, RZ, RZ, 0x8 ;  /* 0x00000008ff0f7424 */ /* 0x000fe200078e00ff */
[----:B------:R-:W-:-:S05]  /*0f00*/  MOV R9, R13 ;  /* 0x0000000d00097202 */ /* 0x000fca0000000f00 */
[----:B------:R-:W-:-:S04]  /*0f10*/  FADD R9, R9, R0 ;  /* 0x0000000009097221 */ /* 0x000fc80000000000 */
[----:B------:R-:W-:-:S07]  /*0f20*/  IMAD.MOV.U32 R0, RZ, RZ, R9 ;  /* 0x000000ffff007224 */ /* 0x000fce00078e0009 */
[----:B------:R-:W-:Y:S05]  /*0f30*/  WARPSYNC.COLLECTIVE R12, `(.L_x_65) ;  /* 0x000000000c087348 */ /* 0x000fea0003c00000 */
[----:B------:R0:W1:Y:S02]  /*0f40*/  SHFL.DOWN P1, R13, R0, R15, R17 ;  /* 0x0800000f000d7389 */ /* 0x0000640000020011 */
[----:B01----:R-:W-:Y:S05]  /*0f50*/  ENDCOLLECTIVE ;  /* 0x000000000000791b */ /* 0x003fea0003800000 */
.L_x_65:
[----:B------:R-:W-:Y:S01]  /*0f60*/  IMAD.MOV.U32 R15, RZ, RZ, 0x4 ;  /* 0x00000004ff0f7424 */ /* 0x000fe200078e00ff */
[----:B------:R-:W-:-:S05]  /*0f70*/  MOV R8, R13 ;  /* 0x0000000d00087202 */ /* 0x000fca0000000f00 */
[----:B------:R-:W-:-:S04]  /*0f80*/  FADD R8, R9, R8 ;  /* 0x0000000809087221 */ /* 0x000fc80000000000 */
[----:B------:R-:W-:-:S07]  /*0f90*/  IMAD.MOV.U32 R0, RZ, RZ, R8 ;  /* 0x000000ffff007224 */ /* 0x000fce00078e0008 */
[----:B------:R-:W-:Y:S05]  /*0fa0*/  WARPSYNC.COLLECTIVE R12, `(.L_x_66) ;  /* 0x000000000c087348 */ /* 0x000fea0003c00000 */
[----:B------:R0:W1:Y:S02]  /*0fb0*/  SHFL.DOWN P1, R13, R0, R15, R17 ;  /* 0x0800000f000d7389 */ /* 0x0000640000020011 */
[----:B01----:R-:W-:Y:S05]  /*0fc0*/  ENDCOLLECTIVE ;  /* 0x000000000000791b */ /* 0x003fea0003800000 */
.L_x_66:
[----:B------:R-:W-:Y:S01]  /*0fd0*/  IMAD.MOV.U32 R15, RZ, RZ, 0x2 ;  /* 0x00000002ff0f7424 */ /* 0x000fe200078e00ff */
[----:B------:R-:W-:-:S05]  /*0fe0*/  MOV R11, R13 ;  /* 0x0000000d000b7202 */ /* 0x000fca0000000f00 */
[----:B------:R-:W-:-:S04]  /*0ff0*/  FADD R11, R8, R11 ;  /* 0x0000000b080b7221 */ /* 0x000fc80000000000 */
[----:B------:R-:W-:-:S07]  /*1000*/  IMAD.MOV.U32 R0, RZ, RZ, R11 ;  /* 0x000000ffff007224 */ /* 0x000fce00078e000b */
[----:B------:R-:W-:Y:S05]  /*1010*/  WARPSYNC.COLLECTIVE R12, `(.L_x_67) ;  /* 0x000000000c087348 */ /* 0x000fea0003c00000 */
[----:B------:R0:W1:Y:S02]  /*1020*/  SHFL.DOWN P1, R13, R0, R15, R17 ;  /* 0x0800000f000d7389 */ /* 0x0000640000020011 */
[----:B01----:R-:W-:Y:S05]  /*1030*/  ENDCOLLECTIVE ;  /* 0x000000000000791b */ /* 0x003fea0003800000 */
.L_x_67:
[----:B------:R-:W-:Y:S01]  /*1040*/  IMAD.MOV.U32 R15, RZ, RZ, 0x1 ;  /* 0x00000001ff0f7424 */ /* 0x000fe200078e00ff */
[----:B------:R-:W-:-:S05]  /*1050*/  MOV R10, R13 ;  /* 0x0000000d000a7202 */ /* 0x000fca0000000f00 */
[----:B------:R-:W-:-:S04]  /*1060*/  FADD R10, R11, R10 ;  /* 0x0000000a0b0a7221 */ /* 0x000fc80000000000 */
[----:B------:R-:W-:-:S07]  /*1070*/  IMAD.MOV.U32 R0, RZ, RZ, R10 ;  /* 0x000000ffff007224 */ /* 0x000fce00078e000a */
[----:B------:R-:W-:Y:S05]  /*1080*/  WARPSYNC.COLLECTIVE R12, `(.L_x_68) ;  /* 0x000000000c087348 */ /* 0x000fea0003c00000 */
[----:B------:R0:W1:Y:S02]  /*1090*/  SHFL.DOWN P1, R13, R0, R15, R17 ;  /* 0x0800000f000d7389 */ /* 0x0000640000020011 */
[----:B01----:R-:W-:Y:S05]  /*10a0*/  ENDCOLLECTIVE ;  /* 0x000000000000791b */ /* 0x003fea0003800000 */
.L_x_68:
[----:B------:R-:W-:Y:S05]  /*10b0*/  BRA `(.L_x_69) ;  /* 0xfffffff400087947 */ /* 0x000fea000383ffff */
.L_x_58:
[----:B------:R-:W-:Y:S01]  /*10c0*/  MOV R15, 0x10 ;  /* 0x00000010000f7802 */ /* 0x000fe20000000f00 */
[----:B------:R-:W-:Y:S02]  /*10d0*/  IMAD.MOV.U32 R17, RZ, RZ, 0x1f ;  /* 0x0000001fff117424 */ /* 0x000fe400078e00ff */
[----:B------:R-:W-:-:S07]  /*10e0*/  IMAD.MOV.U32 R12, RZ, RZ, -0x1 ;  /* 0xffffffffff0c7424 */ /* 0x000fce00078e00ff */
[----:B0123--:R-:W-:Y:S05]  /*10f0*/  WARPSYNC.COLLECTIVE R12, `(.L_x_70) ;  /* 0x000000000c087348 */ /* 0x00ffea0003c00000 */
[----:B---3--:R3:W4:Y:S02]  /*1100*/  SHFL.DOWN P1, R13, R0, R15, R17 ;  /* 0x0800000f000d7389 */ /* 0x0087240000020011 */
[----:B01234-:R-:W-:Y:S05]  /*1110*/  ENDCOLLECTIVE ;  /* 0x000000000000791b */ /* 0x01ffea0003800000 */
.L_x_70:
[----:B------:R-:W-:Y:S01]  /*1120*/  IMAD.MOV.U32 R15, RZ, RZ, 0x8 ;  /* 0x00000008ff0f7424 */ /* 0x000fe200078e00ff */
[----:B------:R-:W-:-:S05]  /*1130*/  MOV R5, R13 ;  /* 0x0000000d00057202 */ /* 0x000fca0000000f00 */
[----:B------:R-:W-:-:S04]  /*1140*/  FADD R5, R5, R0 ;  /* 0x0000000005057221 */ /* 0x000fc80000000000 */
[----:B------:R-:W-:-:S07]  /*1150*/  IMAD.MOV.U32 R0, RZ, RZ, R5 ;  /* 0x000000ffff007224 */ /* 0x000fce00078e0005 */
[----:B------:R-:W-:Y:S05]  /*1160*/  WARPSYNC.COLLECTIVE R12, `(.L_x_71) ;  /* 0x000000000c087348 */ /* 0x000fea0003c00000 */
[----:B------:R0:W1:Y:S02]  /*1170*/  SHFL.DOWN P1, R13, R0, R15, R17 ;  /* 0x0800000f000d7389 */ /* 0x0000640000020011 */
[----:B01----:R-:W-:Y:S05]  /*1180*/  ENDCOLLECTIVE ;  /* 0x000000000000791b */ /* 0x003fea0003800000 */
.L_x_71:
[----:B------:R-:W-:Y:S01]  /*1190*/  IMAD.MOV.U32 R15, RZ, RZ, 0x4 ;  /* 0x00000004ff0f7424 */ /* 0x000fe200078e00ff */
[----:B------:R-:W-:-:S05]  /*11a0*/  MOV R6, R13 ;  /* 0x0000000d00067202 */ /* 0x000fca0000000f00 */
[----:B------:R-:W-:-:S04]  /*11b0*/  FADD R6, R5, R6 ;  /* 0x0000000605067221 */ /* 0x000fc80000000000 */
[----:B------:R-:W-:-:S07]  /*11c0*/  IMAD.MOV.U32 R0, RZ, RZ, R6 ;  /* 0x000000ffff007224 */ /* 0x000fce00078e0006 */
[----:B------:R-:W-:Y:S05]  /*11d0*/  WARPSYNC.COLLECTIVE R12, `(.L_x_72) ;  /* 0x000000000c087348 */ /* 0x000fea0003c00000 */
[----:B------:R0:W1:Y:S02]  /*11e0*/  SHFL.DOWN P1, R13, R0, R15, R17 ;  /* 0x0800000f000d7389 */ /* 0x0000640000020011 */
[----:B01----:R-:W-:Y:S05]  /*11f0*/  ENDCOLLECTIVE ;  /* 0x000000000000791b */ /* 0x003fea0003800000 */
.L_x_72:
[----:B------:R-:W-:Y:S01]  /*1200*/  IMAD.MOV.U32 R15, RZ, RZ, 0x2 ;  /* 0x00000002ff0f7424 */ /* 0x000fe200078e00ff */
[----:B------:R-:W-:-:S05]  /*1210*/  MOV R7, R13 ;  /* 0x0000000d00077202 */ /* 0x000fca0000000f00 */
[----:B------:R-:W-:-:S04]  /*1220*/  FADD R7, R6, R7 ;  /* 0x0000000706077221 */ /* 0x000fc80000000000 */
[----:B------:R-:W-:-:S07]  /*1230*/  IMAD.MOV.U32 R0, RZ, RZ, R7 ;  /* 0x000000ffff007224 */ /* 0x000fce00078e0007 */
[----:B------:R-:W-:Y:S05]  /*1240*/  WARPSYNC.COLLECTIVE R12, `(.L_x_73) ;  /* 0x000000000c087348 */ /* 0x000fea0003c00000 */
[----:B------:R0:W1:Y:S02]  /*1250*/  SHFL.DOWN P1, R13, R0, R15, R17 ;  /* 0x0800000f000d7389 */ /* 0x0000640000020011 */
[----:B01----:R-:W-:Y:S05]  /*1260*/  ENDCOLLECTIVE ;  /* 0x000000000000791b */ /* 0x003fea0003800000 */
.L_x_73:
[----:B------:R-:W-:Y:S01]  /*1270*/  IMAD.MOV.U32 R15, RZ, RZ, 0x1 ;  /* 0x00000001ff0f7424 */ /* 0x000fe200078e00ff */
[----:B------:R-:W-:-:S05]  /*1280*/  MOV R8, R13 ;  /* 0x0000000d00087202 */ /* 0x000fca0000000f00 */
[----:B------:R-:W-:-:S04]  /*1290*/  FADD R8, R7, R8 ;  /* 0x0000000807087221 */ /* 0x000fc80000000000 */
[----:B------:R-:W-:-:S07]  /*12a0*/  IMAD.MOV.U32 R0, RZ, RZ, R8 ;  /* 0x000000ffff007224 */ /* 0x000fce00078e0008 */
[----:B------:R-:W-:Y:S05]  /*12b0*/  WARPSYNC.COLLECTIVE R12, `(.L_x_74) ;  /* 0x000000000c087348 */ /* 0x000fea0003c00000 */
[----:B------:R0:W1:Y:S02]  /*12c0*/  SHFL.DOWN P1, R13, R0, R15, R17 ;  /* 0x0800000f000d7389 */ /* 0x0000640000020011 */
[----:B01----:R-:W-:Y:S05]  /*12d0*/  ENDCOLLECTIVE ;  /* 0x000000000000791b */ /* 0x003fea0003800000 */
.L_x_74:
[----:B------:R-:W-:Y:S05]  /*12e0*/  BRA `(.L_x_75) ;  /* 0xfffffff400cc7947 */ /* 0x000fea000383ffff */
        .weak           $__internal_1_$__cuda_sm3x_div_rn_noftz_f32_slowpath
        .type           $__internal_1_$__cuda_sm3x_div_rn_noftz_f32_slowpath,@function
        .size           $__internal_1_$__cuda_sm3x_div_rn_noftz_f32_slowpath,(.L_x_202 - $__internal_1_$__cuda_sm3x_div_rn_noftz_f32_slowpath)
$__internal_1_$__cuda_sm3x_div_rn_noftz_f32_slowpath:
[----:B------:R-:W-:Y:S01]  /*12f0*/  SHF.R.U32.HI R10, RZ, 0x17, R3 ;  /* 0x00000017ff0a7819 */ /* 0x000fe20000011603 */
[----:B------:R-:W-:Y:S01]  /*1300*/  BSSY.RECONVERGENT B1, `(.L_x_76) ;  /* 0x0000062000017945 */ /* 0x000fe20003800200 */
[----:B------:R-:W-:Y:S02]  /*1310*/  SHF.R.U32.HI R9, RZ, 0x17, R0 ;  /* 0x00000017ff097819 */ /* 0x000fe40000011600 */
[----:B------:R-:W-:Y:S02]  /*1320*/  LOP3.LUT R10, R10, 0xff, RZ, 0xc0, !PT ;  /* 0x000000ff0a0a7812 */ /* 0x000fe400078ec0ff */
[----:B------:R-:W-:Y:S02]  /*1330*/  LOP3.LUT R14, R9, 0xff, RZ, 0xc0, !PT ;  /* 0x000000ff090e7812 */ /* 0x000fe400078ec0ff */
[----:B------:R-:W-:-:S03]  /*1340*/  IADD3 R12, PT, PT, R10, -0x1, RZ ;  /* 0xffffffff0a0c7810 */ /* 0x000fc60007ffe0ff */
[----:B------:R-:W-:Y:S01]  /*1350*/  VIADD R11, R14, 0xffffffff ;  /* 0xffffffff0e0b7836 */ /* 0x000fe20000000000 */
[----:B------:R-:W-:-:S04]  /*1360*/  ISETP.GT.U32.AND P0, PT, R12, 0xfd, PT ;  /* 0x000000fd0c00780c */ /* 0x000fc80003f04070 */
[----:B------:R-:W-:-:S13]  /*1370*/  ISETP.GT.U32.OR P0, PT, R11, 0xfd, P0 ;  /* 0x000000fd0b00780c */ /* 0x000fda0000704470 */
[----:B------:R-:W-:Y:S01]  /*1380*/  @!P0 IMAD.MOV.U32 R9, RZ, RZ, RZ ;  /* 0x000000ffff098224 */ /* 0x000fe200078e00ff */
        /* <DEDUP_REMOVED lines=19> */
[----:B------:R-:W-:Y:S01]  /*14c0*/  @P0 MOV R9, RZ ;  /* 0x000000ff00090202 */ /* 0x000fe20000000f00 */
[----:B------:R-:W-:Y:S02]  /*14d0*/  @!P0 IMAD.MOV.U32 R9, RZ, RZ, -0x40 ;  /* 0xffffffc0ff098424 */ /* 0x000fe400078e00ff */
[----:B------:R-:W-:Y:S01]  /*14e0*/  @!P0 FFMA R0, R0, 1.84467440737095516160e+19, RZ ;  /* 0x5f80000000008823 */ /* 0x000fe200000000ff */
[----:B------:R-:W-:Y:S01]  /*14f0*/  @!P1 FFMA R3, R3, 1.84467440737095516160e+19, RZ ;  /* 0x5f80000003039823 */ /* 0x000fe200000000ff */
[----:B------:R-:W-:-:S07]  /*1500*/  @!P1 VIADD R9, R9, 0x40 ;  /* 0x0000004009099836 */ /* 0x000fce0000000000 */
.L_x_77:
[----:B------:R-:W-:Y:S01]  /*1510*/  LEA R12, R10, 0xc0800000, 0x17 ;  /* 0xc08000000a0c7811 */ /* 0x000fe200078eb8ff */
[----:B------:R-:W-:Y:S03]  /*1520*/  BSSY.RECONVERGENT B2, `(.L_x_82) ;  /* 0x0000036000027945 */ /* 0x000fe60003800200 */
[----:B------:R-:W-:Y:S01]  /*1530*/  IADD3 R12, PT, PT, -R12, R3, RZ ;  /* 0x000000030c0c7210 */ /* 0x000fe20007ffe1ff */
[----:B------:R-:W-:-:S03]  /*1540*/  VIADD R3, R14, 0xffffff81 ;  /* 0xffffff810e037836 */ /* 0x000fc60000000000 */
[----:B------:R-:W0:Y:S01]  /*1550*/  MUFU.RCP R11, R12 ;  /* 0x0000000c000b7308 */ /* 0x000e220000001000 */
[----:B------:R-:W-:Y:S01]  /*1560*/  FADD.FTZ R13, -R12, -RZ ;  /* 0x800000ff0c0d7221 */ /* 0x000fe20000010100 */
[C---:B------:R-:W-:Y:S01]  /*1570*/  IMAD R0, R3.reuse, -0x800000, R0 ;  /* 0xff80000003007824 */ /* 0x040fe200078e0200 */
[----:B------:R-:W-:-:S05]  /*1580*/  IADD3 R10, PT, PT, R3, 0x7f, -R10 ;  /* 0x0000007f030a7810 */ /* 0x000fca0007ffe80a */
[----:B------:R-:W-:Y:S02]  /*1590*/  IMAD.IADD R10, R10, 0x1, R9 ;  /* 0x000000010a0a7824 */ /* 0x000fe400078e0209 */
        /* <DEDUP_REMOVED lines=8> */
[----:B------:R-:W-:-:S04]  /*1620*/  LOP3.LUT R3, R3, 0xff, RZ, 0xc0, !PT ;  /* 0x000000ff03037812 */ /* 0x000fc800078ec0ff */
[----:B------:R-:W-:-:S05]  /*1630*/  IADD3 R13, PT, PT, R3, R10, RZ ;  /* 0x0000000a030d7210 */ /* 0x000fca0007ffe0ff */
        /* <DEDUP_REMOVED lines=11> */
[C---:B------:R-:W-:Y:S02]  /*16f0*/  VIADD R12, R13.reuse, 0x20 ;  /* 0x000000200d0c7836 */ /* 0x040fe40000000000 */
[CCC-:B------:R-:W-:Y:S01]  /*1700*/  FFMA.RM R10, R16.reuse, R14.reuse, R11.reuse ;  /* 0x0000000e100a7223 */ /* 0x1c0fe2000000400b */
[----:B------:R-:W-:Y:S02]  /*1710*/  ISETP.NE.AND P2, PT, R13, RZ, PT ;  /* 0x000000ff0d00720c */ /* 0x000fe40003f45270 */
[----:B------:R-:W-:Y:S01]  /*1720*/  LOP3.LUT R9, R3, 0x7fffff, RZ, 0xc0, !PT ;  /* 0x007fffff03097812 */ /* 0x000fe200078ec0ff */
[----:B------:R-:W-:Y:S01]  /*1730*/  FFMA.RP R3, R16, R14, R11 ;  /* 0x0000000e10037223 */ /* 0x000fe2000000800b */
[----:B------:R-:W-:Y:S02]  /*1740*/  ISETP.NE.AND P1, PT, R13, RZ, PT ;  /* 0x000000ff0d00720c */ /* 0x000fe40003f25270 */
[----:B------:R-:W-:-:S02]  /*1750*/  LOP3.LUT R9, R9, 0x800000, RZ, 0xfc, !PT ;  /* 0x0080000009097812 */ /* 0x000fc400078efcff */
[----:B------:R-:W-:Y:S02]  /*1760*/  IADD3 R11, PT, PT, -R13, RZ, RZ ;  /* 0x000000ff0d0b7210 */ /* 0x000fe40007ffe1ff */
[----:B------:R-:W-:Y:S02]  /*1770*/  SHF.L.U32 R12, R9, R12, RZ ;  /* 0x0000000c090c7219 */ /* 0x000fe400000006ff */
[----:B------:R-:W-:Y:S02]  /*1780*/  FSETP.NEU.FTZ.AND P0, PT, R3, R10, PT ;  /* 0x0000000a0300720b */ /* 0x000fe40003f1d000 */
[----:B------:R-:W-:Y:S02]  /*1790*/  SEL R10, R11, RZ, P2 ;  /* 0x000000ff0b0a7207 */ /* 0x000fe40001000000 */
[----:B------:R-:W-:Y:S02]  /*17a0*/  ISETP.NE.AND P1, PT, R12, RZ, P1 ;  /* 0x000000ff0c00720c */ /* 0x000fe40000f25270 */
[----:B------:R-:W-:-:S02]  /*17b0*/  SHF.R.U32.HI R10, RZ, R10, R9 ;  /* 0x0000000aff0a7219 */ /* 0x000fc40000011609 */
[----:B------:R-:W-:Y:S02]  /*17c0*/  PLOP3.LUT P0, PT, P0, P1, PT, 0xf8, 0x8f ;  /* 0x00000000008f781c */ /* 0x000fe40000703f70 */
[----:B------:R-:W-:Y:S02]  /*17d0*/  SHF.R.U32.HI R12, RZ, 0x1, R10 ;  /* 0x00000001ff0c7819 */ /* 0x000fe4000001160a */
[----:B------:R-:W-:-:S04]  /*17e0*/  SEL R3, RZ, 0x1, !P0 ;  /* 0x00000001ff037807 */ /* 0x000fc80004000000 */
[----:B------:R-:W-:-:S04]  /*17f0*/  LOP3.LUT R3, R3, 0x1, R12, 0xf8, !PT ;  /* 0x0000000103037812 */ /* 0x000fc800078ef80c */
[----:B------:R-:W-:-:S05]  /*1800*/  LOP3.LUT R3, R3, R10, RZ, 0xc0, !PT ;  /* 0x0000000a03037212 */ /* 0x000fca00078ec0ff */
[----:B------:R-:W-:-:S05]  /*1810*/  IMAD.IADD R3, R12, 0x1, R3 ;  /* 0x000000010c037824 */ /* 0x000fca00078e0203 */
[----:B------:R-:W-:Y:S01]  /*1820*/  LOP3.LUT R0, R3, R0, RZ, 0xfc, !PT ;  /* 0x0000000003007212 */ /* 0x000fe200078efcff */
[----:B------:R-:W-:Y:S06]  /*1830*/  BRA `(.L_x_85) ;  /* 0x0000000000107947 */ /* 0x000fec0003800000 */
.L_x_84:
[----:B------:R-:W-:-:S04]  /*1840*/  LOP3.LUT R0, R0, 0x80000000, RZ, 0xc0, !PT ;  /* 0x8000000000007812 */ /* 0x000fc800078ec0ff */
[----:B------:R-:W-:Y:S01]  /*1850*/  LOP3.LUT R0, R0, 0x7f800000, RZ, 0xfc, !PT ;  /* 0x7f80000000007812 */ /* 0x000fe200078efcff */
[----:B------:R-:W-:Y:S06]  /*1860*/  BRA `(.L_x_85) ;  /* 0x0000000000047947 */ /* 0x000fec0003800000 */
.L_x_83:
[----:B------:R-:W-:-:S07]  /*1870*/  IMAD R0, R10, 0x800000, R0 ;  /* 0x008000000a007824 */ /* 0x000fce00078e0200 */
.L_x_85:
[----:B------:R-:W-:Y:S05]  /*1880*/  BSYNC.RECONVERGENT B2 ;  /* 0x0000000000027941 */ /* 0x000fea0003800200 */
.L_x_82:
[----:B------:R-:W-:Y:S05]  /*1890*/  BRA `(.L_x_86) ;  /* 0x0000000000207947 */ /* 0x000fea0003800000 */
.L_x_81:
[----:B------:R-:W-:-:S04]  /*18a0*/  LOP3.LUT R0, R3, 0x80000000, R0, 0x48, !PT ;  /* 0x8000000003007812 */ /* 0x000fc800078e4800 */
[----:B------:R-:W-:Y:S01]  /*18b0*/  LOP3.LUT R0, R0, 0x7f800000, RZ, 0xfc, !PT ;  /* 0x7f80000000007812 */ /* 0x000fe200078efcff */
[----:B------:R-:W-:Y:S06]  /*18c0*/  BRA `(.L_x_86) ;  /* 0x0000000000147947 */ /* 0x000fec0003800000 */
.L_x_80:
[----:B------:R-:W-:Y:S01]  /*18d0*/  LOP3.LUT R0, R3, 0x80000000, R0, 0x48, !PT ;  /* 0x8000000003007812 */ /* 0x000fe200078e4800 */
[----:B------:R-:W-:Y:S06]  /*18e0*/  BRA `(.L_x_86) ;  /* 0x00000000000c7947 */ /* 0x000fec0003800000 */
.L_x_79:
[----:B------:R-:W0:Y:S01]  /*18f0*/  MUFU.RSQ R0, -QNAN ;  /* 0xffc0000000007908 */ /* 0x000e220000001400 */
[----:B------:R-:W-:Y:S05]  /*1900*/  BRA `(.L_x_86) ;  /* 0x0000000000047947 */ /* 0x000fea0003800000 */
.L_x_78:
[----:B------:R-:W-:-:S07]  /*1910*/  FADD.FTZ R0, R0, R3 ;  /* 0x0000000300007221 */ /* 0x000fce0000010000 */
.L_x_86:
[----:B------:R-:W-:Y:S05]  /*1920*/  BSYNC.RECONVERGENT B1 ;  /* 0x0000000000017941 */ /* 0x000fea0003800200 */
.L_x_76:
[----:B------:R-:W-:-:S04]  /*1930*/  HFMA2 R9, -RZ, RZ, 0, 0 ;  /* 0x00000000ff097431 */ /* 0x000fc800000001ff */
[----:B0-----:R-:W-:Y:S05]  /*1940*/  RET.REL.NODEC R8 `(_ZN8pygpukit3ops2nn20layernorm_f16_kernelEPK6__halfS4_S4_PS2_mmf) ;  /* 0xffffffe408ac7950 */ /* 0x001fea0003c3ffff */
.L_x_87:
        /* <DEDUP_REMOVED lines=11> */
.L_x_202:


//--------------------- .text._ZN8pygpukit3ops2nn20layernorm_f64_kernelEPKdS3_S3_Pdmmd --------------------------
	.section	.text._ZN8pygpukit3ops2nn20layernorm_f64_kernelEPKdS3_S3_Pdmmd,"ax",@progbits
	.align	128
        .global         _ZN8pygpukit3ops2nn20layernorm_f64_kernelEPKdS3_S3_Pdmmd
        .type           _ZN8pygpukit3ops2nn20layernorm_f64_kernelEPKdS3_S3_Pdmmd,@function
        .size           _ZN8pygpukit3ops2nn20layernorm_f64_kernelEPKdS3_S3_Pdmmd,(.L_x_204 - _ZN8pygpukit3ops2nn20layernorm_f64_kernelEPKdS3_S3_Pdmmd)
        .other          _ZN8pygpukit3ops2nn20layernorm_f64_kernelEPKdS3_S3_Pdmmd,@"STO_CUDA_ENTRY STV_DEFAULT"
_ZN8pygpukit3ops2nn20layernorm_f64_kernelEPKdS3_S3_Pdmmd:
.text._ZN8pygpukit3ops2nn20layernorm_f64_kernelEPKdS3_S3_Pdmmd:
        /* <DEDUP_REMOVED lines=10> */
[----:B------:R-:W-:Y:S01]  /*00a0*/  CS2R R2, SRZ ;  /* 0x0000000000027805 */ /* 0x000fe2000001ff00 */
[----:B------:R-:W2:Y:S01]  /*00b0*/  LDCU.64 UR6, c[0x0][0x380] ;  /* 0x00007000ff0677ac */ /* 0x000ea20008000a00 */
        /* <DEDUP_REMOVED lines=9> */
[--C-:B------:R-:W-:Y:S01]  /*0150*/  IMAD.MOV.U32 R6, RZ, RZ, R23.reuse ;  /* 0x000000ffff067224 */ /* 0x100fe200078e0017 */
[----:B------:R-:W-:Y:S01]  /*0160*/  CS2R R2, SRZ ;  /* 0x0000000000027805 */ /* 0x000fe2000001ff00 */
[----:B------:R-:W-:Y:S02]  /*0170*/  IMAD.MOV.U32 R9, RZ, RZ, R18 ;  /* 0x000000ffff097224 */ /* 0x000fe400078e0012 */
[----:B------:R-:W-:-:S07]  /*0180*/  IMAD.MOV.U32 R0, RZ, RZ, R23 ;  /* 0x000000ffff007224 */ /* 0x000fce00078e0017 */
.L_x_90:
[----:B------:R-:W-:-:S04]  /*0190*/  LEA R4, P0, R6, UR6, 0x3 ;  /* 0x0000000606047c11 */ /* 0x000fc8000f8018ff */
[----:B------:R-:W-:-:S06]  /*01a0*/  LEA.HI.X R5, R6, UR7, R9, 0x3, P0 ;  /* 0x0000000706057c11 */ /* 0x000fcc00080f1c09 */
[----:B------:R-:W2:Y:S01]  /*01b0*/  LDG.E.64.CONSTANT R4, desc[UR10][R4.64] ;  /* 0x0000000a04047981 */ /* 0x000ea2000c1e9b00 */
[----:B0-----:R-:W-:-:S04]  /*01c0*/  IMAD.IADD R6, R7, 0x1, R0 ;  /* 0x0000000107067824 */ /* 0x001fc800078e0200 */
[--C-:B------:R-:W-:Y:S01]  /*01d0*/  IMAD.MOV.U32 R0, RZ, RZ, R6.reuse ;  /* 0x000000ffff007224 */ /* 0x100fe200078e0006 */
[----:B------:R-:W-:Y:S02]  /*01e0*/  ISETP.GE.U32.AND P0, PT, R6, UR14, PT ;  /* 0x0000000e06007c0c */ /* 0x000fe4000bf06070 */
[----:B------:R-:W-:-:S04]  /*01f0*/  SHF.R.S32.HI R9, RZ, 0x1f, R6 ;  /* 0x0000001fff097819 */ /* 0x000fc80000011406 */
[----:B------:R-:W-:Y:S01]  /*0200*/  ISETP.GE.U32.AND.EX P0, PT, R9, UR15, PT, P0 ;  /* 0x0000000f09007c0c */ /* 0x000fe2000bf06100 */
[----:B--2---:R-:W-:-:S12]  /*0210*/  DADD R2, R4, R2 ;  /* 0x0000000004027229 */ /* 0x004fd80000000002 */
[----:B------:R-:W-:Y:S05]  /*0220*/  @!P0 BRA `(.L_x_90) ;  /* 0xfffffffc00d88947 */ /* 0x000fea000383ffff */
.L_x_89:
[----:B------:R-:W-:Y:S05]  /*0230*/  BSYNC.RECONVERGENT B0 ;  /* 0x0000000000007941 */ /* 0x000fea0003800200 */
.L_x_88:
[----:B------:R-:W-:Y:S01]  /*0240*/  SHFL.DOWN PT, R5, R3, 0x10, 0x1f ;  /* 0x0a001f0003057f89 */ /* 0x000fe200000e0000 */
[----:B------:R-:W0:Y:S01]  /*0250*/  S2UR UR5, SR_CgaCtaId ;  /* 0x00000000000579c3 */ /* 0x000e220000008800 */
[----:B------:R-:W-:Y:S01]  /*0260*/  UMOV UR4, 0x400 ;  /* 0x0000040000047882 */ /* 0x000fe20000000000 */
[----:B------:R-:W-:Y:S01]  /*0270*/  SHF.R.U32.HI R0, RZ, 0x2, R23 ;  /* 0x00000002ff007819 */ /* 0x000fe20000011617 */
[----:B------:R-:W1:Y:S01]  /*0280*/  SHFL.DOWN PT, R4, R2, 0x10, 0x1f ;  /* 0x0a001f0002047f89 */ /* 0x000e6200000e0000 */
[C---:B------:R-:W-:Y:S02]  /*0290*/  LOP3.LUT P0, R17, R23.reuse, 0x1f, RZ, 0xc0, !PT ;  /* 0x0000001f17117812 */ /* 0x040fe4000780c0ff */
[----:B------:R-:W-:Y:S02]  /*02a0*/  LOP3.LUT R19, R0, 0xf8, RZ, 0xc0, !PT ;  /* 0x000000f800137812 */ /* 0x000fe400078ec0ff */
[----:B------:R-:W-:Y:S01]  /*02b0*/  ISETP.GT.U32.AND P1, PT, R23, 0x1f, PT ;  /* 0x0000001f1700780c */ /* 0x000fe20003f24070 */
[----:B0-----:R-:W-:Y:S01]  /*02c0*/  ULEA UR4, UR5, UR4, 0x18 ;  /* 0x0000000405047291 */ /* 0x001fe2000f8ec0ff */
[----:B-1----:R-:W-:-:S05]  /*02d0*/  DADD R4, R4, R2 ;  /* 0x0000000004047229 */ /* 0x002fca0000000002 */
[----:B------:R-:W-:Y:S02]  /*02e0*/  MOV R0, UR4 ;  /* 0x0000000400007c02 */ /* 0x000fe40008000f00 */
[----:B------:R-:W-:Y:S03]  /*02f0*/  SHFL.DOWN PT, R7, R5, 0x8, 0x1f ;  /* 0x09001f0005077f89 */ /* 0x000fe600000e0000 */
[--C-:B------:R-:W-:Y:S02]  /*0300*/  IMAD.IADD R19, R19, 0x1, R0.reuse ;  /* 0x0000000113137824 */ /* 0x100fe400078e0200 */
[----:B------:R-:W-:Y:S01]  /*0310*/  IMAD R20, R23, 0x8, R0 ;  /* 0x0000000817147824 */ /* 0x000fe200078e0200 */
[----:B------:R-:W0:Y:S02]  /*0320*/  SHFL.DOWN PT, R6, R4, 0x8, 0x1f ;  /* 0x09001f0004067f89 */ /* 0x000e2400000e0000 */
[----:B0-----:R-:W-:-:S07]  /*0330*/  DADD R6, R4, R6 ;  /* 0x0000000004067229 */ /* 0x001fce0000000006 */
[----:B------:R-:W-:Y:S04]  /*0340*/  SHFL.DOWN PT, R9, R7, 0x4, 0x1f ;  /* 0x08801f0007097f89 */ /* 0x000fe800000e0000 */
        /* <DEDUP_REMOVED lines=8> */
[----:B------:R0:W-:Y:S01]  /*03d0*/  @!P0 STS.64 [R19], R2 ;  /* 0x0000000213008388 */ /* 0x0001e20000000a00 */
[----:B------:R-:W-:Y:S01]  /*03e0*/  BAR.SYNC.DEFER_BLOCKING 0x0 ;  /* 0x0000000000007b1d */ /* 0x000fe20000010000 */
[----:B------:R-:W-:-:S05]  /*03f0*/  PLOP3.LUT P0, PT, PT, PT, PT, 0x8, 0x80 ;  /* 0x000000000080781c */ /* 0x000fca0003f0e170 */
[----:B------:R-:W-:Y:S08]  /*0400*/  @P1 BRA `(.L_x_91) ;  /* 0x0000000000e81947 */ /* 0x000ff00003800000 */
[----:B------:R-:W1:Y:S01]  /*0410*/  LDCU UR4, c[0x0][0x360] ;  /* 0x00006c00ff0477ac */ /* 0x000e620008000800 */
[----:B------:R-:W-:Y:S01]  /*0420*/  CS2R R6, SRZ ;  /* 0x0000000000067805 */ /* 0x000fe2000001ff00 */
[----:B-1----:R-:W-:-:S04]  /*0430*/  UIADD3 UR4, UPT, UPT, UR4, 0x1f, URZ ;  /* 0x0000001f04047890 */ /* 0x002fc8000fffe0ff */
[----:B------:R-:W-:-:S06]  /*0440*/  USHF.R.U32.HI UR4, URZ, 0x5, UR4 ;  /* 0x00000005ff047899 */ /* 0x000fcc0008011604 */
[----:B------:R-:W-:Y:S01]  /*0450*/  ISETP.GE.U32.AND P1, PT, R23, UR4, PT ;  /* 0x0000000417007c0c */ /* 0x000fe2000bf26070 */
[----:B------:R-:W-:-:S12]  /*0460*/  UMOV UR4, 0xffffffff ;  /* 0xffffffff00047882 */ /* 0x000fd80000000000 */
[----:B------:R1:W2:Y:S01]  /*0470*/  @!P1 LDS.64 R6, [R20] ;  /* 0x0000000014069984 */ /* 0x0002a20000000a00 */
[----:B------:R-:W-:Y:S05]  /*0480*/  BRA.DIV UR4, `(.L_x_92) ;  /* 0x0000000e046c7947 */ /* 0x000fea000b800000 */
[----:B--2---:R-:W-:Y:S04]  /*0490*/  SHFL.DOWN PT, R9, R7, 0x10, 0x1f ;  /* 0x0a001f0007097f89 */ /* 0x004fe800000e0000 */
[----:B------:R-:W2:Y:S02]  /*04a0*/  SHFL.DOWN PT, R8, R6, 0x10, 0x1f ;  /* 0x0a001f0006087f89 */ /* 0x000ea400000e0000 */
[----:B--2---:R-:W-:-:S07]  /*04b0*/  DADD R8, R8, R6 ;  /* 0x0000000008087229 */ /* 0x004fce0000000006 */
[----:B------:R-:W-:Y:S04]  /*04c0*/  SHFL.DOWN PT, R11, R9, 0x8, 0x1f ;  /* 0x09001f00090b7f89 */ /* 0x000fe800000e0000 */
        /* <DEDUP_REMOVED lines=8> */
[----:B------:R2:W3:Y:S04]  /*0550*/  SHFL.DOWN PT, R8, R7, 0x1, 0x1f ;  /* 0x08201f0007087f89 */ /* 0x0004e800000e0000 */
[----:B------:R2:W4:Y:S02]  /*0560*/  SHFL.DOWN PT, R14, R6, 0x1, 0x1f ;  /* 0x08201f00060e7f89 */ /* 0x00052400000e0000 */
.L_x_118:
[----:B------:R-:W-:Y:S01]  /*0570*/  ISETP.NE.AND P1, PT, R23, RZ, PT ;  /* 0x000000ff1700720c */ /* 0x000fe20003f25270 */
[----:B----4-:R-:W-:Y:S02]  /*0580*/  IMAD.MOV.U32 R4, RZ, RZ, R14 ;  /* 0x000000ffff047224 */ /* 0x010fe400078e000e */
[----:B---3--:R-:W-:-:S06]  /*0590*/  IMAD.MOV.U32 R5, RZ, RZ, R8 ;  /* 0x000000ffff057224 */ /* 0x008fcc00078e0008 */
[----:B------:R-:W-:-:S04]  /*05a0*/  DADD R4, R6, R4 ;  /* 0x0000000006047229 */ /* 0x000fc80000000004 */
[----:B------:R-:W-:Y:S07]  /*05b0*/  @P1 BRA `(.L_x_91) ;  /* 0x00000000007c1947 */ /* 0x000fee0003800000 */
[----:B------:R-:W2:Y:S01]  /*05c0*/  LDCU.64 UR4, c[0x0][0x3a8] ;  /* 0x00007500ff0477ac */ /* 0x000ea20008000a00 */
[----:B0-----:R-:W-:Y:S01]  /*05d0*/  IMAD.MOV.U32 R2, RZ, RZ, 0x1 ;  /* 0x00000001ff027424 */ /* 0x001fe200078e00ff */
[----:B------:R-:W-:Y:S01]  /*05e0*/  FSETP.GEU.AND P1, PT, |R5|, 6.5827683646048100446e-37, PT ;  /* 0x036000000500780b */ /* 0x000fe20003f2e200 */
[----:B------:R-:W-:Y:S01]  /*05f0*/  BSSY.RECONVERGENT B0, `(.L_x_93) ;  /* 0x0000015000007945 */ /* 0x000fe20003800200 */
[----:B--2---:R-:W0:Y:S08]  /*0600*/  I2F.F64.U64 R6, UR4 ;  /* 0x0000000400067d12 */ /* 0x004e300008301800 */
[----:B0-----:R-:W0:Y:S02]  /*0610*/  MUFU.RCP64H R3, R7 ;  /* 0x0000000700037308 */ /* 0x001e240000001800 */
[----:B0-----:R-:W-:-:S08]  /*0620*/  DFMA R8, -R6, R2, 1 ;  /* 0x3ff000000608742b */ /* 0x001fd00000000102 */
[----:B------:R-:W-:-:S08]  /*0630*/  DFMA R8, R8, R8, R8 ;  /* 0x000000080808722b */ /* 0x000fd00000000008 */
[----:B------:R-:W-:-:S08]  /*0640*/  DFMA R8, R2, R8, R2 ;  /* 0x000000080208722b */ /* 0x000fd00000000002 */
[----:B------:R-:W-:-:S08]  /*0650*/  DFMA R2, -R6, R8, 1 ;  /* 0x3ff000000602742b */ /* 0x000fd00000000108 */
[----:B------:R-:W-:-:S08]  /*0660*/  DFMA R2, R8, R2, R8 ;  /* 0x000000020802722b */ /* 0x000fd00000000008 */
[----:B------:R-:W-:-:S08]  /*0670*/  DMUL R8, R4, R2 ;  /* 0x0000000204087228 */ /* 0x000fd00000000000 */
[----:B------:R-:W-:-:S08]  /*0680*/  DFMA R10, -R6, R8, R4 ;  /* 0x00000008060a722b */ /* 0x000fd00000000104 */
[----:B------:R-:W-:-:S10]  /*0690*/  DFMA R2, R2, R10, R8 ;  /* 0x0000000a0202722b */ /* 0x000fd40000000008 */
[----:B------:R-:W-:-:S05]  /*06a0*/  FFMA R0, RZ, R7, R3 ;  /* 0x00000007ff007223 */ /* 0x000fca0000000003 */
[----:B------:R-:W-:-:S13]  /*06b0*/  FSETP.GT.AND P0, PT, |R0|, 1.469367938527859385e-39, PT ;  /* 0x001000000000780b */ /* 0x000fda0003f04200 */
[----:B------:R-:W-:Y:S05]  /*06c0*/  @P0 BRA P1, `(.L_x_94) ;  /* 0x00000000001c0947 */ /* 0x000fea0000800000 */
[----:B------:R-:W-:Y:S01]  /*06d0*/  MOV R11, R5 ;  /* 0x00000005000b7202 */ /* 0x000fe20000000f00 */
[----:B------:R-:W-:Y:S01]  /*06e0*/  IMAD.MOV.U32 R0, RZ, RZ, R4 ;  /* 0x000000ffff007224 */ /* 0x000fe200078e0004 */
[----:B------:R-:W-:Y:S01]  /*06f0*/  MOV R16, 0x720 ;  /* 0x0000072000107802 */ /* 0x000fe20000000f00 */
[----:B------:R-:W-:-:S07]  /*0700*/  IMAD.MOV.U32 R5, RZ, RZ, R7 ;  /* 0x000000ffff057224 */ /* 0x000fce00078e0007 */
[----:B-1----:R-:W-:Y:S05]  /*0710*/  CALL.REL.NOINC `($__internal_2_$__cuda_sm20_div_rn_f64_full) ;  /* 0x0000001000b07944 */ /* 0x002fea0003c00000 */
[----:B------:R-:W-:Y:S02]  /*0720*/  IMAD.MOV.U32 R2, RZ, RZ, R10 ;  /* 0x000000ffff027224 */ /* 0x000fe400078e000a */
[----:B------:R-:W-:-:S07]  /*0730*/  IMAD.MOV.U32 R3, RZ, RZ, R11 ;  /* 0x000000ffff037224 */ /* 0x000fce00078e000b */
.L_x_94:
[----:B------:R-:W-:Y:S05]  /*0740*/  BSYNC.RECONVERGENT B0 ;  /* 0x0000000000007941 */ /* 0x000fea0003800200 */
.L_x_93:
[----:B------:R-:W0:Y:S01]  /*0750*/  S2UR UR5, SR_CgaCtaId ;  /* 0x00000000000579c3 */ /* 0x000e220000008800 */
[----:B------:R-:W-:Y:S01]  /*0760*/  UMOV UR4, 0x400 ;  /* 0x0000040000047882 */ /* 0x000fe20000000000 */
[----:B------:R-:W-:Y:S01]  /*0770*/  PLOP3.LUT P0, PT, PT, PT, PT, 0x80, 0x8 ;  /* 0x000000000008781c */ /* 0x000fe20003f0f070 */
[----:B0-----:R-:W-:-:S06]  /*0780*/  ULEA UR4, UR5, UR4, 0x18 ;  /* 0x0000000405047291 */ /* 0x001fcc000f8ec0ff */
[----:B------:R-:W-:-:S05]  /*0790*/  IMAD.U32 R0, RZ, RZ, UR4 ;  /* 0x00000004ff007e24 */ /* 0x000fca000f8e00ff */
[----:B------:R3:W-:Y:S02]  /*07a0*/  STS.64 [R0+0x100], R2 ;  /* 0x0001000200007388 */ /* 0x0007e40000000a00 */
.L_x_91:
[----:B--2---:R-:W2:Y:S01]  /*07b0*/  LDC.64 R6, c[0x0][0x3a8] ;  /* 0x0000ea00ff067b82 */ /* 0x004ea20000000a00 */
[----:B------:R-:W-:Y:S05]  /*07c0*/  WARPSYNC.ALL ;  /* 0x0000000000007948 */ /* 0x000fea0003800000 */
[----:B------:R-:W-:Y:S01]  /*07d0*/  BSSY.RECONVERGENT B0, `(.L_x_95) ;  /* 0x0000017000007945 */ /* 0x000fe20003800200 */
[----:B0--3--:R-:W-:Y:S01]  /*07e0*/  CS2R R2, SRZ ;  /* 0x0000000000027805 */ /* 0x009fe2000001ff00 */
[----:B------:R-:W-:Y:S01]  /*07f0*/  BAR.SYNC.DEFER_BLOCKING 0x0 ;  /* 0x0000000000007b1d */ /* 0x000fe20000010000 */
[----:B--2---:R-:W-:-:S04]  /*0800*/  ISETP.GE.U32.AND P1, PT, R23, R6, PT ;  /* 0x000000061700720c */ /* 0x004fc80003f26070 */
[----:B------:R-:W-:-:S13]  /*0810*/  ISETP.GE.U32.AND.EX P1, PT, R18, R7, PT, P1 ;  /* 0x000000071200720c */ /* 0x000fda0003f26110 */
[----:B------:R-:W-:Y:S05]  /*0820*/  @P1 BRA `(.L_x_96) ;  /* 0x0000000000441947 */ /* 0x000fea0003800000 */
[----:B------:R0:W2:Y:S01]  /*0830*/  LDS.64 R4, [R0+0x100] ;  /* 0x0001000000047984 */ /* 0x0000a20000000a00 */
[----:B------:R-:W3:Y:S01]  /*0840*/  LDC R13, c[0x0][0x360] ;  /* 0x0000d800ff0d7b82 */ /* 0x000ee20000000800 */
[----:B------:R-:W-:Y:S01]  /*0850*/  IMAD.MOV.U32 R15, RZ, RZ, R23 ;  /* 0x000000ffff0f7224 */ /* 0x000fe200078e0017 */
[----:B------:R-:W-:Y:S01]  /*0860*/  MOV R10, R23 ;  /* 0x00000017000a7202 */ /* 0x000fe20000000f00 */
[----:B------:R-:W-:Y:S01]  /*0870*/  IMAD.MOV.U32 R12, RZ, RZ, R18 ;  /* 0x000000ffff0c7224 */ /* 0x000fe200078e0012 */
[----:B------:R-:W-:-:S07]  /*0880*/  CS2R R2, SRZ ;  /* 0x0000000000027805 */ /* 0x000fce000001ff00 */
.L_x_97:
[----:B------:R-:W-:-:S04]  /*0890*/  LEA R8, P1, R15, UR6, 0x3 ;  /* 0x000000060f087c11 */ /* 0x000fc8000f8218ff */
[----:B------:R-:W-:-:S06]  /*08a0*/  LEA.HI.X R9, R15, UR7, R12, 0x3, P1 ;  /* 0x000000070f097c11 */ /* 0x000fcc00088f1c0c */
[----:B------:R-:W2:Y:S01]  /*08b0*/  LDG.E.64.CONSTANT R8, desc[UR10][R8.64] ;  /* 0x0000000a08087981 */ /* 0x000ea2000c1e9b00 */
[----:B---3--:R-:W-:-:S05]  /*08c0*/  IMAD.IADD R15, R13, 0x1, R10 ;  /* 0x000000010d0f7824 */ /* 0x008fca00078e020a */
[----:B------:R-:W-:Y:S02]  /*08d0*/  ISETP.GE.U32.AND P1, PT, R15, R6, PT ;  /* 0x000000060f00720c */ /* 0x000fe40003f26070 */
[----:B------:R-:W-:-:S04]  /*08e0*/  SHF.R.S32.HI R12, RZ, 0x1f, R15 ;  /* 0x0000001fff0c7819 */ /* 0x000fc8000001140f */
[----:B------:R-:W-:Y:S01]  /*08f0*/  ISETP.GE.U32.AND.EX P1, PT, R12, R7, PT, P1 ;  /* 0x000000070c00720c */ /* 0x000fe20003f26110 */
[----:B--2---:R-:W-:-:S08]  /*0900*/  DADD R10, -R4, R8 ;  /* 0x00000000040a7229 */ /* 0x004fd00000000108 */
[----:B------:R-:W-:Y:S01]  /*0910*/  DFMA R2, R10, R10, R2 ;  /* 0x0000000a0a02722b */ /* 0x000fe20000000002 */
[----:B------:R-:W-:-:S03]  /*0920*/  IMAD.MOV.U32 R10, RZ, RZ, R15 ;  /* 0x000000ffff0a7224 */ /* 0x000fc600078e000f */
[----:B------:R-:W-:Y:S07]  /*0930*/  @!P1 BRA `(.L_x_97) ;  /* 0xfffffffc00d49947 */ /* 0x000fee000383ffff */
.L_x_96:
[----:B------:R-:W-:Y:S05]  /*0940*/  BSYNC.RECONVERGENT B0 ;  /* 0x0000000000007941 */ /* 0x000fea0003800200 */
.L_x_95:
[----:B------:R-:W-:Y:S01]  /*0950*/  SHFL.DOWN PT, R5, R3, 0x10, 0x1f ;  /* 0x0a001f0003057f89 */ /* 0x000fe200000e0000 */
[----:B------:R-:W-:Y:S01]  /*0960*/  ISETP.NE.AND P1, PT, R17, RZ, PT ;  /* 0x000000ff1100720c */ /* 0x000fe20003f25270 */
[----:B------:R-:W-:Y:S02]  /*0970*/  BSSY B0, `(.L_x_98) ;  /* 0x0000034000007945 */ /* 0x000fe40003800000 */
        /* <DEDUP_REMOVED lines=14> */
[----:B------:R2:W-:Y:S01]  /*0a60*/  @!P1 STS.64 [R19], R4 ;  /* 0x0000000413009388 */ /* 0x0005e20000000a00 */
[----:B------:R-:W-:Y:S01]  /*0a70*/  BAR.SYNC.DEFER_BLOCKING 0x0 ;  /* 0x0000000000007b1d */ /* 0x000fe20000010000 */
[----:B------:R-:W-:-:S13]  /*0a80*/  ISETP.GT.U32.AND P1, PT, R23, 0x1f, PT ;  /* 0x0000001f1700780c */ /* 0x000fda0003f24070 */
[----:B--2---:R-:W-:Y:S05]  /*0a90*/  @P1 BRA `(.L_x_99) ;  /* 0x0000000000841947 */ /* 0x004fea0003800000 */
[----:B------:R-:W2:Y:S01]  /*0aa0*/  LDCU UR4, c[0x0][0x360] ;  /* 0x00006c00ff0477ac */ /* 0x000ea20008000800 */
[----:B------:R-:W-:Y:S01]  /*0ab0*/  CS2R R6, SRZ ;  /* 0x0000000000067805 */ /* 0x000fe2000001ff00 */
[----:B--2---:R-:W-:-:S04]  /*0ac0*/  UIADD3 UR4, UPT, UPT, UR4, 0x1f, URZ ;  /* 0x0000001f04047890 */ /* 0x004fc8000fffe0ff */
[----:B------:R-:W-:-:S06]  /*0ad0*/  USHF.R.U32.HI UR4, URZ, 0x5, UR4 ;  /* 0x00000005ff047899 */ /* 0x000fcc0008011604 */
[----:B------:R-:W-:Y:S01]  /*0ae0*/  ISETP.GE.U32.AND P1, PT, R23, UR4, PT ;  /* 0x0000000417007c0c */ /* 0x000fe2000bf26070 */
[----:B------:R-:W-:-:S12]  /*0af0*/  UMOV UR4, 0xffffffff ;  /* 0xffffffff00047882 */ /* 0x000fd80000000000 */
[----:B------:R2:W3:Y:S01]  /*0b00*/  @!P1 LDS.64 R6, [R20] ;  /* 0x0000000014069984 */ /* 0x0004e20000000a00 */
[----:B------:R-:W-:Y:S05]  /*0b10*/  BRA.DIV UR4, `(.L_x_100) ;  /* 0x0000000a04bc7947 */ /* 0x000fea000b800000 */
[----:B---3--:R-:W3:Y:S04]  /*0b20*/  SHFL.DOWN PT, R9, R7, 0x10, 0x1f ;  /* 0x0a001f0007097f89 */ /* 0x008ee800000e0000 */
[----:B------:R-:W4:Y:S01]  /*0b30*/  SHFL.DOWN PT, R8, R6, 0x10, 0x1f ;  /* 0x0a001f0006087f89 */ /* 0x000f2200000e0000 */
[----:B---3--:R-:W-:Y:S02]  /*0b40*/  IMAD.MOV.U32 R3, RZ, RZ, R9 ;  /* 0x000000ffff037224 */ /* 0x008fe400078e0009 */
[----:B----4-:R-:W-:-:S06]  /*0b50*/  IMAD.MOV.U32 R2, RZ, RZ, R8 ;  /* 0x000000ffff027224 */ /* 0x010fcc00078e0008 */
[----:B------:R-:W-:-:S07]  /*0b60*/  DADD R8, R2, R6 ;  /* 0x0000000002087229 */ /* 0x000fce0000000006 */
[----:B------:R-:W3:Y:S04]  /*0b70*/  SHFL.DOWN PT, R11, R9, 0x8, 0x1f ;  /* 0x09001f00090b7f89 */ /* 0x000ee800000e0000 */
[----:B------:R-:W4:Y:S01]  /*0b80*/  SHFL.DOWN PT, R10, R8, 0x8, 0x1f ;  /* 0x09001f00080a7f89 */ /* 0x000f2200000e0000 */
[----:B---3--:R-:W-:Y:S02]  /*0b90*/  IMAD.MOV.U32 R3, RZ, RZ, R11 ;  /* 0x000000ffff037224 */ /* 0x008fe400078e000b */
[----:B----4-:R-:W-:-:S06]  /*0ba0*/  IMAD.MOV.U32 R2, RZ, RZ, R10 ;  /* 0x000000ffff027224 */ /* 0x010fcc00078e000a */
[----:B------:R-:W-:-:S07]  /*0bb0*/  DADD R10, R8, R2 ;  /* 0x00000000080a7229 */ /* 0x000fce0000000002 */
[----:B------:R-:W3:Y:S04]  /*0bc0*/  SHFL.DOWN PT, R13, R11, 0x4, 0x1f ;  /* 0x08801f000b0d7f89 */ /* 0x000ee800000e0000 */
[----:B------:R-:W4:Y:S01]  /*0bd0*/  SHFL.DOWN PT, R12, R10, 0x4, 0x1f ;  /* 0x08801f000a0c7f89 */ /* 0x000f2200000e0000 */
[----:B---3--:R-:W-:Y:S01]  /*0be0*/  IMAD.MOV.U32 R3, RZ, RZ, R13 ;  /* 0x000000ffff037224 */ /* 0x008fe200078e000d */
[----:B----4-:R-:W-:-:S06]  /*0bf0*/  MOV R2, R12 ;  /* 0x0000000c00027202 */ /* 0x010fcc0000000f00 */
[----:B------:R-:W-:-:S07]  /*0c00*/  DADD R12, R10, R2 ;  /* 0x000000000a0c7229 */ /* 0x000fce0000000002 */
[----:B------:R-:W3:Y:S04]  /*0c10*/  SHFL.DOWN PT, R7, R13, 0x2, 0x1f ;  /* 0x08401f000d077f89 */ /* 0x000ee800000e0000 */
[----:B------:R-:W4:Y:S01]  /*0c20*/  SHFL.DOWN PT, R6, R12, 0x2, 0x1f ;  /* 0x08401f000c067f89 */ /* 0x000f2200000e0000 */
[----:B---3--:R-:W-:Y:S02]  /*0c30*/  IMAD.MOV.U32 R3, RZ, RZ, R7 ;  /* 0x000000ffff037224 */ /* 0x008fe400078e0007 */
[----:B----4-:R-:W-:-:S06]  /*0c40*/  IMAD.MOV.U32 R2, RZ, RZ, R6 ;  /* 0x000000ffff027224 */ /* 0x010fcc00078e0006 */
[----:B------:R-:W-:-:S07]  /*0c50*/  DADD R6, R12, R2 ;  /* 0x000000000c067229 */ /* 0x000fce0000000002 */
[----:B------:R3:W4:Y:S04]  /*0c60*/  SHFL.DOWN PT, R8, R7, 0x1, 0x1f ;  /* 0x08201f0007087f89 */ /* 0x00072800000e0000 */
[----:B------:R3:W0:Y:S02]  /*0c70*/  SHFL.DOWN PT, R14, R6, 0x1, 0x1f ;  /* 0x08201f00060e7f89 */ /* 0x00062400000e0000 */
.L_x_129:
[----:B0-----:R-:W-:Y:S02]  /*0c80*/  IMAD.MOV.U32 R4, RZ, RZ, R14 ;  /* 0x000000ffff047224 */ /* 0x001fe400078e000e */
[----:B----4-:R-:W-:-:S06]  /*0c90*/  IMAD.MOV.U32 R5, RZ, RZ, R8 ;  /* 0x000000ffff057224 */ /* 0x010fcc00078e0008 */
[----:B------:R-:W-:-:S11]  /*0ca0*/  DADD R4, R6, R4 ;  /* 0x0000000006047229 */ /* 0x000fd60000000004 */
.L_x_99:
[----:B------:R-:W-:Y:S05]  /*0cb0*/  BSYNC B0 ;  /* 0x0000000000007941 */ /* 0x000fea0003800000 */
.L_x_98:
[----:B------:R-:W-:Y:S05]  /*0cc0*/  @!P0 BRA `(.L_x_101) ;  /* 0x0000000000c88947 */ /* 0x000fea0003800000 */
[----:B------:R-:W3:Y:S01]  /*0cd0*/  LDCU.64 UR4, c[0x0][0x3a8] ;  /* 0x00007500ff0477ac */ /* 0x000ee20008000a00 */
[----:B------:R-:W-:Y:S01]  /*0ce0*/  IMAD.MOV.U32 R2, RZ, RZ, 0x1 ;  /* 0x00000001ff027424 */ /* 0x000fe200078e00ff */
[----:B------:R-:W-:Y:S01]  /*0cf0*/  FSETP.GEU.AND P1, PT, |R5|, 6.5827683646048100446e-37, PT ;  /* 0x036000000500780b */ /* 0x000fe20003f2e200 */
[----:B------:R-:W-:Y:S01]  /*0d00*/  BSSY.RECONVERGENT B0, `(.L_x_102) ;  /* 0x0000015000007945 */ /* 0x000fe20003800200 */
[----:B---3--:R-:W3:Y:S08]  /*0d10*/  I2F.F64.U64 R6, UR4 ;  /* 0x0000000400067d12 */ /* 0x008ef00008301800 */
[----:B---3--:R-:W3:Y:S02]  /*0d20*/  MUFU.RCP64H R3, R7 ;  /* 0x0000000700037308 */ /* 0x008ee40000001800 */
[----:B---3--:R-:W-:-:S08]  /*0d30*/  DFMA R8, -R6, R2, 1 ;  /* 0x3ff000000608742b */ /* 0x008fd00000000102 */
[----:B------:R-:W-:-:S08]  /*0d40*/  DFMA R8, R8, R8, R8 ;  /* 0x000000080808722b */ /* 0x000fd00000000008 */
[----:B------:R-:W-:-:S08]  /*0d50*/  DFMA R8, R2, R8, R2 ;  /* 0x000000080208722b */ /* 0x000fd00000000002 */
[----:B------:R-:W-:-:S08]  /*0d60*/  DFMA R2, -R6, R8, 1 ;  /* 0x3ff000000602742b */ /* 0x000fd00000000108 */
[----:B------:R-:W-:-:S08]  /*0d70*/  DFMA R10, R8, R2, R8 ;  /* 0x00000002080a722b */ /* 0x000fd00000000008 */
[----:B------:R-:W-:-:S08]  /*0d80*/  DMUL R2, R10, R4 ;  /* 0x000000040a027228 */ /* 0x000fd00000000000 */
[----:B------:R-:W-:-:S08]  /*0d90*/  DFMA R8, -R6, R2, R4 ;  /* 0x000000020608722b */ /* 0x000fd00000000104 */
[----:B------:R-:W-:-:S10]  /*0da0*/  DFMA R2, R10, R8, R2 ;  /* 0x000000080a02722b */ /* 0x000fd40000000002 */
[----:B0-----:R-:W-:-:S05]  /*0db0*/  FFMA R0, RZ, R7, R3 ;  /* 0x00000007ff007223 */ /* 0x001fca0000000003 */
[----:B------:R-:W-:-:S13]  /*0dc0*/  FSETP.GT.AND P0, PT, |R0|, 1.469367938527859385e-39, PT ;  /* 0x001000000000780b */ /* 0x000fda0003f04200 */
[----:B------:R-:W-:Y:S05]  /*0dd0*/  @P0 BRA P1, `(.L_x_103) ;  /* 0x00000000001c0947 */ /* 0x000fea0000800000 */
[----:B------:R-:W-:Y:S01]  /*0de0*/  IMAD.MOV.U32 R11, RZ, RZ, R5 ;  /* 0x000000ffff0b7224 */ /* 0x000fe200078e0005 */
[----:B------:R-:W-:Y:S01]  /*0df0*/  MOV R0, R4 ;  /* 0x0000000400007202 */ /* 0x000fe20000000f00 */
[----:B------:R-:W-:Y:S01]  /*0e00*/  IMAD.MOV.U32 R5, RZ, RZ, R7 ;  /* 0x000000ffff057224 */ /* 0x000fe200078e0007 */
[----:B------:R-:W-:-:S07]  /*0e10*/  MOV R16, 0xe30 ;  /* 0x00000e3000107802 */ /* 0x000fce0000000f00 */
[----:B-12---:R-:W-:Y:S05]  /*0e20*/  CALL.REL.NOINC `($__internal_2_$__cuda_sm20_div_rn_f64_full) ;  /* 0x0000000800ec7944 */ /* 0x006fea0003c00000 */
[----:B------:R-:W-:Y:S02]  /*0e30*/  IMAD.MOV.U32 R2, RZ, RZ, R10 ;  /* 0x000000ffff027224 */ /* 0x000fe400078e000a */
[----:B------:R-:W-:-:S07]  /*0e40*/  IMAD.MOV.U32 R3, RZ, RZ, R11 ;  /* 0x000000ffff037224 */ /* 0x000fce00078e000b */
.L_x_103:
[----:B------:R-:W-:Y:S05]  /*0e50*/  BSYNC.RECONVERGENT B0 ;  /* 0x0000000000007941 */ /* 0x000fea0003800200 */
.L_x_102:
[----:B------:R-:W0:Y:S01]  /*0e60*/  LDCU.64 UR4, c[0x0][0x3b0] ;  /* 0x00007600ff0477ac */ /* 0x000e220008000a00 */
[----:B------:R-:W-:Y:S01]  /*0e70*/  IMAD.MOV.U32 R6, RZ, RZ, 0x0 ;  /* 0x00000000ff067424 */ /* 0x000fe200078e00ff */
[----:B------:R-:W-:Y:S01]  /*0e80*/  MOV R7, 0x3fd80000 ;  /* 0x3fd8000000077802 */ /* 0x000fe20000000f00 */
[----:B------:R-:W-:Y:S01]  /*0e90*/  BSSY.RECONVERGENT B0, `(.L_x_104) ;  /* 0x0000010000007945 */ /* 0x000fe20003800200 */
[----:B0-----:R-:W-:Y:S01]  /*0ea0*/  DADD R8, R2, UR4 ;  /* 0x0000000402087e29 */ /* 0x001fe20008000000 */
[----:B------:R-:W-:-:S05]  /*0eb0*/  IMAD.MOV.U32 R2, RZ, RZ, RZ ;  /* 0x000000ffff027224 */ /* 0x000fca00078e00ff */
[----:B------:R-:W0:Y:S04]  /*0ec0*/  MUFU.RSQ64H R3, R9 ;  /* 0x0000000900037308 */ /* 0x000e280000001c00 */
[----:B------:R-:W-:-:S05]  /*0ed0*/  VIADD R0, R9, 0xfff00000 ;  /* 0xfff0000009007836 */ /* 0x000fca0000000000 */
[----:B------:R-:W-:Y:S01]  /*0ee0*/  ISETP.GE.U32.AND P0, PT, R0, 0x7fe00000, PT ;  /* 0x7fe000000000780c */ /* 0x000fe20003f06070 */
[----:B0-----:R-:W-:-:S08]  /*0ef0*/  DMUL R4, R2, R2 ;  /* 0x0000000202047228 */ /* 0x001fd00000000000 */
[----:B------:R-:W-:-:S08]  /*0f00*/  DFMA R4, R8, -R4, 1 ;  /* 0x3ff000000804742b */ /* 0x000fd00000000804 */
[----:B------:R-:W-:Y:S02]  /*0f10*/  DFMA R6, R4, R6, 0.5 ;  /* 0x3fe000000406742b */ /* 0x000fe40000000006 */
[----:B------:R-:W-:-:S08]  /*0f20*/  DMUL R4, R2, R4 ;  /* 0x0000000402047228 */ /* 0x000fd00000000000 */
[----:B------:R-:W-:Y:S01]  /*0f30*/  DFMA R2, R6, R4, R2 ;  /* 0x000000040602722b */ /* 0x000fe20000000002 */
[----:B------:R-:W-:Y:S10]  /*0f40*/  @!P0 BRA `(.L_x_105) ;  /* 0x0000000000108947 */ /* 0x000ff40003800000 */
[----:B------:R-:W-:-:S07]  /*0f50*/  MOV R10, 0xf70 ;  /* 0x00000f70000a7802 */ /* 0x000fce0000000f00 */
[----:B-12---:R-:W-:Y:S05]  /*0f60*/  CALL.REL.NOINC `($__internal_3_$__cuda_sm20_drsqrt_f64_slowpath_v2) ;  /* 0x0000001000147944 */ /* 0x006fea0003c00000 */
[----:B------:R-:W-:Y:S02]  /*0f70*/  IMAD.MOV.U32 R2, RZ, RZ, R0 ;  /* 0x000000ffff027224 */ /* 0x000fe400078e0000 */
[----:B------:R-:W-:-:S07]  /*0f80*/  IMAD.MOV.U32 R3, RZ, RZ, R5 ;  /* 0x000000ffff037224 */ /* 0x000fce00078e0005 */
.L_x_105:
[----:B------:R-:W-:Y:S05]  /*0f90*/  BSYNC.RECONVERGENT B0 ;  /* 0x0000000000007941 */ /* 0x000fea0003800200 */
.L_x_104:
[----:B------:R-:W0:Y:S01]  /*0fa0*/  S2UR UR5, SR_CgaCtaId ;  /* 0x00000000000579c3 */ /* 0x000e220000008800 */
[----:B------:R-:W-:Y:S02]  /*0fb0*/  UMOV UR4, 0x400 ;  /* 0x0000040000047882 */ /* 0x000fe40000000000 */
[----:B0-----:R-:W-:-:S06]  /*0fc0*/  ULEA UR4, UR5, UR4, 0x18 ;  /* 0x0000000405047291 */ /* 0x001fcc000f8ec0ff */
[----:B------:R-:W-:-:S05]  /*0fd0*/  IMAD.U32 R0, RZ, RZ, UR4 ;  /* 0x00000004ff007e24 */ /* 0x000fca000f8e00ff */
[----:B------:R4:W-:Y:S02]  /*0fe0*/  STS.64 [R0+0x108], R2 ;  /* 0x0001080200007388 */ /* 0x0009e40000000a00 */
.L_x_101:
[----:B----4-:R-:W4:Y:S01]  /*0ff0*/  LDC.64 R2, c[0x0][0x3a8] ;  /* 0x0000ea00ff027b82 */ /* 0x010f220000000a00 */
[----:B------:R-:W-:Y:S07]  /*1000*/  WARPSYNC.ALL ;  /* 0x0000000000007948 */ /* 0x000fee0003800000 */
[----:B------:R-:W-:Y:S01]  /*1010*/  BAR.SYNC.DEFER_BLOCKING 0x0 ;  /* 0x0000000000007b1d */ /* 0x000fe20000010000 */
[----:B----4-:R-:W-:-:S04]  /*1020*/  ISETP.GE.U32.AND P0, PT, R23, R2, PT ;  /* 0x000000021700720c */ /* 0x010fc80003f06070 */
[----:B------:R-:W-:-:S13]  /*1030*/  ISETP.GE.U32.AND.EX P0, PT, R18, R3, PT, P0 ;  /* 0x000000031200720c */ /* 0x000fda0003f06100 */
[----:B------:R-:W-:Y:S05]  /*1040*/  @P0 EXIT ;  /* 0x000000000000094d */ /* 0x000fea0003800000 */
[----:B---3--:R3:W4:Y:S01]  /*1050*/  LDS.128 R4, [R0+0x100] ;  /* 0x0001000000047984 */ /* 0x0087220000000c00 */
[----:B------:R-:W-:Y:S01]  /*1060*/  BSSY.RECONVERGENT B0, `(.L_x_106) ;  /* 0x000001c000007945 */ /* 0x000fe20003800200 */
[----:B------:R-:W0:Y:S01]  /*1070*/  LDCU UR4, c[0x0][0x360] ;  /* 0x00006c00ff0477ac */ /* 0x000e220008000800 */
[----:B------:R-:W0:Y:S01]  /*1080*/  LDCU.64 UR14, c[0x0][0x388] ;  /* 0x00007100ff0e77ac */ /* 0x000e220008000a00 */
[----:B------:R-:W0:Y:S02]  /*1090*/  LDCU.128 UR16, c[0x0][0x390] ;  /* 0x00007200ff1077ac */ /* 0x000e240008000c00 */
.L_x_107:
[C---:B------:R-:W-:Y:S01]  /*10a0*/  IMAD.SHL.U32 R12, R23.reuse, 0x8, RZ ;  /* 0x00000008170c7824 */ /* 0x040fe200078e00ff */
[----:B0--3--:R-:W-:-:S04]  /*10b0*/  SHF.L.U64.HI R0, R23, 0x3, R18 ;  /* 0x0000000317007819 */ /* 0x009fc80000010212 */
[----:B------:R-:W-:-:S04]  /*10c0*/  IADD3 R14, P0, PT, R12, UR6, RZ ;  /* 0x000000060c0e7c10 */ /* 0x000fc8000ff1e0ff */
[----:B------:R-:W-:-:S05]  /*10d0*/  IADD3.X R15, PT, PT, R0, UR7, RZ, P0, !PT ;  /* 0x00000007000f7c10 */ /* 0x000fca00087fe4ff */
[----:B------:R0:W4:Y:S01]  /*10e0*/  LDG.E.64.CONSTANT R10, desc[UR10][R14.64] ;  /* 0x0000000a0e0a7981 */ /* 0x000122000c1e9b00 */
[C---:B------:R-:W-:Y:S02]  /*10f0*/  IADD3 R16, P0, PT, R12.reuse, UR14, RZ ;  /* 0x0000000e0c107c10 */ /* 0x040fe4000ff1e0ff */
[----:B------:R-:W-:Y:S02]  /*1100*/  IADD3 R12, P1, PT, R12, UR16, RZ ;  /* 0x000000100c0c7c10 */ /* 0x000fe4000ff3e0ff */
[C---:B------:R-:W-:Y:S02]  /*1110*/  IADD3.X R17, PT, PT, R0.reuse, UR15, RZ, P0, !PT ;  /* 0x0000000f00117c10 */ /* 0x040fe400087fe4ff */
[----:B------:R-:W-:-:S03]  /*1120*/  IADD3.X R13, PT, PT, R0, UR17, RZ, P1, !PT ;  /* 0x00000011000d7c10 */ /* 0x000fc60008ffe4ff */
[----:B------:R-:W3:Y:S04]  /*1130*/  LDG.E.64.CONSTANT R8, desc[UR10][R16.64] ;  /* 0x0000000a10087981 */ /* 0x000ee8000c1e9b00 */
[----:B------:R-:W3:Y:S01]  /*1140*/  LDG.E.64.CONSTANT R12, desc[UR10][R12.64] ;  /* 0x0000000a0c0c7981 */ /* 0x000ee2000c1e9b00 */
[C---:B------:R-:W-:Y:S01]  /*1150*/  IADD3 R0, P0, PT, R23.reuse, UR12, RZ ;  /* 0x0000000c17007c10 */ /* 0x040fe2000ff1e0ff */
[----:B------:R-:W-:-:S03]  /*1160*/  VIADD R23, R23, UR4 ;  /* 0x0000000417177c36 */ /* 0x000fc60008000000 */
[----:B------:R-:W-:Y:S02]  /*1170*/  IADD3.X R19, PT, PT, R18, UR8, RZ, P0, !PT ;  /* 0x0000000812137c10 */ /* 0x000fe400087fe4ff */
[C---:B0-----:R-:W-:Y:S02]  /*1180*/  LEA R14, P0, R0.reuse, UR18, 0x3 ;  /* 0x00000012000e7c11 */ /* 0x041fe4000f8018ff */
[----:B------:R-:W-:Y:S02]  /*1190*/  SHF.R.S32.HI R18, RZ, 0x1f, R23 ;  /* 0x0000001fff127819 */ /* 0x000fe40000011417 */
[----:B------:R-:W-:Y:S02]  /*11a0*/  LEA.HI.X R15, R0, UR19, R19, 0x3, P0 ;  /* 0x00000013000f7c11 */ /* 0x000fe400080f1c13 */
[----:B------:R-:W-:-:S04]  /*11b0*/  ISETP.GE.U32.AND P0, PT, R23, R2, PT ;  /* 0x000000021700720c */ /* 0x000fc80003f06070 */
[----:B------:R-:W-:Y:S01]  /*11c0*/  ISETP.GE.U32.AND.EX P0, PT, R18, R3, PT, P0 ;  /* 0x000000031200720c */ /* 0x000fe20003f06100 */
[----:B----4-:R-:W-:-:S08]  /*11d0*/  DADD R10, -R4, R10 ;  /* 0x00000000040a7229 */ /* 0x010fd0000000010a */
[----:B------:R-:W-:-:S08]  /*11e0*/  DMUL R10, R10, R6 ;  /* 0x000000060a0a7228 */ /* 0x000fd00000000000 */
[----:B---3--:R-:W-:-:S07]  /*11f0*/  DFMA R8, R10, R8, R12 ;  /* 0x000000080a08722b */ /* 0x008fce000000000c */
[----:B------:R0:W-:Y:S01]  /*1200*/  STG.E.64 desc[UR10][R14.64], R8 ;  /* 0x000000080e007986 */ /* 0x0001e2000c101b0a */
[----:B------:R-:W-:Y:S05]  /*1210*/  @!P0 BRA `(.L_x_107) ;  /* 0xfffffffc00a08947 */ /* 0x000fea000383ffff */
[----:B------:R-:W-:Y:S05]  /*1220*/  BSYNC.RECONVERGENT B0 ;  /* 0x0000000000007941 */ /* 0x000fea0003800200 */
.L_x_106:
[----:B------:R-:W-:Y:S05]  /*1230*/  EXIT ;  /* 0x000000000000794d */ /* 0x000fea0003800000 */
.L_x_92:
[----:B--2---:R-:W-:Y:S01]  /*1240*/  MOV R5, R7 ;  /* 0x0000000700057202 */ /* 0x004fe20000000f00 */
[----:B------:R-:W-:Y:S02]  /*1250*/  IMAD.MOV.U32 R4, RZ, RZ, 0x10 ;  /* 0x00000010ff047424 */ /* 0x000fe400078e00ff */
[----:B0-----:R-:W-:Y:S02]  /*1260*/  IMAD.MOV.U32 R3, RZ, RZ, 0x1f ;  /* 0x0000001fff037424 */ /* 0x001fe400078e00ff */
[----:B------:R-:W-:-:S07]  /*1270*/  IMAD.MOV.U32 R2, RZ, RZ, -0x1 ;  /* 0xffffffffff027424 */ /* 0x000fce00078e00ff */
[----:B-1----:R-:W-:Y:S05]  /*1280*/  WARPSYNC.COLLECTIVE R2, `(.L_x_108) ;  /* 0x0000000002087348 */ /* 0x002fea0003c00000 */
[----:B------:R0:W2:Y:S02]  /*1290*/  SHFL.DOWN P1, R14, R5, R4, R3 ;  /* 0x08000004050e7389 */ /* 0x0000a40000020003 */
[----:B012---:R-:W-:Y:S05]  /*12a0*/  ENDCOLLECTIVE ;  /* 0x000000000000791b */ /* 0x007fea0003800000 */
.L_x_108:
[----:B------:R-:W-:Y:S02]  /*12b0*/  IMAD.MOV.U32 R5, RZ, RZ, R6 ;  /* 0x000000ffff057224 */ /* 0x000fe400078e0006 */
[----:B------:R-:W-:-:S07]  /*12c0*/  IMAD.MOV.U32 R9, RZ, RZ, R14 ;  /* 0x000000ffff097224 */ /* 0x000fce00078e000e */
[----:B------:R-:W-:Y:S05]  /*12d0*/  WARPSYNC.COLLECTIVE R2, `(.L_x_109) ;  /* 0x0000000002087348 */ /* 0x000fea0003c00000 */
[----:B------:R0:W1:Y:S02]  /*12e0*/  SHFL.DOWN P1, R14, R5, R4, R3 ;  /* 0x08000004050e7389 */ /* 0x0000640000020003 */
[----:B01----:R-:W-:Y:S05]  /*12f0*/  ENDCOLLECTIVE ;  /* 0x000000000000791b */ /* 0x003fea0003800000 */
.L_x_109:
[----:B------:R-:W-:Y:S02]  /*1300*/  IMAD.MOV.U32 R4, RZ, RZ, 0x8 ;  /* 0x00000008ff047424 */ /* 0x000fe400078e00ff */
[----:B------:R-:W-:-:S06]  /*1310*/  IMAD.MOV.U32 R8, RZ, RZ, R14 ;  /* 0x000000ffff087224 */ /* 0x000fcc00078e000e */
[----:B------:R-:W-:-:S10]  /*1320*/  DADD R8, R8, R6 ;  /* 0x0000000008087229 */ /* 0x000fd40000000006 */
[----:B------:R-:W-:-:S07]  /*1330*/  MOV R5, R9 ;  /* 0x0000000900057202 */ /* 0x000fce0000000f00 */
[----:B------:R-:W-:Y:S05]  /*1340*/  WARPSYNC.COLLECTIVE R2, `(.L_x_110) ;  /* 0x0000000002087348 */ /* 0x000fea0003c00000 */
[----:B------:R0:W1:Y:S02]  /*1350*/  SHFL.DOWN P1, R14, R5, R4, R3 ;  /* 0x08000004050e7389 */ /* 0x0000640000020003 */
[----:B01----:R-:W-:Y:S05]  /*1360*/  ENDCOLLECTIVE ;  /* 0x000000000000791b */ /* 0x003fea0003800000 */
.L_x_110:
[----:B------:R-:W-:Y:S02]  /*1370*/  IMAD.MOV.U32 R5, RZ, RZ, R8 ;  /* 0x000000ffff057224 */ /* 0x000fe400078e0008 */
[----:B------:R-:W-:-:S07]  /*1380*/  IMAD.MOV.U32 R11, RZ, RZ, R14 ;  /* 0x000000ffff0b7224 */ /* 0x000fce00078e000e */
[----:B------:R-:W-:Y:S05]  /*1390*/  WARPSYNC.COLLECTIVE R2, `(.L_x_111) ;  /* 0x0000000002087348 */ /* 0x000fea0003c00000 */
[----:B------:R0:W1:Y:S02]  /*13a0*/  SHFL.DOWN P1, R14, R5, R4, R3 ;  /* 0x08000004050e7389 */ /* 0x0000640000020003 */
[----:B01----:R-:W-:Y:S05]  /*13b0*/  ENDCOLLECTIVE ;  /* 0x000000000000791b */ /* 0x003fea0003800000 */
.L_x_111:
[----:B------:R-:W-:Y:S01]  /*13c0*/  MOV R4, 0x4 ;  /* 0x0000000400047802 */ /* 0x000fe20000000f00 */
[----:B------:R-:W-:-:S06]  /*13d0*/  IMAD.MOV.U32 R10, RZ, RZ, R14 ;  /* 0x000000ffff0a7224 */ /* 0x000fcc00078e000e */
[----:B------:R-:W-:-:S10]  /*13e0*/  DADD R10, R8, R10 ;  /* 0x00000000080a7229 */ /* 0x000fd4000000000a */
[----:B------:R-:W-:-:S07]  /*13f0*/  IMAD.MOV.U32 R5, RZ, RZ, R11 ;  /* 0x000000ffff057224 */ /* 0x000fce00078e000b */
[----:B------:R-:W-:Y:S05]  /*1400*/  WARPSYNC.COLLECTIVE R2, `(.L_x_112) ;  /* 0x0000000002087348 */ /* 0x000fea0003c00000 */
[----:B------:R0:W1:Y:S02]  /*1410*/  SHFL.DOWN P1, R14, R5, R4, R3 ;  /* 0x08000004050e7389 */ /* 0x0000640000020003 */
[----:B01----:R-:W-:Y:S05]  /*1420*/  ENDCOLLECTIVE ;  /* 0x000000000000791b */ /* 0x003fea0003800000 */
.L_x_112:
[----:B------:R-:W-:Y:S02]  /*1430*/  IMAD.MOV.U32 R5, RZ, RZ, R10 ;  /* 0x000000ffff057224 */ /* 0x000fe400078e000a */
[----:B------:R-:W-:-:S07]  /*1440*/  IMAD.MOV.U32 R13, RZ, RZ, R14 ;  /* 0x000000ffff0d7224 */ /* 0x000fce00078e000e */
[----:B------:R-:W-:Y:S05]  /*1450*/  WARPSYNC.COLLECTIVE R2, `(.L_x_113) ;  /* 0x0000000002087348 */ /* 0x000fea0003c00000 */
[----:B------:R0:W1:Y:S02]  /*1460*/  SHFL.DOWN P1, R14, R5, R4, R3 ;  /* 0x08000004050e7389 */ /* 0x0000640000020003 */
[----:B01----:R-:W-:Y:S05]  /*1470*/  ENDCOLLECTIVE ;  /* 0x000000000000791b */ /* 0x003fea0003800000 */
.L_x_113:
[----:B------:R-:W-:Y:S02]  /*1480*/  IMAD.MOV.U32 R4, RZ, RZ, 0x2 ;  /* 0x00000002ff047424 */ /* 0x000fe400078e00ff */
[----:B------:R-:W-:-:S06]  /*1490*/  IMAD.MOV.U32 R12, RZ, RZ, R14 ;  /* 0x000000ffff0c7224 */ /* 0x000fcc00078e000e */
[----:B------:R-:W-:-:S10]  /*14a0*/  DADD R12, R10, R12 ;  /* 0x000000000a0c7229 */ /* 0x000fd4000000000c */
[----:B------:R-:W-:-:S07]  /*14b0*/  IMAD.MOV.U32 R5, RZ, RZ, R13 ;  /* 0x000000ffff057224 */ /* 0x000fce00078e000d */
[----:B------:R-:W-:Y:S05]  /*14c0*/  WARPSYNC.COLLECTIVE R2, `(.L_x_114) ;  /* 0x0000000002087348 */ /* 0x000fea0003c00000 */
[----:B------:R0:W1:Y:S02]  /*14d0*/  SHFL.DOWN P1, R14, R5, R4, R3 ;  /* 0x08000004050e7389 */ /* 0x0000640000020003 */
[----:B01----:R-:W-:Y:S05]  /*14e0*/  ENDCOLLECTIVE ;  /* 0x000000000000791b */ /* 0x003fea0003800000 */
.L_x_114:
[----:B------:R-:W-:Y:S01]  /*14f0*/  IMAD.MOV.U32 R5, RZ, RZ, R12 ;  /* 0x000000ffff057224 */ /* 0x000fe200078e000c */
[----:B------:R-:W-:-:S07]  /*1500*/  MOV R7, R14 ;  /* 0x0000000e00077202 */ /* 0x000fce0000000f00 */
[----:B------:R-:W-:Y:S05]  /*1510*/  WARPSYNC.COLLECTIVE R2, `(.L_x_115) ;  /* 0x0000000002087348 */ /* 0x000fea0003c00000 */
[----:B------:R0:W1:Y:S02]  /*1520*/  SHFL.DOWN P1, R14, R5, R4, R3 ;  /* 0x08000004050e7389 */ /* 0x0000640000020003 */
[----:B01----:R-:W-:Y:S05]  /*1530*/  ENDCOLLECTIVE ;  /* 0x000000000000791b */ /* 0x003fea0003800000 */
.L_x_115:
[----:B------:R-:W-:Y:S02]  /*1540*/  IMAD.MOV.U32 R4, RZ, RZ, 0x1 ;  /* 0x00000001ff047424 */ /* 0x000fe400078e00ff */
[----:B------:R-:W-:-:S06]  /*1550*/  IMAD.MOV.U32 R6, RZ, RZ, R14 ;  /* 0x000000ffff067224 */ /* 0x000fcc00078e000e */
[----:B------:R-:W-:-:S10]  /*1560*/  DADD R6, R12, R6 ;  /* 0x000000000c067229 */ /* 0x000fd40000000006 */
[----:B------:R-:W-:-:S07]  /*1570*/  IMAD.MOV.U32 R5, RZ, RZ, R7 ;  /* 0x000000ffff057224 */ /* 0x000fce00078e0007 */
[----:B------:R-:W-:Y:S05]  /*1580*/  WARPSYNC.COLLECTIVE R2, `(.L_x_116) ;  /* 0x0000000002087348 */ /* 0x000fea0003c00000 */
[----:B------:R0:W1:Y:S02]  /*1590*/  SHFL.DOWN P1, R14, R5, R4, R3 ;  /* 0x08000004050e7389 */ /* 0x0000640000020003 */
[----:B01----:R-:W-:Y:S05]  /*15a0*/  ENDCOLLECTIVE ;  /* 0x000000000000791b */ /* 0x003fea0003800000 */
.L_x_116:
[----:B------:R-:W-:Y:S01]  /*15b0*/  MOV R5, R6 ;  /* 0x0000000600057202 */ /* 0x000fe20000000f00 */
[----:B------:R-:W-:-:S07]  /*15c0*/  IMAD.MOV.U32 R8, RZ, RZ, R14 ;  /* 0x000000ffff087224 */ /* 0x000fce00078e000e */
[----:B------:R-:W-:Y:S05]  /*15d0*/  WARPSYNC.COLLECTIVE R2, `(.L_x_117) ;  /* 0x0000000002087348 */ /* 0x000fea0003c00000 */
[----:B------:R0:W1:Y:S02]  /*15e0*/  SHFL.DOWN P1, R14, R5, R4, R3 ;  /* 0x08000004050e7389 */ /* 0x0000640000020003 */
[----:B01----:R-:W-:Y:S05]  /*15f0*/  ENDCOLLECTIVE ;  /* 0x000000000000791b */ /* 0x003fea0003800000 */
.L_x_117:
[----:B------:R-:W-:Y:S05]  /*1600*/  BRA `(.L_x_118) ;  /* 0xffffffec00d87947 */ /* 0x000fea000383ffff */
.L_x_100:
[----:B---3--:R-:W-:Y:S02]  /*1610*/  IMAD.MOV.U32 R5, RZ, RZ, R7 ;  /* 0x000000ffff057224 */ /* 0x008fe400078e0007 */
[----:B------:R-:W-:Y:S02]  /*1620*/  IMAD.MOV.U32 R4, RZ, RZ, 0x10 ;  /* 0x00000010ff047424 */ /* 0x000fe400078e00ff */
[----:B------:R-:W-:Y:S02]  /*1630*/  IMAD.MOV.U32 R3, RZ, RZ, 0x1f ;  /* 0x0000001fff037424 */ /* 0x000fe400078e00ff */
[----:B------:R-:W-:-:S07]  /*1640*/  IMAD.MOV.U32 R2, RZ, RZ, -0x1 ;  /* 0xffffffffff027424 */ /* 0x000fce00078e00ff */
[----:B012---:R-:W-:Y:S05]  /*1650*/  WARPSYNC.COLLECTIVE R2, `(.L_x_119) ;  /* 0x0000000002087348 */ /* 0x007fea0003c00000 */
[----:B------:R3:W4:Y:S02]  /*1660*/  SHFL.DOWN P1, R14, R5, R4, R3 ;  /* 0x08000004050e7389 */ /* 0x0007240000020003 */
[----:B01234-:R-:W-:Y:S05]  /*1670*/  ENDCOLLECTIVE ;  /* 0x000000000000791b */ /* 0x01ffea0003800000 */
.L_x_119:
[----:B------:R-:W-:Y:S01]  /*1680*/  MOV R5, R6 ;  /* 0x0000000600057202 */ /* 0x000fe20000000f00 */
[----:B------:R-:W-:-:S07]  /*1690*/  IMAD.MOV.U32 R9, RZ, RZ, R14 ;  /* 0x000000ffff097224 */ /* 0x000fce00078e000e */
[----:B------:R-:W-:Y:S05]  /*16a0*/  WARPSYNC.COLLECTIVE R2, `(.L_x_120) ;  /* 0x0000000002087348 */ /* 0x000fea0003c00000 */
[----:B------:R0:W1:Y:S02]  /*16b0*/  SHFL.DOWN P1, R14, R5, R4, R3 ;  /* 0x08000004050e7389 */ /* 0x0000640000020003 */
[----:B01----:R-:W-:Y:S05]  /*16c0*/  ENDCOLLECTIVE ;  /* 0x000000000000791b */ /* 0x003fea0003800000 */
.L_x_120:
[----:B------:R-:W-:Y:S02]  /*16d0*/  IMAD.MOV.U32 R4, RZ, RZ, 0x8 ;  /* 0x00000008ff047424 */ /* 0x000fe400078e00ff */
[----:B------:R-:W-:-:S06]  /*16e0*/  IMAD.MOV.U32 R8, RZ, RZ, R14 ;  /* 0x000000ffff087224 */ /* 0x000fcc00078e000e */
[----:B------:R-:W-:-:S10]  /*16f0*/  DADD R8, R8, R6 ;  /* 0x0000000008087229 */ /* 0x000fd40000000006 */
[----:B------:R-:W-:-:S07]  /*1700*/  IMAD.MOV.U32 R5, RZ, RZ, R9 ;  /* 0x000000ffff057224 */ /* 0x000fce00078e0009 */
[----:B------:R-:W-:Y:S05]  /*1710*/  WARPSYNC.COLLECTIVE R2, `(.L_x_121) ;  /* 0x0000000002087348 */ /* 0x000fea0003c00000 */
[----:B------:R0:W1:Y:S02]  /*1720*/  SHFL.DOWN P1, R14, R5, R4, R3 ;  /* 0x08000004050e7389 */ /* 0x0000640000020003 */
[----:B01----:R-:W-:Y:S05]  /*1730*/  ENDCOLLECTIVE ;  /* 0x000000000000791b */ /* 0x003fea0003800000 */
.L_x_121:
[----:B------:R-:W-:Y:S02]  /*1740*/  IMAD.MOV.U32 R5, RZ, RZ, R8 ;  /* 0x000000ffff057224 */ /* 0x000fe400078e0008 */
[----:B------:R-:W-:-:S07]  /*1750*/  IMAD.MOV.U32 R11, RZ, RZ, R14 ;  /* 0x000000ffff0b7224 */ /* 0x000fce00078e000e */
[----:B------:R-:W-:Y:S05]  /*1760*/  WARPSYNC.COLLECTIVE R2, `(.L_x_122) ;  /* 0x0000000002087348 */ /* 0x000fea0003c00000 */
[----:B------:R0:W1:Y:S02]  /*1770*/  SHFL.DOWN P1, R14, R5, R4, R3 ;  /* 0x08000004050e7389 */ /* 0x0000640000020003 */
[----:B01----:R-:W-:Y:S05]  /*1780*/  ENDCOLLECTIVE ;  /* 0x000000000000791b */ /* 0x003fea0003800000 */
.L_x_122:
[----:B------:R-:W-:Y:S01]  /*1790*/  IMAD.MOV.U32 R4, RZ, RZ, 0x4 ;  /* 0x00000004ff047424 */ /* 0x000fe200078e00ff */
[----:B------:R-:W-:-:S06]  /*17a0*/  MOV R10, R14 ;  /* 0x0000000e000a7202 */ /* 0x000fcc0000000f00 */
[----:B------:R-:W-:-:S10]  /*17b0*/  DADD R10, R8, R10 ;  /* 0x00000000080a7229 */ /* 0x000fd4000000000a */
[----:B------:R-:W-:-:S07]  /*17c0*/  IMAD.MOV.U32 R5, RZ, RZ, R11 ;  /* 0x000000ffff057224 */ /* 0x000fce00078e000b */
[----:B------:R-:W-:Y:S05]  /*17d0*/  WARPSYNC.COLLECTIVE R2, `(.L_x_123) ;  /* 0x0000000002087348 */ /* 0x000fea0003c00000 */
[----:B------:R0:W1:Y:S02]  /*17e0*/  SHFL.DOWN P1, R14, R5, R4, R3 ;  /* 0x08000004050e7389 */ /* 0x0000640000020003 */
[----:B01----:R-:W-:Y:S05]  /*17f0*/  ENDCOLLECTIVE ;  /* 0x000000000000791b */ /* 0x003fea0003800000 */
.L_x_123:
[----:B------:R-:W-:Y:S02]  /*1800*/  IMAD.MOV.U32 R5, RZ, RZ, R10 ;  /* 0x000000ffff057224 */ /* 0x000fe400078e000a */
[----:B------:R-:W-:-:S07]  /*1810*/  IMAD.MOV.U32 R13, RZ, RZ, R14 ;  /* 0x000000ffff0d7224 */ /* 0x000fce00078e000e */
[----:B------:R-:W-:Y:S05]  /*1820*/  WARPSYNC.COLLECTIVE R2, `(.L_x_124) ;  /* 0x0000000002087348 */ /* 0x000fea0003c00000 */
[----:B------:R0:W1:Y:S02]  /*1830*/  SHFL.DOWN P1, R14, R5, R4, R3 ;  /* 0x08000004050e7389 */ /* 0x0000640000020003 */
[----:B01----:R-:W-:Y:S05]  /*1840*/  ENDCOLLECTIVE ;  /* 0x000000000000791b */ /* 0x003fea0003800000 */
.L_x_124:
[----:B------:R-:W-:Y:S02]  /*1850*/  IMAD.MOV.U32 R4, RZ, RZ, 0x2 ;  /* 0x00000002ff047424 */ /* 0x000fe400078e00ff */
[----:B------:R-:W-:-:S06]  /*1860*/  IMAD.MOV.U32 R12, RZ, RZ, R14 ;  /* 0x000000ffff0c7224 */ /* 0x000fcc00078e000e */
[----:B------:R-:W-:-:S10]  /*1870*/  DADD R12, R10, R12 ;  /* 0x000000000a0c7229 */ /* 0x000fd4000000000c */
[----:B------:R-:W-:-:S07]  /*1880*/  MOV R5, R13 ;  /* 0x0000000d00057202 */ /* 0x000fce0000000f00 */
[----:B------:R-:W-:Y:S05]  /*1890*/  WARPSYNC.COLLECTIVE R2, `(.L_x_125) ;  /* 0x0000000002087348 */ /* 0x000fea0003c00000 */
[----:B------:R0:W1:Y:S02]  /*18a0*/  SHFL.DOWN P1, R14, R5, R4, R3 ;  /* 0x08000004050e7389 */ /* 0x0000640000020003 */
[----:B01----:R-:W-:Y:S05]  /*18b0*/  ENDCOLLECTIVE ;  /* 0x000000000000791b */ /* 0x003fea0003800000 */
.L_x_125:
[----:B------:R-:W-:Y:S02]  /*18c0*/  IMAD.MOV.U32 R5, RZ, RZ, R12 ;  /* 0x000000ffff057224 */ /* 0x000fe400078e000c */
[----:B------:R-:W-:-:S07]  /*18d0*/  IMAD.MOV.U32 R7, RZ, RZ, R14 ;  /* 0x000000ffff077224 */ /* 0x000fce00078e000e */
[----:B------:R-:W-:Y:S05]  /*18e0*/  WARPSYNC.COLLECTIVE R2, `(.L_x_126) ;  /* 0x0000000002087348 */ /* 0x000fea0003c00000 */
[----:B------:R0:W1:Y:S02]  /*18f0*/  SHFL.DOWN P1, R14, R5, R4, R3 ;  /* 0x08000004050e7389 */ /* 0x0000640000020003 */
[----:B01----:R-:W-:Y:S05]  /*1900*/  ENDCOLLECTIVE ;  /* 0x000000000000791b */ /* 0x003fea0003800000 */
.L_x_126:
[----:B------:R-:W-:Y:S01]  /*1910*/  MOV R4, 0x1 ;  /* 0x0000000100047802 */ /* 0x000fe20000000f00 */
[----:B------:R-:W-:-:S06]  /*1920*/  IMAD.MOV.U32 R6, RZ, RZ, R14 ;  /* 0x000000ffff067224 */ /* 0x000fcc00078e000e */
[----:B------:R-:W-:-:S10]  /*1930*/  DADD R6, R12, R6 ;  /* 0x000000000c067229 */ /* 0x000fd40000000006 */
[----:B------:R-:W-:-:S07]  /*1940*/  IMAD.MOV.U32 R5, RZ, RZ, R7 ;  /* 0x000000ffff057224 */ /* 0x000fce00078e0007 */
[----:B------:R-:W-:Y:S05]  /*1950*/  WARPSYNC.COLLECTIVE R2, `(.L_x_127) ;  /* 0x0000000002087348 */ /* 0x000fea0003c00000 */
[----:B------:R0:W1:Y:S02]  /*1960*/  SHFL.DOWN P1, R14, R5, R4, R3 ;  /* 0x08000004050e7389 */ /* 0x0000640000020003 */
[----:B01----:R-:W-:Y:S05]  /*1970*/  ENDCOLLECTIVE ;  /* 0x000000000000791b */ /* 0x003fea0003800000 */
.L_x_127:
[----:B------:R-:W-:Y:S02]  /*1980*/  IMAD.MOV.U32 R5, RZ, RZ, R6 ;  /* 0x000000ffff057224 */ /* 0x000fe400078e0006 */
[----:B------:R-:W-:-:S07]  /*1990*/  IMAD.MOV.U32 R8, RZ, RZ, R14 ;  /* 0x000000ffff087224 */ /* 0x000fce00078e000e */
[----:B------:R-:W-:Y:S05]  /*19a0*/  WARPSYNC.COLLECTIVE R2, `(.L_x_128) ;  /* 0x0000000002087348 */ /* 0x000fea0003c00000 */
[----:B------:R0:W1:Y:S02]  /*19b0*/  SHFL.DOWN P1, R14, R5, R4, R3 ;  /* 0x08000004050e7389 */ /* 0x0000640000020003 */
[----:B01----:R-:W-:Y:S05]  /*19c0*/  ENDCOLLECTIVE ;  /* 0x000000000000791b */ /* 0x003fea0003800000 */
.L_x_128:
[----:B------:R-:W-:Y:S05]  /*19d0*/  BRA `(.L_x_129) ;  /* 0xfffffff000a87947 */ /* 0x000fea000383ffff */
        .weak           $__internal_2_$__cuda_sm20_div_rn_f64_full
        .type           $__internal_2_$__cuda_sm20_div_rn_f64_full,@function
        .size           $__internal_2_$__cuda_sm20_div_rn_f64_full,($__internal_3_$__cuda_sm20_drsqrt_f64_slowpath_v2 - $__internal_2_$__cuda_sm20_div_rn_f64_full)
$__internal_2_$__cuda_sm20_div_rn_f64_full:
[C---:B------:R-:W-:Y:S01]  /*19e0*/  FSETP.GEU.AND P0, PT, |R5|.reuse, 1.469367938527859385e-39, PT ;  /* 0x001000000500780b */ /* 0x040fe20003f0e200 */
[--C-:B------:R-:W-:Y:S01]  /*19f0*/  IMAD.MOV.U32 R4, RZ, RZ, R6.reuse ;  /* 0x000000ffff047224 */ /* 0x100fe200078e0006 */
[----:B------:R-:W-:Y:S01]  /*1a00*/  LOP3.LUT R2, R5, 0x800fffff, RZ, 0xc0, !PT ;  /* 0x800fffff05027812 */ /* 0x000fe200078ec0ff */
[----:B------:R-:W-:Y:S01]  /*1a10*/  IMAD.MOV.U32 R8, RZ, RZ, 0x1 ;  /* 0x00000001ff087424 */ /* 0x000fe200078e00ff */
[----:B------:R-:W-:Y:S01]  /*1a20*/  MOV R7, R11 ;  /* 0x0000000b00077202 */ /* 0x000fe20000000f00 */
[----:B------:R-:W-:Y:S01]  /*1a30*/  BSSY.RECONVERGENT B1, `(.L_x_130) ;  /* 0x0000055000017945 */ /* 0x000fe20003800200 */
[----:B------:R-:W-:Y:S01]  /*1a40*/  LOP3.LUT R3, R2, 0x3ff00000, RZ, 0xfc, !PT ;  /* 0x3ff0000002037812 */ /* 0x000fe200078efcff */
[----:B------:R-:W-:Y:S01]  /*1a50*/  IMAD.MOV.U32 R2, RZ, RZ, R6 ;  /* 0x000000ffff027224 */ /* 0x000fe200078e0006 */
[C---:B------:R-:W-:Y:S01]  /*1a60*/  FSETP.GEU.AND P2, PT, |R7|.reuse, 1.469367938527859385e-39, PT ;  /* 0x001000000700780b */ /* 0x040fe20003f4e200 */
[----:B------:R-:W-:Y:S01]  /*1a70*/  IMAD.MOV.U32 R6, RZ, RZ, R0 ;  /* 0x000000ffff067224 */ /* 0x000fe200078e0000 */
[----:B------:R-:W-:-:S02]  /*1a80*/  LOP3.LUT R21, R7, 0x7ff00000, RZ, 0xc0, !PT ;  /* 0x7ff0000007157812 */ /* 0x000fc400078ec0ff */
[----:B------:R-:W-:Y:S01]  /*1a90*/  LOP3.LUT R22, R5, 0x7ff00000, RZ, 0xc0, !PT ;  /* 0x7ff0000005167812 */ /* 0x000fe200078ec0ff */
[----:B------:R-:W-:Y:S02]  /*1aa0*/  @!P0 DMUL R2, R4, 8.98846567431157953865e+307 ;  /* 0x7fe0000004028828 */ /* 0x000fe40000000000 */
[----:B------:R-:W-:Y:S01]  /*1ab0*/  IMAD.MOV.U32 R24, RZ, RZ, R21 ;  /* 0x000000ffff187224 */ /* 0x000fe200078e0015 */
[----:B------:R-:W-:-:S03]  /*1ac0*/  ISETP.GE.U32.AND P1, PT, R21, R22, PT ;  /* 0x000000161500720c */ /* 0x000fc60003f26070 */
[----:B------:R-:W0:Y:S02]  /*1ad0*/  MUFU.RCP64H R9, R3 ;  /* 0x0000000300097308 */ /* 0x000e240000001800 */
[----:B------:R-:W-:Y:S02]  /*1ae0*/  @!P2 LOP3.LUT R0, R5, 0x7ff00000, RZ, 0xc0, !PT ;  /* 0x7ff000000500a812 */ /* 0x000fe400078ec0ff */
[----:B------:R-:W-:Y:S02]  /*1af0*/  @!P0 LOP3.LUT R22, R3, 0x7ff00000, RZ, 0xc0, !PT ;  /* 0x7ff0000003168812 */ /* 0x000fe400078ec0ff */
[----:B------:R-:W-:Y:S01]  /*1b00*/  @!P2 ISETP.GE.U32.AND P3, PT, R21, R0, PT ;  /* 0x000000001500a20c */ /* 0x000fe20003f66070 */
[----:B------:R-:W-:-:S05]  /*1b10*/  IMAD.MOV.U32 R0, RZ, RZ, 0x1ca00000 ;  /* 0x1ca00000ff007424 */ /* 0x000fca00078e00ff */
[----:B------:R-:W-:-:S04]  /*1b20*/  @!P2 SEL R13, R0, 0x63400000, !P3 ;  /* 0x63400000000da807 */ /* 0x000fc80005800000 */
[----:B------:R-:W-:Y:S01]  /*1b30*/  @!P2 LOP3.LUT R14, R13, 0x80000000, R7, 0xf8, !PT ;  /* 0x800000000d0ea812 */ /* 0x000fe200078ef807 */
[----:B0-----:R-:W-:-:S03]  /*1b40*/  DFMA R10, R8, -R2, 1 ;  /* 0x3ff00000080a742b */ /* 0x001fc60000000802 */
[----:B------:R-:W-:Y:S01]  /*1b50*/  @!P2 LOP3.LUT R15, R14, 0x100000, RZ, 0xfc, !PT ;  /* 0x001000000e0fa812 */ /* 0x000fe200078efcff */
[----:B------:R-:W-:-:S04]  /*1b60*/  @!P2 IMAD.MOV.U32 R14, RZ, RZ, RZ ;  /* 0x000000ffff0ea224 */ /* 0x000fc800078e00ff */
[----:B------:R-:W-:-:S08]  /*1b70*/  DFMA R10, R10, R10, R10 ;  /* 0x0000000a0a0a722b */ /* 0x000fd0000000000a */
[----:B------:R-:W-:Y:S01]  /*1b80*/  DFMA R10, R8, R10, R8 ;  /* 0x0000000a080a722b */ /* 0x000fe20000000008 */
[----:B------:R-:W-:Y:S01]  /*1b90*/  SEL R9, R0, 0x63400000, !P1 ;  /* 0x6340000000097807 */ /* 0x000fe20004800000 */
[----:B------:R-:W-:-:S03]  /*1ba0*/  IMAD.MOV.U32 R8, RZ, RZ, R6 ;  /* 0x000000ffff087224 */ /* 0x000fc600078e0006 */
[----:B------:R-:W-:-:S03]  /*1bb0*/  LOP3.LUT R9, R9, 0x800fffff, R7, 0xf8, !PT ;  /* 0x800fffff09097812 */ /* 0x000fc600078ef807 */
[----:B------:R-:W-:-:S03]  /*1bc0*/  DFMA R12, R10, -R2, 1 ;  /* 0x3ff000000a0c742b */ /* 0x000fc60000000802 */
[----:B------:R-:W-:-:S05]  /*1bd0*/  @!P2 DFMA R8, R8, 2, -R14 ;  /* 0x400000000808a82b */ /* 0x000fca000000080e */
[----:B------:R-:W-:-:S05]  /*1be0*/  DFMA R12, R10, R12, R10 ;  /* 0x0000000c0a0c722b */ /* 0x000fca000000000a */
[----:B------:R-:W-:-:S03]  /*1bf0*/  @!P2 LOP3.LUT R24, R9, 0x7ff00000, RZ, 0xc0, !PT ;  /* 0x7ff000000918a812 */ /* 0x000fc600078ec0ff */
[----:B------:R-:W-:Y:S01]  /*1c00*/  DMUL R10, R12, R8 ;  /* 0x000000080c0a7228 */ /* 0x000fe20000000000 */
[----:B------:R-:W-:-:S04]  /*1c10*/  IADD3 R25, PT, PT, R24, -0x1, RZ ;  /* 0xffffffff18197810 */ /* 0x000fc80007ffe0ff */
[----:B------:R-:W-:Y:S01]  /*1c20*/  ISETP.GT.U32.AND P0, PT, R25, 0x7feffffe, PT ;  /* 0x7feffffe1900780c */ /* 0x000fe20003f04070 */
[----:B------:R-:W-:Y:S02]  /*1c30*/  VIADD R25, R22, 0xffffffff ;  /* 0xffffffff16197836 */ /* 0x000fe40000000000 */
[----:B------:R-:W-:-:S03]  /*1c40*/  DFMA R14, R10, -R2, R8 ;  /* 0x800000020a0e722b */ /* 0x000fc60000000008 */
[----:B------:R-:W-:-:S05]  /*1c50*/  ISETP.GT.U32.OR P0, PT, R25, 0x7feffffe, P0 ;  /* 0x7feffffe1900780c */ /* 0x000fca0000704470 */
[----:B------:R-:W-:-:S08]  /*1c60*/  DFMA R14, R12, R14, R10 ;  /* 0x0000000e0c0e722b */ /* 0x000fd0000000000a */
[----:B------:R-:W-:Y:S05]  /*1c70*/  @P0 BRA `(.L_x_131) ;  /* 0x00000000006c0947 */ /* 0x000fea0003800000 */
[----:B------:R-:W-:-:S04]  /*1c80*/  LOP3.LUT R10, R5, 0x7ff00000, RZ, 0xc0, !PT ;  /* 0x7ff00000050a7812 */ /* 0x000fc800078ec0ff */
[CC--:B------:R-:W-:Y:S02]  /*1c90*/  VIADDMNMX R6, R21.reuse, -R10.reuse, 0xb9600000, !PT ;  /* 0xb960000015067446 */ /* 0x0c0fe4000780090a */
[----:B------:R-:W-:Y:S02]  /*1ca0*/  ISETP.GE.U32.AND P0, PT, R21, R10, PT ;  /* 0x0000000a1500720c */ /* 0x000fe40003f06070 */
[----:B------:R-:W-:Y:S02]  /*1cb0*/  VIMNMX R6, PT, PT, R6, 0x46a00000, PT ;  /* 0x46a0000006067848 */ /* 0x000fe40003fe0100 */
[----:B------:R-:W-:-:S05]  /*1cc0*/  SEL R7, R0, 0x63400000, !P0 ;  /* 0x6340000000077807 */ /* 0x000fca0004000000 */
[----:B------:R-:W-:Y:S02]  /*1cd0*/  IMAD.IADD R0, R6, 0x1, -R7 ;  /* 0x0000000106007824 */ /* 0x000fe400078e0a07 */
[----:B------:R-:W-:Y:S02]  /*1ce0*/  IMAD.MOV.U32 R6, RZ, RZ, RZ ;  /* 0x000000ffff067224 */ /* 0x000fe400078e00ff */
[----:B------:R-:W-:-:S06]  /*1cf0*/  VIADD R7, R0, 0x7fe00000 ;  /* 0x7fe0000000077836 */ /* 0x000fcc0000000000 */
[----:B------:R-:W-:-:S10]  /*1d00*/  DMUL R10, R14, R6 ;  /* 0x000000060e0a7228 */ /* 0x000fd40000000000 */
[----:B------:R-:W-:-:S13]  /*1d10*/  FSETP.GTU.AND P0, PT, |R11|, 1.469367938527859385e-39, PT ;  /* 0x001000000b00780b */ /* 0x000fda0003f0c200 */
[----:B------:R-:W-:Y:S05]  /*1d20*/  @P0 BRA `(.L_x_132) ;  /* 0x0000000000940947 */ /* 0x000fea0003800000 */
[----:B------:R-:W-:Y:S01]  /*1d30*/  DFMA R2, R14, -R2, R8 ;  /* 0x800000020e02722b */ /* 0x000fe20000000008 */
[----:B------:R-:W-:-:S09]  /*1d40*/  IMAD.MOV.U32 R6, RZ, RZ, RZ ;  /* 0x000000ffff067224 */ /* 0x000fd200078e00ff */
[C---:B------:R-:W-:Y:S02]  /*1d50*/  FSETP.NEU.AND P0, PT, R3.reuse, RZ, PT ;  /* 0x000000ff0300720b */ /* 0x040fe40003f0d000 */
[----:B------:R-:W-:-:S04]  /*1d60*/  LOP3.LUT R5, R3, 0x80000000, R5, 0x48, !PT ;  /* 0x8000000003057812 */ /* 0x000fc800078e4805 */
[----:B------:R-:W-:-:S07]  /*1d70*/  LOP3.LUT R7, R5, R7, RZ, 0xfc, !PT ;  /* 0x0000000705077212 */ /* 0x000fce00078efcff */
[----:B------:R-:W-:Y:S05]  /*1d80*/  @!P0 BRA `(.L_x_132) ;  /* 0x00000000007c8947 */ /* 0x000fea0003800000 */
[----:B------:R-:W-:Y:S01]  /*1d90*/  IADD3 R3, PT, PT, -R0, RZ, RZ ;  /* 0x000000ff00037210 */ /* 0x000fe20007ffe1ff */
[----:B------:R-:W-:Y:S01]  /*1da0*/  IMAD.MOV.U32 R2, RZ, RZ, RZ ;  /* 0x000000ffff027224 */ /* 0x000fe200078e00ff */
[----:B------:R-:W-:-:S05]  /*1db0*/  DMUL.RP R6, R14, R6 ;  /* 0x000000060e067228 */ /* 0x000fca0000008000 */
[----:B------:R-:W-:-:S05]  /*1dc0*/  DFMA R2, R10, -R2, R14 ;  /* 0x800000020a02722b */ /* 0x000fca000000000e */
[----:B------:R-:W-:Y:S02]  /*1dd0*/  LOP3.LUT R5, R7, R5, RZ, 0x3c, !PT ;  /* 0x0000000507057212 */ /* 0x000fe400078e3cff */
[----:B------:R-:W-:-:S04]  /*1de0*/  IADD3 R2, PT, PT, -R0, -0x43300000, RZ ;  /* 0xbcd0000000027810 */ /* 0x000fc80007ffe1ff */
[----:B------:R-:W-:-:S04]  /*1df0*/  FSETP.NEU.AND P0, PT, |R3|, R2, PT ;  /* 0x000000020300720b */ /* 0x000fc80003f0d200 */
[----:B------:R-:W-:Y:S02]  /*1e00*/  FSEL R10, R6, R10, !P0 ;  /* 0x0000000a060a7208 */ /* 0x000fe40004000000 */
[----:B------:R-:W-:Y:S01]  /*1e10*/  FSEL R11, R5, R11, !P0 ;  /* 0x0000000b050b7208 */ /* 0x000fe20004000000 */
[----:B------:R-:W-:Y:S06]  /*1e20*/  BRA `(.L_x_132) ;  /* 0x0000000000547947 */ /* 0x000fec0003800000 */
.L_x_131:
[----:B------:R-:W-:-:S14]  /*1e30*/  DSETP.NAN.AND P0, PT, R6, R6, PT ;  /* 0x000000060600722a */ /* 0x000fdc0003f08000 */
[----:B------:R-:W-:Y:S05]  /*1e40*/  @P0 BRA `(.L_x_133) ;  /* 0x0000000000440947 */ /* 0x000fea0003800000 */
[----:B------:R-:W-:-:S14]  /*1e50*/  DSETP.NAN.AND P0, PT, R4, R4, PT ;  /* 0x000000040400722a */ /* 0x000fdc0003f08000 */
[----:B------:R-:W-:Y:S05]  /*1e60*/  @P0 BRA `(.L_x_134) ;  /* 0x0000000000300947 */ /* 0x000fea0003800000 */
[----:B------:R-:W-:Y:S01]  /*1e70*/  ISETP.NE.AND P0, PT, R24, R22, PT ;  /* 0x000000161800720c */ /* 0x000fe20003f05270 */
[----:B------:R-:W-:Y:S02]  /*1e80*/  IMAD.MOV.U32 R10, RZ, RZ, 0x0 ;  /* 0x00000000ff0a7424 */ /* 0x000fe400078e00ff */
[----:B------:R-:W-:-:S10]  /*1e90*/  IMAD.MOV.U32 R11, RZ, RZ, -0x80000 ;  /* 0xfff80000ff0b7424 */ /* 0x000fd400078e00ff */
[----:B------:R-:W-:Y:S05]  /*1ea0*/  @!P0 BRA `(.L_x_132) ;  /* 0x0000000000348947 */ /* 0x000fea0003800000 */
[----:B------:R-:W-:Y:S02]  /*1eb0*/  ISETP.NE.AND P0, PT, R24, 0x7ff00000, PT ;  /* 0x7ff000001800780c */ /* 0x000fe40003f05270 */
[----:B------:R-:W-:Y:S02]  /*1ec0*/  LOP3.LUT R11, R7, 0x80000000, R5, 0x48, !PT ;  /* 0x80000000070b7812 */ /* 0x000fe400078e4805 */
[----:B------:R-:W-:-:S13]  /*1ed0*/  ISETP.EQ.OR P0, PT, R22, RZ, !P0 ;  /* 0x000000ff1600720c */ /* 0x000fda0004702670 */
[----:B------:R-:W-:Y:S01]  /*1ee0*/  @P0 LOP3.LUT R0, R11, 0x7ff00000, RZ, 0xfc, !PT ;  /* 0x7ff000000b000812 */ /* 0x000fe200078efcff */
[----:B------:R-:W-:Y:S02]  /*1ef0*/  @!P0 IMAD.MOV.U32 R10, RZ, RZ, RZ ;  /* 0x000000ffff0a8224 */ /* 0x000fe400078e00ff */
[----:B------:R-:W-:Y:S01]  /*1f00*/  @P0 IMAD.MOV.U32 R10, RZ, RZ, RZ ;  /* 0x000000ffff0a0224 */ /* 0x000fe200078e00ff */
[----:B------:R-:W-:Y:S01]  /*1f10*/  @P0 MOV R11, R0 ;  /* 0x00000000000b0202 */ /* 0x000fe20000000f00 */
[----:B------:R-:W-:Y:S06]  /*1f20*/  BRA `(.L_x_132) ;  /* 0x0000000000147947 */ /* 0x000fec0003800000 */
.L_x_134:
[----:B------:R-:W-:Y:S01]  /*1f30*/  LOP3.LUT R11, R5, 0x80000, RZ, 0xfc, !PT ;  /* 0x00080000050b7812 */ /* 0x000fe200078efcff */
[----:B------:R-:W-:Y:S01]  /*1f40*/  IMAD.MOV.U32 R10, RZ, RZ, R4 ;  /* 0x000000ffff0a7224 */ /* 0x000fe200078e0004 */
[----:B------:R-:W-:Y:S06]  /*1f50*/  BRA `(.L_x_132) ;  /* 0x0000000000087947 */ /* 0x000fec0003800000 */
.L_x_133:
[----:B------:R-:W-:Y:S01]  /*1f60*/  LOP3.LUT R11, R7, 0x80000, RZ, 0xfc, !PT ;  /* 0x00080000070b7812 */ /* 0x000fe200078efcff */
[----:B------:R-:W-:-:S07]  /*1f70*/  IMAD.MOV.U32 R10, RZ, RZ, R6 ;  /* 0x000000ffff0a7224 */ /* 0x000fce00078e0006 */
.L_x_132:
[----:B------:R-:W-:Y:S05]  /*1f80*/  BSYNC.RECONVERGENT B1 ;  /* 0x0000000000017941 */ /* 0x000fea0003800200 */
.L_x_130:
[----:B------:R-:W-:Y:S02]  /*1f90*/  IMAD.MOV.U32 R2, RZ, RZ, R16 ;  /* 0x000000ffff027224 */ /* 0x000fe400078e0010 */
[----:B------:R-:W-:-:S04]  /*1fa0*/  IMAD.MOV.U32 R3, RZ, RZ, 0x0 ;  /* 0x00000000ff037424 */ /* 0x000fc800078e00ff */
[----:B------:R-:W-:Y:S05]  /*1fb0*/  RET.REL.NODEC R2 `(_ZN8pygpukit3ops2nn20layernorm_f64_kernelEPKdS3_S3_Pdmmd) ;  /* 0xffffffe002107950 */ /* 0x000fea0003c3ffff */
        .weak           $__internal_3_$__cuda_sm20_drsqrt_f64_slowpath_v2
        .type           $__internal_3_$__cuda_sm20_drsqrt_f64_slowpath_v2,@function
        .size           $__internal_3_$__cuda_sm20_drsqrt_f64_slowpath_v2,(.L_x_204 - $__internal_3_$__cuda_sm20_drsqrt_f64_slowpath_v2)
$__internal_3_$__cuda_sm20_drsqrt_f64_slowpath_v2:
[----:B------:R-:W-:Y:S01]  /*1fc0*/  IMAD.MOV.U32 R4, RZ, RZ, R8 ;  /* 0x000000ffff047224 */ /* 0x000fe200078e0008 */
[----:B------:R-:W-:Y:S01]  /*1fd0*/  MOV R5, R9 ;  /* 0x0000000900057202 */ /* 0x000fe20000000f00 */
[----:B------:R-:W-:Y:S01]  /*1fe0*/  BSSY.RECONVERGENT B1, `(.L_x_135) ;  /* 0x000001d000017945 */ /* 0x000fe20003800200 */
[----:B------:R-:W-:-:S04]  /*1ff0*/  LOP3.LUT R2, R9, 0x80000000, RZ, 0xc0, !PT ;  /* 0x8000000009027812 */ /* 0x000fc800078ec0ff */
[----:B------:R-:W-:-:S14]  /*2000*/  DSETP.NEU.AND P0, PT, R4, RZ, PT ;  /* 0x000000ff0400722a */ /* 0x000fdc0003f0d000 */
[----:B------:R-:W-:Y:S05]  /*2010*/  @!P0 BRA `(.L_x_136) ;  /* 0x00000000005c8947 */ /* 0x000fea0003800000 */
[----:B------:R-:W-:-:S14]  /*2020*/  DSETP.GTU.AND P0, PT, |R4|, +INF , PT ;  /* 0x7ff000000400742a */ /* 0x000fdc0003f0c200 */
[----:B------:R-:W-:Y:S05]  /*2030*/  @P0 BRA `(.L_x_137) ;  /* 0x00000000004c0947 */ /* 0x000fea0003800000 */
[----:B------:R-:W-:-:S13]  /*2040*/  ISETP.NE.AND P0, PT, R2, RZ, PT ;  /* 0x000000ff0200720c */ /* 0x000fda0003f05270 */
[----:B------:R-:W-:Y:S02]  /*2050*/  @P0 IMAD.MOV.U32 R2, RZ, RZ, 0x0 ;  /* 0x00000000ff020424 */ /* 0x000fe400078e00ff */
[----:B------:R-:W-:Y:S01]  /*2060*/  @P0 IMAD.MOV.U32 R3, RZ, RZ, -0x80000 ;  /* 0xfff80000ff030424 */ /* 0x000fe200078e00ff */
[----:B------:R-:W-:Y:S06]  /*2070*/  @P0 BRA `(.L_x_138) ;  /* 0x00000000004c0947 */ /* 0x000fec0003800000 */
[----:B------:R-:W-:-:S14]  /*2080*/  DSETP.NEU.AND P0, PT, |R4|, +INF , PT ;  /* 0x7ff000000400742a */ /* 0x000fdc0003f0d200 */
[----:B------:R-:W-:Y:S01]  /*2090*/  @!P0 CS2R R2, SRZ ;  /* 0x0000000000028805 */ /* 0x000fe2000001ff00 */
[----:B------:R-:W-:Y:S06]  /*20a0*/  @!P0 BRA `(.L_x_138) ;  /* 0x0000000000408947 */ /* 0x000fec0003800000 */
[----:B------:R-:W-:Y:S01]  /*20b0*/  DMUL R4, R4, 1.80143985094819840000e+16 ;  /* 0x4350000004047828 */ /* 0x000fe20000000000 */
[----:B------:R-:W-:Y:S02]  /*20c0*/  IMAD.MOV.U32 R2, RZ, RZ, RZ ;  /* 0x000000ffff027224 */ /* 0x000fe400078e00ff */
[----:B------:R-:W-:Y:S02]  /*20d0*/  IMAD.MOV.U32 R8, RZ, RZ, 0x0 ;  /* 0x00000000ff087424 */ /* 0x000fe400078e00ff */
[----:B------:R-:W-:Y:S01]  /*20e0*/  IMAD.MOV.U32 R9, RZ, RZ, 0x3fd80000 ;  /* 0x3fd80000ff097424 */ /* 0x000fe200078e00ff */
[----:B------:R-:W0:Y:S02]  /*20f0*/  MUFU.RSQ64H R3, R5 ;  /* 0x0000000500037308 */ /* 0x000e240000001c00 */
[----:B0-----:R-:W-:-:S08]  /*2100*/  DMUL R6, R2, R2 ;  /* 0x0000000202067228 */ /* 0x001fd00000000000 */
[----:B------:R-:W-:-:S08]  /*2110*/  DFMA R6, R4, -R6, 1 ;  /* 0x3ff000000406742b */ /* 0x000fd00000000806 */
[----:B------:R-:W-:Y:S02]  /*2120*/  DFMA R8, R6, R8, 0.5 ;  /* 0x3fe000000608742b */ /* 0x000fe40000000008 */
[----:B------:R-:W-:-:S08]  /*2130*/  DMUL R6, R2, R6 ;  /* 0x0000000602067228 */ /* 0x000fd00000000000 */
[----:B------:R-:W-:-:S08]  /*2140*/  DFMA R2, R8, R6, R2 ;  /* 0x000000060802722b */ /* 0x000fd00000000002 */
[----:B------:R-:W-:Y:S01]  /*2150*/  DMUL R2, R2, 134217728 ;  /* 0x41a0000002027828 */ /* 0x000fe20000000000 */
[----:B------:R-:W-:Y:S10]  /*2160*/  BRA `(.L_x_138) ;  /* 0x0000000000107947 */ /* 0x000ff40003800000 */
.L_x_137:
[----:B------:R-:W-:Y:S01]  /*2170*/  DADD R2, R4, R4 ;  /* 0x0000000004027229 */ /* 0x000fe20000000004 */
[----:B------:R-:W-:Y:S10]  /*2180*/  BRA `(.L_x_138) ;  /* 0x0000000000087947 */ /* 0x000ff40003800000 */
.L_x_136:
[----:B------:R-:W-:Y:S02]  /*2190*/  LOP3.LUT R3, R2, 0x7ff00000, RZ, 0xfc, !PT ;  /* 0x7ff0000002037812 */ /* 0x000fe400078efcff */
[----:B------:R-:W-:-:S07]  /*21a0*/  MOV R2, RZ ;  /* 0x000000ff00027202 */ /* 0x000fce0000000f00 */
.L_x_138:
[----:B------:R-:W-:Y:S05]  /*21b0*/  BSYNC.RECONVERGENT B1 ;  /* 0x0000000000017941 */ /* 0x000fea0003800200 */
.L_x_135:
[----:B------:R-:W-:Y:S02]  /*21c0*/  IMAD.MOV.U32 R0, RZ, RZ, R2 ;  /* 0x000000ffff007224 */ /* 0x000fe400078e0002 */
[----:B------:R-:W-:Y:S02]  /*21d0*/  IMAD.MOV.U32 R5, RZ, RZ, R3 ;  /* 0x000000ffff057224 */ /* 0x000fe400078e0003 */
[----:B------:R-:W-:Y:S02]  /*21e0*/  IMAD.MOV.U32 R2, RZ, RZ, R10 ;  /* 0x000000ffff027224 */ /* 0x000fe400078e000a */
[----:B------:R-:W-:-:S04]  /*21f0*/  IMAD.MOV.U32 R3, RZ, RZ, 0x0 ;  /* 0x00000000ff037424 */ /* 0x000fc800078e00ff */
[----:B------:R-:W-:Y:S05]  /*2200*/  RET.REL.NODEC R2 `(_ZN8pygpukit3ops2nn20layernorm_f64_kernelEPKdS3_S3_Pdmmd) ;  /* 0xffffffdc027c7950 */ /* 0x000fea0003c3ffff */
.L_x_139:
        /* <DEDUP_REMOVED lines=15> */
.L_x_204:


//--------------------- .text._ZN8pygpukit3ops2nn20layernorm_f32_kernelEPKfS3_S3_Pfmmf --------------------------
	.section	.text._ZN8pygpukit3ops2nn20layernorm_f32_kernelEPKfS3_S3_Pfmmf,"ax",@progbits
	.align	128
        .global         _ZN8pygpukit3ops2nn20layernorm_f32_kernelEPKfS3_S3_Pfmmf
        .type           _ZN8pygpukit3ops2nn20layernorm_f32_kernelEPKfS3_S3_Pfmmf,@function
        .size           _ZN8pygpukit3ops2nn20layernorm_f32_kernelEPKfS3_S3_Pfmmf,(.L_x_205 - _ZN8pygpukit3ops2nn20layernorm_f32_kernelEPKfS3_S3_Pfmmf)
        .other          _ZN8pygpukit3ops2nn20layernorm_f32_kernelEPKfS3_S3_Pfmmf,@"STO_CUDA_ENTRY STV_DEFAULT"
_ZN8pygpukit3ops2nn20layernorm_f32_kernelEPKfS3_S3_Pfmmf:
.text._ZN8pygpukit3ops2nn20layernorm_f32_kernelEPKfS3_S3_Pfmmf:
        /* <DEDUP_REMOVED lines=25> */
.L_x_142:
[----:B------:R-:W-:-:S04]  /*0190*/  LEA R6, P0, R5, UR6, 0x2 ;  /* 0x0000000605067c11 */ /* 0x000fc8000f8010ff */
[----:B------:R-:W-:-:S06]  /*01a0*/  LEA.HI.X R7, R5, UR7, R10, 0x2, P0 ;  /* 0x0000000705077c11 */ /* 0x000fcc00080f140a */
[----:B------:R-:W2:Y:S01]  /*01b0*/  LDG.E.CONSTANT R7, desc[UR10][R6.64] ;  /* 0x0000000a06077981 */ /* 0x000ea2000c1e9900 */
[----:B0-----:R-:W-:-:S05]  /*01c0*/  IMAD.IADD R5, R8, 0x1, R3 ;  /* 0x0000000108057824 */ /* 0x001fca00078e0203 */
[----:B------:R-:W-:Y:S02]  /*01d0*/  ISETP.GE.U32.AND P0, PT, R5, UR14, PT ;  /* 0x0000000e05007c0c */ /* 0x000fe4000bf06070 */
[----:B------:R-:W-:Y:S02]  /*01e0*/  SHF.R.S32.HI R10, RZ, 0x1f, R5 ;  /* 0x0000001fff0a7819 */ /* 0x000fe40000011405 */
[----:B------:R-:W-:Y:S02]  /*01f0*/  MOV R3, R5 ;  /* 0x0000000500037202 */ /* 0x000fe40000000f00 */
[----:B------:R-:W-:Y:S01]  /*0200*/  ISETP.GE.U32.AND.EX P0, PT, R10, UR15, PT, P0 ;  /* 0x0000000f0a007c0c */ /* 0x000fe2000bf06100 */
[----:B--2---:R-:W-:-:S12]  /*0210*/  FADD R0, R7, R0 ;  /* 0x0000000007007221 */ /* 0x004fd80000000000 */
[----:B------:R-:W-:Y:S05]  /*0220*/  @!P0 BRA `(.L_x_142) ;  /* 0xfffffffc00d88947 */ /* 0x000fea000383ffff */
.L_x_141:
[----:B------:R-:W-:Y:S05]  /*0230*/  BSYNC.RECONVERGENT B0 ;  /* 0x0000000000007941 */ /* 0x000fea0003800200 */
.L_x_140:
        /* <DEDUP_REMOVED lines=25> */
[----:B------:R-:W-:Y:S01]  /*03d0*/  HFMA2 R0, -RZ, RZ, 0, 0 ;  /* 0x00000000ff007431 */ /* 0x000fe200000001ff */
        /* <DEDUP_REMOVED lines=15> */
.L_x_163:
        /* <DEDUP_REMOVED lines=15> */
[----:B-1----:R-:W-:Y:S05]  /*05c0*/  CALL.REL.NOINC `($__internal_4_$__cuda_sm3x_div_rn_noftz_f32_slowpath) ;  /* 0x0000000c00307944 */ /* 0x002fea0003c00000 */
[----:B------:R-:W-:-:S07]  /*05d0*/  IMAD.MOV.U32 R8, RZ, RZ, R0 ;  /* 0x000000ffff087224 */ /* 0x000fce00078e0000 */
.L_x_146:
[----:B------:R-:W-:Y:S05]  /*05e0*/  BSYNC.RECONVERGENT B0 ;  /* 0x0000000000007941 */ /* 0x000fea0003800200 */
.L_x_145:
[----:B------:R-:W0:Y:S01]  /*05f0*/  S2UR UR5, SR_CgaCtaId ;  /* 0x00000000000579c3 */ /* 0x000e220000008800 */
[----:B------:R-:W-:Y:S01]  /*0600*/  UMOV UR4, 0x400 ;  /* 0x0000040000047882 */ /* 0x000fe20000000000 */
[----:B------:R-:W-:Y:S01]  /*0610*/  PLOP3.LUT P0, PT, PT, PT, PT, 0x80, 0x8 ;  /* 0x000000000008781c */ /* 0x000fe20003f0f070 */
[----:B0-----:R-:W-:-:S06]  /*0620*/  ULEA UR4, UR5, UR4, 0x18 ;  /* 0x0000000405047291 */ /* 0x001fcc000f8ec0ff */
[----:B------:R-:W-:-:S05]  /*0630*/  IMAD.U32 R3, RZ, RZ, UR4 ;  /* 0x00000004ff037e24 */ /* 0x000fca000f8e00ff */
[----:B------:R2:W-:Y:S02]  /*0640*/  STS [R3+0x80], R8 ;  /* 0x0000800803007388 */ /* 0x0005e40000000800 */
.L_x_143:
        /* <DEDUP_REMOVED lines=11> */
[----:B------:R-:W-:Y:S02]  /*0700*/  IMAD.MOV.U32 R17, RZ, RZ, R4 ;  /* 0x000000ffff117224 */ /* 0x000fe400078e0004 */
[----:B------:R-:W-:Y:S02]  /*0710*/  IMAD.MOV.U32 R16, RZ, RZ, R2 ;  /* 0x000000ffff107224 */ /* 0x000fe400078e0002 */
[----:B0-----:R-:W-:-:S07]  /*0720*/  IMAD.MOV.U32 R13, RZ, RZ, R4 ;  /* 0x000000ffff0d7224 */ /* 0x001fce00078e0004 */
.L_x_149:
[----:B------:R-:W-:-:S04]  /*0730*/  LEA R10, P1, R17, UR6, 0x2 ;  /* 0x00000006110a7c11 */ /* 0x000fc8000f8210ff */
[----:B------:R-:W-:-:S06]  /*0740*/  LEA.HI.X R11, R17, UR7, R16, 0x2, P1 ;  /* 0x00000007110b7c11 */ /* 0x000fcc00088f1410 */
[----:B------:R-:W2:Y:S01]  /*0750*/  LDG.E.CONSTANT R11, desc[UR10][R10.64] ;  /* 0x0000000a0a0b7981 */ /* 0x000ea2000c1e9900 */
[----:B---3--:R-:W-:-:S04]  /*0760*/  IADD3 R17, PT, PT, R14, R13, RZ ;  /* 0x0000000d0e117210 */ /* 0x008fc80007ffe0ff */
[----:B------:R-:W-:Y:S01]  /*0770*/  ISETP.GE.U32.AND P1, PT, R17, R8, PT ;  /* 0x000000081100720c */ /* 0x000fe20003f26070 */
[--C-:B------:R-:W-:Y:S01]  /*0780*/  IMAD.MOV.U32 R13, RZ, RZ, R17.reuse ;  /* 0x000000ffff0d7224 */ /* 0x100fe200078e0011 */
[----:B------:R-:W-:-:S04]  /*0790*/  SHF.R.S32.HI R16, RZ, 0x1f, R17 ;  /* 0x0000001fff107819 */ /* 0x000fc80000011411 */
[----:B------:R-:W-:Y:S01]  /*07a0*/  ISETP.GE.U32.AND.EX P1, PT, R16, R9, PT, P1 ;  /* 0x000000091000720c */ /* 0x000fe20003f26110 */
[----:B--2---:R-:W-:-:S04]  /*07b0*/  FADD R15, -R12, R11 ;  /* 0x0000000b0c0f7221 */ /* 0x004fc80000000100 */
[----:B------:R-:W-:-:S08]  /*07c0*/  FFMA R0, R15, R15, R0 ;  /* 0x0000000f0f007223 */ /* 0x000fd00000000000 */
[----:B------:R-:W-:Y:S05]  /*07d0*/  @!P1 BRA `(.L_x_149) ;  /* 0xfffffffc00d49947 */ /* 0x000fea000383ffff */
.L_x_148:
[----:B------:R-:W-:Y:S05]  /*07e0*/  BSYNC.RECONVERGENT B0 ;  /* 0x0000000000007941 */ /* 0x000fea0003800200 */
.L_x_147:
[----:B------:R-:W0:Y:S01]  /*07f0*/  SHFL.DOWN PT, R9, R0, 0x10, 0x1f ;  /* 0x0a001f0000097f89 */ /* 0x000e2200000e0000 */
[----:B------:R-:W-:Y:S01]  /*0800*/  ISETP.NE.AND P1, PT, R5, RZ, PT ;  /* 0x000000ff0500720c */ /* 0x000fe20003f25270 */
[----:B------:R-:W-:Y:S01]  /*0810*/  BSSY B0, `(.L_x_150) ;  /* 0x0000020000007945 */ /* 0x000fe20003800000 */
[----:B0-----:R-:W-:-:S05]  /*0820*/  FADD R9, R9, R0 ;  /* 0x0000000009097221 */ /* 0x001fca0000000000 */
[----:B------:R-:W0:Y:S02]  /*0830*/  SHFL.DOWN PT, R8, R9, 0x8, 0x1f ;  /* 0x09001f0009087f89 */ /* 0x000e2400000e0000 */
[----:B0-----:R-:W-:-:S05]  /*0840*/  FADD R8, R9, R8 ;  /* 0x0000000809087221 */ /* 0x001fca0000000000 */
[----:B------:R-:W0:Y:S02]  /*0850*/  SHFL.DOWN PT, R11, R8, 0x4, 0x1f ;  /* 0x08801f00080b7f89 */ /* 0x000e2400000e0000 */
[----:B0-----:R-:W-:-:S05]  /*0860*/  FADD R11, R8, R11 ;  /* 0x0000000b080b7221 */ /* 0x001fca0000000000 */
[----:B------:R-:W0:Y:S02]  /*0870*/  SHFL.DOWN PT, R10, R11, 0x2, 0x1f ;  /* 0x08401f000b0a7f89 */ /* 0x000e2400000e0000 */
[----:B0-----:R-:W-:-:S05]  /*0880*/  FADD R10, R11, R10 ;  /* 0x0000000a0b0a7221 */ /* 0x001fca0000000000 */
[----:B------:R-:W0:Y:S02]  /*0890*/  SHFL.DOWN PT, R13, R10, 0x1, 0x1f ;  /* 0x08201f000a0d7f89 */ /* 0x000e2400000e0000 */
[----:B0-----:R-:W-:-:S05]  /*08a0*/  FADD R13, R10, R13 ;  /* 0x0000000d0a0d7221 */ /* 0x001fca0000000000 */
[----:B------:R0:W-:Y:S01]  /*08b0*/  @!P1 STS [R6], R13 ;  /* 0x0000000d06009388 */ /* 0x0001e20000000800 */
[----:B------:R-:W-:Y:S01]  /*08c0*/  BAR.SYNC.DEFER_BLOCKING 0x0 ;  /* 0x0000000000007b1d */ /* 0x000fe20000010000 */
[----:B------:R-:W-:-:S13]  /*08d0*/  ISETP.GT.U32.AND P1, PT, R4, 0x1f, PT ;  /* 0x0000001f0400780c */ /* 0x000fda0003f24070 */
[----:B0-----:R-:W-:Y:S05]  /*08e0*/  @P1 BRA `(.L_x_151) ;  /* 0x0000000000481947 */ /* 0x001fea0003800000 */
[----:B------:R-:W0:Y:S01]  /*08f0*/  LDCU UR4, c[0x0][0x360] ;  /* 0x00006c00ff0477ac */ /* 0x000e220008000800 */
[----:B------:R-:W-:Y:S01]  /*0900*/  IMAD.MOV.U32 R0, RZ, RZ, RZ ;  /* 0x000000ffff007224 */ /* 0x000fe200078e00ff */
[----:B0-----:R-:W-:-:S04]  /*0910*/  UIADD3 UR4, UPT, UPT, UR4, 0x1f, URZ ;  /* 0x0000001f04047890 */ /* 0x001fc8000fffe0ff */
[----:B------:R-:W-:-:S06]  /*0920*/  USHF.R.U32.HI UR4, URZ, 0x5, UR4 ;  /* 0x00000005ff047899 */ /* 0x000fcc0008011604 */
[----:B------:R-:W-:Y:S01]  /*0930*/  ISETP.GE.U32.AND P1, PT, R4, UR4, PT ;  /* 0x0000000404007c0c */ /* 0x000fe2000bf26070 */
[----:B------:R-:W-:-:S12]  /*0940*/  UMOV UR4, 0xffffffff ;  /* 0xffffffff00047882 */ /* 0x000fd80000000000 */
[----:B------:R0:W2:Y:S01]  /*0950*/  @!P1 LDS R0, [R7] ;  /* 0x0000000007009984 */ /* 0x0000a20000000800 */
[----:B------:R-:W-:Y:S05]  /*0960*/  BRA.DIV UR4, `(.L_x_152) ;  /* 0x0000000604bc7947 */ /* 0x000fea000b800000 */
[----:B--2---:R-:W2:Y:S02]  /*0970*/  SHFL.DOWN PT, R5, R0, 0x10, 0x1f ;  /* 0x0a001f0000057f89 */ /* 0x004ea400000e0000 */
[----:B--2---:R-:W-:-:S05]  /*0980*/  FADD R5, R5, R0 ;  /* 0x0000000005057221 */ /* 0x004fca0000000000 */
[----:B------:R-:W2:Y:S02]  /*0990*/  SHFL.DOWN PT, R6, R5, 0x8, 0x1f ;  /* 0x09001f0005067f89 */ /* 0x000ea400000e0000 */
[----:B--2---:R-:W-:-:S05]  /*09a0*/  FADD R6, R5, R6 ;  /* 0x0000000605067221 */ /* 0x004fca0000000000 */
[----:B01----:R-:W0:Y:S02]  /*09b0*/  SHFL.DOWN PT, R7, R6, 0x4, 0x1f ;  /* 0x08801f0006077f89 */ /* 0x003e2400000e0000 */
[----:B0-----:R-:W-:-:S05]  /*09c0*/  FADD R7, R6, R7 ;  /* 0x0000000706077221 */ /* 0x001fca0000000000 */
[----:B------:R-:W0:Y:S02]  /*09d0*/  SHFL.DOWN PT, R8, R7, 0x2, 0x1f ;  /* 0x08401f0007087f89 */ /* 0x000e2400000e0000 */
[----:B0-----:R-:W-:-:S05]  /*09e0*/  FADD R8, R7, R8 ;  /* 0x0000000807087221 */ /* 0x001fca0000000000 */
[----:B------:R0:W1:Y:S02]  /*09f0*/  SHFL.DOWN PT, R13, R8, 0x1, 0x1f ;  /* 0x08201f00080d7f89 */ /* 0x00006400000e0000 */
.L_x_169:
[----:B-1----:R-:W-:-:S07]  /*0a00*/  FADD R13, R8, R13 ;  /* 0x0000000d080d7221 */ /* 0x002fce0000000000 */
.L_x_151:
[----:B------:R-:W-:Y:S05]  /*0a10*/  BSYNC B0 ;  /* 0x0000000000007941 */ /* 0x000fea0003800000 */
.L_x_150:
[----:B------:R-:W-:Y:S05]  /*0a20*/  @!P0 BRA `(.L_x_153) ;  /* 0x00000000006c8947 */ /* 0x000fea0003800000 */
[----:B------:R-:W0:Y:S01]  /*0a30*/  LDCU.64 UR4, c[0x0][0x3a8] ;  /* 0x00007500ff0477ac */ /* 0x000e220008000a00 */
[----:B------:R-:W-:Y:S01]  /*0a40*/  BSSY.RECONVERGENT B0, `(.L_x_154) ;  /* 0x000000e000007945 */ /* 0x000fe20003800200 */
[----:B0-----:R-:W0:Y:S08]  /*0a50*/  I2F.U64 R8, UR4 ;  /* 0x0000000400087d12 */ /* 0x001e300008301000 */
[----:B0-----:R-:W0:Y:S08]  /*0a60*/  MUFU.RCP R3, R8 ;  /* 0x0000000800037308 */ /* 0x001e300000001000 */
[----:B------:R-:W2:Y:S01]  /*0a70*/  FCHK P0, R13, R8 ;  /* 0x000000080d007302 */ /* 0x000ea20000000000 */
[----:B0-----:R-:W-:-:S04]  /*0a80*/  FFMA R0, -R8, R3, 1 ;  /* 0x3f80000008007423 */ /* 0x001fc80000000103 */
[----:B------:R-:W-:-:S04]  /*0a90*/  FFMA R0, R3, R0, R3 ;  /* 0x0000000003007223 */ /* 0x000fc80000000003 */
[----:B------:R-:W-:-:S04]  /*0aa0*/  FFMA R3, R0, R13, RZ ;  /* 0x0000000d00037223 */ /* 0x000fc800000000ff */
[----:B------:R-:W-:-:S04]  /*0ab0*/  FFMA R6, -R8, R3, R13 ;  /* 0x0000000308067223 */ /* 0x000fc8000000010d */
[----:B------:R-:W-:Y:S01]  /*0ac0*/  FFMA R0, R0, R6, R3 ;  /* 0x0000000600007223 */ /* 0x000fe20000000003 */
[----:B--2---:R-:W-:Y:S06]  /*0ad0*/  @!P0 BRA `(.L_x_155) ;  /* 0x0000000000108947 */ /* 0x004fec0003800000 */
[----:B------:R-:W-:Y:S01]  /*0ae0*/  MOV R3, R8 ;  /* 0x0000000800037202 */ /* 0x000fe20000000f00 */
[----:B------:R-:W-:Y:S01]  /*0af0*/  IMAD.MOV.U32 R0, RZ, RZ, R13 ;  /* 0x000000ffff007224 */ /* 0x000fe200078e000d */
[----:B------:R-:W-:-:S07]  /*0b00*/  MOV R8, 0xb20 ;  /* 0x00000b2000087802 */ /* 0x000fce0000000f00 */
[----:B-1----:R-:W-:Y:S05]  /*0b10*/  CALL.REL.NOINC `($__internal_4_$__cuda_sm3x_div_rn_noftz_f32_slowpath) ;  /* 0x0000000400dc7944 */ /* 0x002fea0003c00000 */
.L_x_155:
[----:B------:R-:W-:Y:S05]  /*0b20*/  BSYNC.RECONVERGENT B0 ;  /* 0x0000000000007941 */ /* 0x000fea0003800200 */
.L_x_154:
[----:B------:R-:W0:Y:S01]  /*0b30*/  LDCU UR4, c[0x0][0x3b0] ;  /* 0x00007600ff0477ac */ /* 0x000e220008000800 */
[----:B------:R-:W2:Y:S01]  /*0b40*/  S2UR UR5, SR_CgaCtaId ;  /* 0x00000000000579c3 */ /* 0x000ea20000008800 */
[----:B0-----:R-:W-:Y:S01]  /*0b50*/  FADD R0, R0, UR4 ;  /* 0x0000000400007e21 */ /* 0x001fe20008000000 */
[----:B------:R-:W-:-:S04]  /*0b60*/  UMOV UR4, 0x400 ;  /* 0x0000040000047882 */ /* 0x000fc80000000000 */
[----:B------:R-:W-:Y:S01]  /*0b70*/  FSETP.GEU.AND P0, PT, |R0|, 1.175494350822287508e-38, PT ;  /* 0x008000000000780b */ /* 0x000fe20003f0e200 */
[----:B--2---:R-:W-:-:S06]  /*0b80*/  ULEA UR4, UR5, UR4, 0x18 ;  /* 0x0000000405047291 */ /* 0x004fcc000f8ec0ff */
[----:B------:R-:W-:-:S06]  /*0b90*/  IMAD.U32 R3, RZ, RZ, UR4 ;  /* 0x00000004ff037e24 */ /* 0x000fcc000f8e00ff */
[----:B------:R-:W-:-:S04]  /*0ba0*/  @!P0 FMUL R0, R0, 16777216 ;  /* 0x4b80000000008820 */ /* 0x000fc80000400000 */
[----:B------:R-:W0:Y:S02]  /*0bb0*/  MUFU.RSQ R6, R0 ;  /* 0x0000000000067308 */ /* 0x000e240000001400 */
[----:B0-----:R-:W-:-:S05]  /*0bc0*/  @!P0 FMUL R6, R6, 4096 ;  /* 0x4580000006068820 */ /* 0x001fca0000400000 */
[----:B------:R2:W-:Y:S02]  /*0bd0*/  STS [R3+0x84], R6 ;  /* 0x0000840603007388 */ /* 0x0005e40000000800 */
.L_x_153:
[----:B-12---:R-:W1:Y:S01]  /*0be0*/  LDC.64 R6, c[0x0][0x3a8] ;  /* 0x0000ea00ff067b82 */ /* 0x006e620000000a00 */
[----:B------:R-:W-:Y:S07]  /*0bf0*/  WARPSYNC.ALL ;  /* 0x0000000000007948 */ /* 0x000fee0003800000 */
[----:B------:R-:W-:Y:S01]  /*0c00*/  BAR.SYNC.DEFER_BLOCKING 0x0 ;  /* 0x0000000000007b1d */ /* 0x000fe20000010000 */
[----:B-1----:R-:W-:-:S04]  /*0c10*/  ISETP.GE.U32.AND P0, PT, R4, R6, PT ;  /* 0x000000060400720c */ /* 0x002fc80003f06070 */
[----:B------:R-:W-:-:S13]  /*0c20*/  ISETP.GE.U32.AND.EX P0, PT, R2, R7, PT, P0 ;  /* 0x000000070200720c */ /* 0x000fda0003f06100 */
[----:B------:R-:W-:Y:S05]  /*0c30*/  @P0 EXIT ;  /* 0x000000000000094d */ /* 0x000fea0003800000 */
[----:B0-----:R0:W1:Y:S01]  /*0c40*/  LDS.64 R8, [R3+0x80] ;  /* 0x0000800003087984 */ /* 0x0010620000000a00 */
[----:B------:R-:W-:Y:S01]  /*0c50*/  BSSY.RECONVERGENT B0, `(.L_x_156) ;  /* 0x000001c000007945 */ /* 0x000fe20003800200 */
[----:B------:R-:W2:Y:S01]  /*0c60*/  LDCU UR4, c[0x0][0x360] ;  /* 0x00006c00ff0477ac */ /* 0x000ea20008000800 */
[----:B------:R-:W3:Y:S01]  /*0c70*/  LDCU.64 UR14, c[0x0][0x388] ;  /* 0x00007100ff0e77ac */ /* 0x000ee20008000a00 */
[----:B------:R-:W4:Y:S02]  /*0c80*/  LDCU.128 UR16, c[0x0][0x390] ;  /* 0x00007200ff1077ac */ /* 0x000f240008000c00 */
.L_x_157:
[C---:B------:R-:W-:Y:S01]  /*0c90*/  IMAD.SHL.U32 R14, R4.reuse, 0x4, RZ ;  /* 0x00000004040e7824 */ /* 0x040fe200078e00ff */
[----:B------:R-:W-:-:S04]  /*0ca0*/  SHF.L.U64.HI R0, R4, 0x2, R2 ;  /* 0x0000000204007819 */ /* 0x000fc80000010202 */
[C---:B------:R-:W-:Y:S02]  /*0cb0*/  IADD3 R10, P0, PT, R14.reuse, UR6, RZ ;  /* 0x000000060e0a7c10 */ /* 0x040fe4000ff1e0ff */
[----:B---3--:R-:W-:Y:S02]  /*0cc0*/  IADD3 R12, P1, PT, R14, UR14, RZ ;  /* 0x0000000e0e0c7c10 */ /* 0x008fe4000ff3e0ff */
[----:B------:R-:W-:Y:S02]  /*0cd0*/  IADD3.X R11, PT, PT, R0, UR7, RZ, P0, !PT ;  /* 0x00000007000b7c10 */ /* 0x000fe400087fe4ff */
[----:B----4-:R-:W-:Y:S02]  /*0ce0*/  IADD3 R14, P0, PT, R14, UR16, RZ ;  /* 0x000000100e0e7c10 */ /* 0x010fe4000ff1e0ff */
[C---:B------:R-:W-:Y:S02]  /*0cf0*/  IADD3.X R13, PT, PT, R0.reuse, UR15, RZ, P1, !PT ;  /* 0x0000000f000d7c10 */ /* 0x040fe40008ffe4ff */
[----:B------:R-:W1:Y:S01]  /*0d00*/  LDG.E.CONSTANT R11, desc[UR10][R10.64] ;  /* 0x0000000a0a0b7981 */ /* 0x000e62000c1e9900 */
[----:B------:R-:W-:-:S03]  /*0d10*/  IADD3.X R15, PT, PT, R0, UR17, RZ, P0, !PT ;  /* 0x00000011000f7c10 */ /* 0x000fc600087fe4ff */
[----:B------:R-:W3:Y:S04]  /*0d20*/  LDG.E.CONSTANT R13, desc[UR10][R12.64] ;  /* 0x0000000a0c0d7981 */ /* 0x000ee8000c1e9900 */
[----:B------:R-:W3:Y:S01]  /*0d30*/  LDG.E.CONSTANT R15, desc[UR10][R14.64] ;  /* 0x0000000a0e0f7981 */ /* 0x000ee2000c1e9900 */
[C---:B0-----:R-:W-:Y:S02]  /*0d40*/  IADD3 R3, P0, PT, R4.reuse, UR12, RZ ;  /* 0x0000000c04037c10 */ /* 0x041fe4000ff1e0ff */
[----:B--2---:R-:W-:Y:S02]  /*0d50*/  IADD3 R4, PT, PT, R4, UR4, RZ ;  /* 0x0000000404047c10 */ /* 0x004fe4000fffe0ff */
[----:B------:R-:W-:Y:S02]  /*0d60*/  IADD3.X R2, PT, PT, R2, UR8, RZ, P0, !PT ;  /* 0x0000000802027c10 */ /* 0x000fe400087fe4ff */
[----:B------:R-:W-:-:S04]  /*0d70*/  LEA R16, P0, R3, UR18, 0x2 ;  /* 0x0000001203107c11 */ /* 0x000fc8000f8010ff */
[----:B------:R-:W-:Y:S02]  /*0d80*/  LEA.HI.X R17, R3, UR19, R2, 0x2, P0 ;  /* 0x0000001303117c11 */ /* 0x000fe400080f1402 */
[----:B------:R-:W-:Y:S02]  /*0d90*/  ISETP.GE.U32.AND P0, PT, R4, R6, PT ;  /* 0x000000060400720c */ /* 0x000fe40003f06070 */
[----:B------:R-:W-:-:S04]  /*0da0*/  SHF.R.S32.HI R2, RZ, 0x1f, R4 ;  /* 0x0000001fff027819 */ /* 0x000fc80000011404 */
[----:B------:R-:W-:Y:S01]  /*0db0*/  ISETP.GE.U32.AND.EX P0, PT, R2, R7, PT, P0 ;  /* 0x000000070200720c */ /* 0x000fe20003f06100 */
[----:B-1----:R-:W-:-:S04]  /*0dc0*/  FADD R0, -R8, R11 ;  /* 0x0000000b08007221 */ /* 0x002fc80000000100 */
[----:B------:R-:W-:-:S04]  /*0dd0*/  FMUL R0, R0, R9 ;  /* 0x0000000900007220 */ /* 0x000fc80000400000 */
[----:B---3--:R-:W-:-:S05]  /*0de0*/  FFMA R3, R0, R13, R15 ;  /* 0x0000000d00037223 */ /* 0x008fca000000000f */
[----:B------:R0:W-:Y:S01]  /*0df0*/  STG.E desc[UR10][R16.64], R3 ;  /* 0x0000000310007986 */ /* 0x0001e2000c10190a */
[----:B------:R-:W-:Y:S05]  /*0e00*/  @!P0 BRA `(.L_x_157) ;  /* 0xfffffffc00a08947 */ /* 0x000fea000383ffff */
[----:B------:R-:W-:Y:S05]  /*0e10*/  BSYNC.RECONVERGENT B0 ;  /* 0x0000000000007941 */ /* 0x000fea0003800200 */
.L_x_156:
[----:B------:R-:W-:Y:S05]  /*0e20*/  EXIT ;  /* 0x000000000000794d */ /* 0x000fea0003800000 */
.L_x_144:
[----:B------:R-:W-:Y:S01]  /*0e30*/  IMAD.MOV.U32 R15, RZ, RZ, 0x10 ;  /* 0x00000010ff0f7424 */ /* 0x000fe200078e00ff */
[----:B------:R-:W-:Y:S01]  /*0e40*/  MOV R12, 0xffffffff ;  /* 0xffffffff000c7802 */ /* 0x000fe20000000f00 */
[----:B------:R-:W-:-:S07]  /*0e50*/  IMAD.MOV.U32 R17, RZ, RZ, 0x1f ;  /* 0x0000001fff117424 */ /* 0x000fce00078e00ff */
[----:B012---:R-:W-:Y:S05]  /*0e60*/  WARPSYNC.COLLECTIVE R12, `(.L_x_158) ;  /* 0x000000000c087348 */ /* 0x007fea0003c00000 */
[----:B--2---:R2:W3:Y:S02]  /*0e70*/  SHFL.DOWN P1, R13, R0, R15, R17 ;  /* 0x0800000f000d7389 */ /* 0x0044e40000020011 */
[----:B0123--:R-:W-:Y:S05]  /*0e80*/  ENDCOLLECTIVE ;  /* 0x000000000000791b */ /* 0x00ffea0003800000 */
.L_x_158:
[----:B------:R-:W-:Y:S01]  /*0e90*/  MOV R15, 0x8 ;  /* 0x00000008000f7802 */ /* 0x000fe20000000f00 */
[----:B------:R-:W-:-:S04]  /*0ea0*/  IMAD.MOV.U32 R9, RZ, RZ, R13 ;  /* 0x000000ffff097224 */ /* 0x000fc800078e000d */
[----:B------:R-:W-:-:S04]  /*0eb0*/  FADD R9, R9, R0 ;  /* 0x0000000009097221 */ /* 0x000fc80000000000 */
[----:B------:R-:W-:-:S07]  /*0ec0*/  IMAD.MOV.U32 R0, RZ, RZ, R9 ;  /* 0x000000ffff007224 */ /* 0x000fce00078e0009 */
[----:B------:R-:W-:Y:S05]  /*0ed0*/  WARPSYNC.COLLECTIVE R12, `(.L_x_159) ;  /* 0x000000000c087348 */ /* 0x000fea0003c00000 */
[----:B------:R0:W1:Y:S02]  /*0ee0*/  SHFL.DOWN P1, R13, R0, R15, R17 ;  /* 0x0800000f000d7389 */ /* 0x0000640000020011 */
[----:B01----:R-:W-:Y:S05]  /*0ef0*/  ENDCOLLECTIVE ;  /* 0x000000000000791b */ /* 0x003fea0003800000 */
.L_x_159:
[----:B------:R-:W-:Y:S01]  /*0f00*/  MOV R15, 0x4 ;  /* 0x00000004000f7802 */ /* 0x000fe20000000f00 */
[----:B------:R-:W-:-:S04]  /*0f10*/  IMAD.MOV.U32 R8, RZ, RZ, R13 ;  /* 0x000000ffff087224 */ /* 0x000fc800078e000d */
[----:B------:R-:W-:-:S04]  /*0f20*/  FADD R8, R9, R8 ;  /* 0x0000000809087221 */ /* 0x000fc80000000000 */
[----:B------:R-:W-:-:S07]  /*0f30*/  IMAD.MOV.U32 R0, RZ, RZ, R8 ;  /* 0x000000ffff007224 */ /* 0x000fce00078e0008 */
[----:B------:R-:W-:Y:S05]  /*0f40*/  WARPSYNC.COLLECTIVE R12, `(.L_x_160) ;  /* 0x000000000c087348 */ /* 0x000fea0003c00000 */
[----:B------:R0:W1:Y:S02]  /*0f50*/  SHFL.DOWN P1, R13, R0, R15, R17 ;  /* 0x0800000f000d7389 */ /* 0x0000640000020011 */
[----:B01----:R-:W-:Y:S05]  /*0f60*/  ENDCOLLECTIVE ;  /* 0x000000000000791b */ /* 0x003fea0003800000 */
.L_x_160:
[----:B------:R-:W-:Y:S01]  /*0f70*/  MOV R15, 0x2 ;  /* 0x00000002000f7802 */ /* 0x000fe20000000f00 */
[----:B------:R-:W-:-:S04]  /*0f80*/  IMAD.MOV.U32 R11, RZ, RZ, R13 ;  /* 0x000000ffff0b7224 */ /* 0x000fc800078e000d */
[----:B------:R-:W-:-:S04]  /*0f90*/  FADD R11, R8, R11 ;  /* 0x0000000b080b7221 */ /* 0x000fc80000000000 */
[----:B------:R-:W-:-:S07]  /*0fa0*/  IMAD.MOV.U32 R0, RZ, RZ, R11 ;  /* 0x000000ffff007224 */ /* 0x000fce00078e000b */
[----:B------:R-:W-:Y:S05]  /*0fb0*/  WARPSYNC.COLLECTIVE R12, `(.L_x_161) ;  /* 0x000000000c087348 */ /* 0x000fea0003c00000 */
[----:B------:R0:W1:Y:S02]  /*0fc0*/  SHFL.DOWN P1, R13, R0, R15, R17 ;  /* 0x0800000f000d7389 */ /* 0x0000640000020011 */
[----:B01----:R-:W-:Y:S05]  /*0fd0*/  ENDCOLLECTIVE ;  /* 0x000000000000791b */ /* 0x003fea0003800000 */
.L_x_161:
[----:B------:R-:W-:Y:S01]  /*0fe0*/  MOV R15, 0x1 ;  /* 0x00000001000f7802 */ /* 0x000fe20000000f00 */
[----:B------:R-:W-:-:S04]  /*0ff0*/  IMAD.MOV.U32 R10, RZ, RZ, R13 ;  /* 0x000000ffff0a7224 */ /* 0x000fc800078e000d */
[----:B------:R-:W-:-:S04]  /*1000*/  FADD R10, R11, R10 ;  /* 0x0000000a0b0a7221 */ /* 0x000fc80000000000 */
[----:B------:R-:W-:-:S07]  /*1010*/  IMAD.MOV.U32 R0, RZ, RZ, R10 ;  /* 0x000000ffff007224 */ /* 0x000fce00078e000a */
[----:B------:R-:W-:Y:S05]  /*1020*/  WARPSYNC.COLLECTIVE R12, `(.L_x_162) ;  /* 0x000000000c087348 */ /* 0x000fea0003c00000 */
[----:B------:R0:W1:Y:S02]  /*1030*/  SHFL.DOWN P1, R13, R0, R15, R17 ;  /* 0x0800000f000d7389 */ /* 0x0000640000020011 */
[----:B01----:R-:W-:Y:S05]  /*1040*/  ENDCOLLECTIVE ;  /* 0x000000000000791b */ /* 0x003fea0003800000 */
.L_x_162:
[----:B------:R-:W-:Y:S05]  /*1050*/  BRA `(.L_x_163) ;  /* 0xfffffff4001c7947 */ /* 0x000fea000383ffff */
.L_x_152:
[----:B------:R-:W-:Y:S01]  /*1060*/  IMAD.MOV.U32 R15, RZ, RZ, 0x10 ;  /* 0x00000010ff0f7424 */ /* 0x000fe200078e00ff */
[----:B------:R-:W-:Y:S01]  /*1070*/  MOV R12, 0xffffffff ;  /* 0xffffffff000c7802 */ /* 0x000fe20000000f00 */
[----:B------:R-:W-:-:S07]  /*1080*/  IMAD.MOV.U32 R17, RZ, RZ, 0x1f ;  /* 0x0000001fff117424 */ /* 0x000fce00078e00ff */
[----:B012---:R-:W-:Y:S05]  /*1090*/  WARPSYNC.COLLECTIVE R12, `(.L_x_164) ;  /* 0x000000000c087348 */ /* 0x007fea0003c00000 */
[----:B--2---:R2:W3:Y:S02]  /*10a0*/  SHFL.DOWN P1, R13, R0, R15, R17 ;  /* 0x0800000f000d7389 */ /* 0x0044e40000020011 */
[----:B0123--:R-:W-:Y:S05]  /*10b0*/  ENDCOLLECTIVE ;  /* 0x000000000000791b */ /* 0x00ffea0003800000 */
.L_x_164:
[----:B------:R-:W-:Y:S02]  /*10c0*/  HFMA2 R15, -RZ, RZ, 0, 4.76837158203125e-07 ;  /* 0x00000008ff0f7431 */ /* 0x000fe400000001ff */
[----:B------:R-:W-:-:S04]  /*10d0*/  IMAD.MOV.U32 R5, RZ, RZ, R13 ;  /* 0x000000ffff057224 */ /* 0x000fc800078e000d */
[----:B------:R-:W-:-:S04]  /*10e0*/  FADD R5, R5, R0 ;  /* 0x0000000005057221 */ /* 0x000fc80000000000 */
[----:B------:R-:W-:-:S07]  /*10f0*/  IMAD.MOV.U32 R0, RZ, RZ, R5 ;  /* 0x000000ffff007224 */ /* 0x000fce00078e0005 */
[----:B------:R-:W-:Y:S05]  /*1100*/  WARPSYNC.COLLECTIVE R12, `(.L_x_165) ;  /* 0x000000000c087348 */ /* 0x000fea0003c00000 */
[----:B------:R0:W1:Y:S02]  /*1110*/  SHFL.DOWN P1, R13, R0, R15, R17 ;  /* 0x0800000f000d7389 */ /* 0x0000640000020011 */
[----:B01----:R-:W-:Y:S05]  /*1120*/  ENDCOLLECTIVE ;  /* 0x000000000000791b */ /* 0x003fea0003800000 */
.L_x_165:
[----:B------:R-:W-:Y:S01]  /*1130*/  MOV R15, 0x4 ;  /* 0x00000004000f7802 */ /* 0x000fe20000000f00 */
[----:B------:R-:W-:-:S04]  /*1140*/  IMAD.MOV.U32 R6, RZ, RZ, R13 ;  /* 0x000000ffff067224 */ /* 0x000fc800078e000d */
[----:B------:R-:W-:-:S04]  /*1150*/  FADD R6, R5, R6 ;  /* 0x0000000605067221 */ /* 0x000fc80000000000 */
[----:B------:R-:W-:-:S07]  /*1160*/  IMAD.MOV.U32 R0, RZ, RZ, R6 ;  /* 0x000000ffff007224 */ /* 0x000fce00078e0006 */
[----:B------:R-:W-:Y:S05]  /*1170*/  WARPSYNC.COLLECTIVE R12, `(.L_x_166) ;  /* 0x000000000c087348 */ /* 0x000fea0003c00000 */
[----:B------:R0:W1:Y:S02]  /*1180*/  SHFL.DOWN P1, R13, R0, R15, R17 ;  /* 0x0800000f000d7389 */ /* 0x0000640000020011 */
[----:B01----:R-:W-:Y:S05]  /*1190*/  ENDCOLLECTIVE ;  /* 0x000000000000791b */ /* 0x003fea0003800000 */
.L_x_166:
[----:B------:R-:W-:Y:S02]  /*11a0*/  HFMA2 R15, -RZ, RZ, 0, 1.1920928955078125e-07 ;  /* 0x00000002ff0f7431 */ /* 0x000fe400000001ff */
[----:B------:R-:W-:-:S04]  /*11b0*/  IMAD.MOV.U32 R7, RZ, RZ, R13 ;  /* 0x000000ffff077224 */ /* 0x000fc800078e000d */
[----:B------:R-:W-:-:S04]  /*11c0*/  FADD R7, R6, R7 ;  /* 0x0000000706077221 */ /* 0x000fc80000000000 */
[----:B------:R-:W-:-:S07]  /*11d0*/  IMAD.MOV.U32 R0, RZ, RZ, R7 ;  /* 0x000000ffff007224 */ /* 0x000fce00078e0007 */
[----:B------:R-:W-:Y:S05]  /*11e0*/  WARPSYNC.COLLECTIVE R12, `(.L_x_167) ;  /* 0x000000000c087348 */ /* 0x000fea0003c00000 */
[----:B------:R0:W1:Y:S02]  /*11f0*/  SHFL.DOWN P1, R13, R0, R15, R17 ;  /* 0x0800000f000d7389 */ /* 0x0000640000020011 */
[----:B01----:R-:W-:Y:S05]  /*1200*/  ENDCOLLECTIVE ;  /* 0x000000000000791b */ /* 0x003fea0003800000 */
.L_x_167:
[----:B------:R-:W-:Y:S01]  /*1210*/  MOV R15, 0x1 ;  /* 0x00000001000f7802 */ /* 0x000fe20000000f00 */
[----:B------:R-:W-:-:S04]  /*1220*/  IMAD.MOV.U32 R8, RZ, RZ, R13 ;  /* 0x000000ffff087224 */ /* 0x000fc800078e000d */
[----:B------:R-:W-:-:S04]  /*1230*/  FADD R8, R7, R8 ;  /* 0x0000000807087221 */ /* 0x000fc80000000000 */
[----:B------:R-:W-:-:S07]  /*1240*/  IMAD.MOV.U32 R0, RZ, RZ, R8 ;  /* 0x000000ffff007224 */ /* 0x000fce00078e0008 */
[----:B------:R-:W-:Y:S05]  /*1250*/  WARPSYNC.COLLECTIVE R12, `(.L_x_168) ;  /* 0x000000000c087348 */ /* 0x000fea0003c00000 */
[----:B------:R0:W1:Y:S02]  /*1260*/  SHFL.DOWN P1, R13, R0, R15, R17 ;  /* 0x0800000f000d7389 */ /* 0x0000640000020011 */
[----:B01----:R-:W-:Y:S05]  /*1270*/  ENDCOLLECTIVE ;  /* 0x000000000000791b */ /* 0x003fea0003800000 */
.L_x_168:
[----:B------:R-:W-:Y:S05]  /*1280*/  BRA `(.L_x_169) ;  /* 0xfffffff400dc7947 */ /* 0x000fea000383ffff */
        .weak           $__internal_4_$__cuda_sm3x_div_rn_noftz_f32_slowpath
        .type           $__internal_4_$__cuda_sm3x_div_rn_noftz_f32_slowpath,@function
        .size           $__internal_4_$__cuda_sm3x_div_rn_noftz_f32_slowpath,(.L_x_205 - $__internal_4_$__cuda_sm3x_div_rn_noftz_f32_slowpath)
$__internal_4_$__cuda_sm3x_div_rn_noftz_f32_slowpath:
        /* <DEDUP_REMOVED lines=34> */
.L_x_171:
        /* <DEDUP_REMOVED lines=51> */
.L_x_178:
[----:B------:R-:W-:-:S04]  /*17e0*/  LOP3.LUT R0, R0, 0x80000000, RZ, 0xc0, !PT ;  /* 0x8000000000007812 */ /* 0x000fc800078ec0ff */
[----:B------:R-:W-:Y:S01]  /*17f0*/  LOP3.LUT R0, R0, 0x7f800000, RZ, 0xfc, !PT ;  /* 0x7f80000000007812 */ /* 0x000fe200078efcff */
[----:B------:R-:W-:Y:S06]  /*1800*/  BRA `(.L_x_179) ;  /* 0x0000000000047947 */ /* 0x000fec0003800000 */
.L_x_177:
[----:B------:R-:W-:-:S07]  /*1810*/  LEA R0, R10, R0, 0x17 ;  /* 0x000000000a007211 */ /* 0x000fce00078eb8ff */
.L_x_179:
[----:B------:R-:W-:Y:S05]  /*1820*/  BSYNC.RECONVERGENT B2 ;  /* 0x0000000000027941 */ /* 0x000fea0003800200 */
.L_x_176:
[----:B------:R-:W-:Y:S05]  /*1830*/  BRA `(.L_x_180) ;  /* 0x0000000000207947 */ /* 0x000fea0003800000 */
.L_x_175:
[----:B------:R-:W-:-:S04]  /*1840*/  LOP3.LUT R0, R3, 0x80000000, R0, 0x48, !PT ;  /* 0x8000000003007812 */ /* 0x000fc800078e4800 */
[----:B------:R-:W-:Y:S01]  /*1850*/  LOP3.LUT R0, R0, 0x7f800000, RZ, 0xfc, !PT ;  /* 0x7f80000000007812 */ /* 0x000fe200078efcff */
[----:B------:R-:W-:Y:S06]  /*1860*/  BRA `(.L_x_180) ;  /* 0x0000000000147947 */ /* 0x000fec0003800000 */
.L_x_174:
[----:B------:R-:W-:Y:S01]  /*1870*/  LOP3.LUT R0, R3, 0x80000000, R0, 0x48, !PT ;  /* 0x8000000003007812 */ /* 0x000fe200078e4800 */
[----:B------:R-:W-:Y:S06]  /*1880*/  BRA `(.L_x_180) ;  /* 0x00000000000c7947 */ /* 0x000fec0003800000 */
.L_x_173:
[----:B------:R-:W0:Y:S01]  /*1890*/  MUFU.RSQ R0, -QNAN ;  /* 0xffc0000000007908 */ /* 0x000e220000001400 */
[----:B------:R-:W-:Y:S05]  /*18a0*/  BRA `(.L_x_180) ;  /* 0x0000000000047947 */ /* 0x000fea0003800000 */
.L_x_172:
[----:B------:R-:W-:-:S07]  /*18b0*/  FADD.FTZ R0, R0, R3 ;  /* 0x0000000300007221 */ /* 0x000fce0000010000 */
.L_x_180:
[----:B------:R-:W-:Y:S05]  /*18c0*/  BSYNC.RECONVERGENT B1 ;  /* 0x0000000000017941 */ /* 0x000fea0003800200 */
.L_x_170:
[----:B------:R-:W-:-:S04]  /*18d0*/  IMAD.MOV.U32 R9, RZ, RZ, 0x0 ;  /* 0x00000000ff097424 */ /* 0x000fc800078e00ff */
[----:B0-----:R-:W-:Y:S05]  /*18e0*/  RET.REL.NODEC R8 `(_ZN8pygpukit3ops2nn20layernorm_f32_kernelEPKfS3_S3_Pfmmf) ;  /* 0xffffffe408c47950 */ /* 0x001fea0003c3ffff */
.L_x_181:
        /* <DEDUP_REMOVED lines=9> */
.L_x_205:


//--------------------- .text._ZN8pygpukit3ops2nn20bias_add_bf16_kernelEP13__nv_bfloat16PKS2_mm --------------------------
	.section	.text._ZN8pygpukit3ops2nn20bias_add_bf16_kernelEP13__nv_bfloat16PKS2_mm,"ax",@progbits
	.align	128
        .global         _ZN8pygpukit3ops2nn20bias_add_bf16_kernelEP13__nv_bfloat16PKS2_mm
        .type           _ZN8pygpukit3ops2nn20bias_add_bf16_kernelEP13__nv_bfloat16PKS2_mm,@function
        .size           _ZN8pygpukit3ops2nn20bias_add_bf16_kernelEP13__nv_bfloat16PKS2_mm,(.L_x_206 - _ZN8pygpukit3ops2nn20bias_add_bf16_kernelEP13__nv_bfloat16PKS2_mm)
        .other          _ZN8pygpukit3ops2nn20bias_add_bf16_kernelEP13__nv_bfloat16PKS2_mm,@"STO_CUDA_ENTRY STV_DEFAULT"
_ZN8pygpukit3ops2nn20bias_add_bf16_kernelEP13__nv_bfloat16PKS2_mm:
.text._ZN8pygpukit3ops2nn20bias_add_bf16_kernelEP13__nv_bfloat16PKS2_mm:
[----:B------:R-:W-:Y:S01]  /*0000*/  LDC R1, c[0x0][0x37c] ;  /* 0x0000df00ff017b82 */ /* 0x000fe20000000800 */
[----:B------:R-:W0:Y:S01]  /*0010*/  S2R R3, SR_TID.X ;  /* 0x0000000000037919 */ /* 0x000e220000002100 */
[----:B------:R-:W1:Y:S06]  /*0020*/  LDCU.128 UR8, c[0x0][0x390] ;  /* 0x00007200ff0877ac */ /* 0x000e6c0008000c00 */
[----:B------:R-:W0:Y:S08]  /*0030*/  S2UR UR7, SR_CTAID.X ;  /* 0x00000000000779c3 */ /* 0x000e300000002500 */
[----:B------:R-:W0:Y:S01]  /*0040*/  LDC R0, c[0x0][0x360] ;  /* 0x0000d800ff007b82 */ /* 0x000e220000000800 */
[----:B-1----:R-:W-:-:S02]  /*0050*/  UIMAD UR6, UR11, UR8, URZ ;  /* 0x000000080b0672a4 */ /* 0x002fc4000f8e02ff */
[----:B------:R-:W-:Y:S02]  /*0060*/  UIMAD.WIDE.U32 UR4, UR10, UR8, URZ ;  /* 0x000000080a0472a5 */ /* 0x000fe4000f8e00ff */
[----:B------:R-:W-:-:S04]  /*0070*/  UIMAD UR6, UR10, UR9, UR6 ;  /* 0x000000090a0672a4 */ /* 0x000fc8000f8e0206 */
[----:B------:R-:W-:-:S06]  /*0080*/  UIADD3 UR5, UPT, UPT, UR5, UR6, URZ ;  /* 0x0000000605057290 */ /* 0x000fcc000fffe0ff */
[----:B------:R-:W-:Y:S02]  /*0090*/  IMAD.U32 R2, RZ, RZ, UR5 ;  /* 0x00000005ff027e24 */ /* 0x000fe4000f8e00ff */
[----:B0-----:R-:W-:-:S05]  /*00a0*/  IMAD R0, R0, UR7, R3 ;  /* 0x0000000700007c24 */ /* 0x001fca000f8e0203 */
[----:B------:R-:W-:-:S04]  /*00b0*/  ISETP.LT.U32.AND P0, PT, R0, UR4, PT ;  /* 0x0000000400007c0c */ /* 0x000fc8000bf01070 */
[----:B------:R-:W-:-:S13]  /*00c0*/  ISETP.GT.U32.AND.EX P0, PT, R2, RZ, PT, P0 ;  /* 0x000000ff0200720c */ /* 0x000fda0003f04100 */
[----:B------:R-:W-:Y:S05]  /*00d0*/  @!P0 EXIT ;  /* 0x000000000000894d */ /* 0x000fea0003800000 */
[----:B------:R-:W-:Y:S01]  /*00e0*/  UISETP.NE.U32.AND UP0, UPT, UR11, URZ, UPT ;  /* 0x000000ff0b00728c */ /* 0x000fe2000bf05070 */
[----:B------:R-:W0:Y:S08]  /*00f0*/  LDCU.64 UR4, c[0x0][0x358] ;  /* 0x00006b00ff0477ac */ /* 0x000e300008000a00 */
[----:B------:R-:W-:Y:S05]  /*0100*/  BRA.U UP0, `(.L_x_182) ;  /* 0x0000000100507547 */ /* 0x000fea000b800000 */
[----:B------:R-:W1:Y:S01]  /*0110*/  I2F.U32.RP R4, UR10 ;  /* 0x0000000a00047d06 */ /* 0x000e620008209000 */
[----:B------:R-:W-:-:S07]  /*0120*/  ISETP.NE.U32.AND P1, PT, RZ, UR10, PT ;  /* 0x0000000aff007c0c */ /* 0x000fce000bf25070 */
[----:B-1----:R-:W1:Y:S02]  /*0130*/  MUFU.RCP R4, R4 ;  /* 0x0000000400047308 */ /* 0x002e640000001000 */
[----:B-1----:R-:W-:-:S06]  /*0140*/  VIADD R2, R4, 0xffffffe ;  /* 0x0ffffffe04027836 */ /* 0x002fcc0000000000 */
[----:B------:R1:W2:Y:S02]  /*0150*/  F2I.FTZ.U32.TRUNC.NTZ R3, R2 ;  /* 0x0000000200037305 */ /* 0x0002a4000021f000 */
[----:B-1----:R-:W-:Y:S01]  /*0160*/  IMAD.MOV.U32 R2, RZ, RZ, RZ ;  /* 0x000000ffff027224 */ /* 0x002fe200078e00ff */
[----:B--2---:R-:W-:-:S05]  /*0170*/  IADD3 R5, PT, PT, RZ, -R3, RZ ;  /* 0x80000003ff057210 */ /* 0x004fca0007ffe0ff */
[----:B------:R-:W-:-:S04]  /*0180*/  IMAD R5, R5, UR10, RZ ;  /* 0x0000000a05057c24 */ /* 0x000fc8000f8e02ff */
[----:B------:R-:W-:-:S06]  /*0190*/  IMAD.HI.U32 R3, R3, R5, R2 ;  /* 0x0000000503037227 */ /* 0x000fcc00078e0002 */
[----:B------:R-:W-:-:S04]  /*01a0*/  IMAD.HI.U32 R3, R3, R0, RZ ;  /* 0x0000000003037227 */ /* 0x000fc800078e00ff */
[----:B------:R-:W-:-:S04]  /*01b0*/  IMAD.MOV R3, RZ, RZ, -R3 ;  /* 0x000000ffff037224 */ /* 0x000fc800078e0a03 */
[----:B------:R-:W-:Y:S02]  /*01c0*/  IMAD R5, R3, UR10, R0 ;  /* 0x0000000a03057c24 */ /* 0x000fe4000f8e0200 */
[----:B------:R-:W-:-:S03]  /*01d0*/  HFMA2 R3, -RZ, RZ, 0, 0 ;  /* 0x00000000ff037431 */ /* 0x000fc600000001ff */
[----:B------:R-:W-:-:S13]  /*01e0*/  ISETP.GE.U32.AND P0, PT, R5, UR10, PT ;  /* 0x0000000a05007c0c */ /* 0x000fda000bf06070 */
[----:B------:R-:W-:-:S04]  /*01f0*/  @P0 IADD3 R5, PT, PT, R5, -UR10, RZ ;  /* 0x8000000a05050c10 */ /* 0x000fc8000fffe0ff */
[----:B------:R-:W-:-:S13]  /*0200*/  ISETP.GE.U32.AND P0, PT, R5, UR10, PT ;  /* 0x0000000a05007c0c */ /* 0x000fda000bf06070 */
[----:B------:R-:W-:Y:S01]  /*0210*/  @P0 VIADD R5, R5, -UR10 ;  /* 0x8000000a05050c36 */ /* 0x000fe20008000000 */
[----:B------:R-:W-:-:S05]  /*0220*/  @!P1 LOP3.LUT R5, RZ, UR10, RZ, 0x33, !PT ;  /* 0x0000000aff059c12 */ /* 0x000fca000f8e33ff */
[----:B------:R-:W-:Y:S01]  /*0230*/  IMAD.MOV.U32 R2, RZ, RZ, R5 ;  /* 0x000000ffff027224 */ /* 0x000fe200078e0005 */
[----:B------:R-:W-:Y:S06]  /*0240*/  BRA `(.L_x_183) ;  /* 0x0000000000087947 */ /* 0x000fec0003800000 */
.L_x_182:
[----:B------:R-:W-:-:S07]  /*0250*/  MOV R4, 0x270 ;  /* 0x0000027000047802 */ /* 0x000fce0000000f00 */
[----:B0-----:R-:W-:Y:S05]  /*0260*/  CALL.REL.NOINC `($__internal_5_$__cuda_sm20_rem_u64) ;  /* 0x0000000000347944 */ /* 0x001fea0003c00000 */
.L_x_183:
[----:B------:R-:W1:Y:S02]  /*0270*/  LDCU.128 UR8, c[0x0][0x380] ;  /* 0x00007000ff0877ac */ /* 0x000e640008000c00 */
[----:B-1----:R-:W-:Y:S02]  /*0280*/  LEA R6, P1, R2, UR10, 0x1 ;  /* 0x0000000a02067c11 */ /* 0x002fe4000f8208ff */
[----:B------:R-:W-:Y:S02]  /*0290*/  LEA R4, P0, R0, UR8, 0x1 ;  /* 0x0000000800047c11 */ /* 0x000fe4000f8008ff */
[----:B------:R-:W-:Y:S02]  /*02a0*/  LEA.HI.X R7, R2, UR11, R3, 0x1, P1 ;  /* 0x0000000b02077c11 */ /* 0x000fe400088f0c03 */
[----:B------:R-:W-:-:S03]  /*02b0*/  LEA.HI.X R5, R0, UR9, RZ, 0x1, P0 ;  /* 0x0000000900057c11 */ /* 0x000fc600080f0cff */
[----:B0-----:R-:W2:Y:S04]  /*02c0*/  LDG.E.U16.CONSTANT R6, desc[UR4][R6.64] ;  /* 0x0000000406067981 */ /* 0x001ea8000c1e9500 */
[----:B------:R-:W3:Y:S01]  /*02d0*/  LDG.E.U16 R0, desc[UR4][R4.64] ;  /* 0x0000000404007981 */ /* 0x000ee2000c1e1500 */
[----:B--2---:R-:W-:Y:S02]  /*02e0*/  IMAD.U32 R3, R6, 0x10000, RZ ;  /* 0x0001000006037824 */ /* 0x004fe400078e00ff */
[----:B---3--:R-:W-:-:S04]  /*02f0*/  IMAD.U32 R0, R0, 0x10000, RZ ;  /* 0x0001000000007824 */ /* 0x008fc800078e00ff */
[----:B------:R-:W-:-:S05]  /*0300*/  FADD R0, R0, R3 ;  /* 0x0000000300007221 */ /* 0x000fca0000000000 */
[----:B------:R-:W-:-:S05]  /*0310*/  F2FP.BF16.F32.PACK_AB R0, RZ, R0 ;  /* 0x00000000ff00723e */ /* 0x000fca00000010ff */
[----:B------:R-:W-:Y:S01]  /*0320*/  STG.E.U16 desc[UR4][R4.64], R0 ;  /* 0x0000000004007986 */ /* 0x000fe2000c101504 */
[----:B------:R-:W-:Y:S05]  /*0330*/  EXIT ;  /* 0x000000000000794d */ /* 0x000fea0003800000 */
        .weak           $__internal_5_$__cuda_sm20_rem_u64
        .type           $__internal_5_$__cuda_sm20_rem_u64,@function
        .size           $__internal_5_$__cuda_sm20_rem_u64,(.L_x_206 - $__internal_5_$__cuda_sm20_rem_u64)
$__internal_5_$__cuda_sm20_rem_u64:
[----:B------:R-:W0:Y:S01]  /*0340*/  LDCU.64 UR6, c[0x0][0x398] ;  /* 0x00007300ff0677ac */ /* 0x000e220008000a00 */
[----:B------:R-:W1:Y:S01]  /*0350*/  LDC.64 R2, c[0x0][0x398] ;  /* 0x0000e600ff027b82 */ /* 0x000e620000000a00 */
[----:B0-----:R-:W0:Y:S08]  /*0360*/  I2F.U64.RP R5, UR6 ;  /* 0x0000000600057d12 */ /* 0x001e300008309000 */
[----:B0-----:R-:W0:Y:S02]  /*0370*/  MUFU.RCP R5, R5 ;  /* 0x0000000500057308 */ /* 0x001e240000001000 */
[----:B0-----:R-:W-:-:S06]  /*0380*/  IADD3 R6, PT, PT, R5, 0x1ffffffe, RZ ;  /* 0x1ffffffe05067810 */ /* 0x001fcc0007ffe0ff */
[----:B------:R-:W1:Y:S02]  /*0390*/  F2I.U64.TRUNC R6, R6 ;  /* 0x0000000600067311 */ /* 0x000e64000020d800 */
[----:B-1----:R-:W-:-:S04]  /*03a0*/  IMAD.WIDE.U32 R8, R6, R2, RZ ;  /* 0x0000000206087225 */ /* 0x002fc800078e00ff */
[----:B------:R-:W-:Y:S01]  /*03b0*/  IMAD R9, R6, R3, R9 ;  /* 0x0000000306097224 */ /* 0x000fe200078e0209 */
[----:B------:R-:W-:-:S03]  /*03c0*/  IADD3 R11, P0, PT, RZ, -R8, RZ ;  /* 0x80000008ff0b7210 */ /* 0x000fc60007f1e0ff */
[----:B------:R-:W-:Y:S02]  /*03d0*/  IMAD R9, R7, R2, R9 ;  /* 0x0000000207097224 */ /* 0x000fe400078e0209 */
[----:B------:R-:W-:-:S04]  /*03e0*/  IMAD.HI.U32 R8, R6, R11, RZ ;  /* 0x0000000b06087227 */ /* 0x000fc800078e00ff */
[----:B------:R-:W-:Y:S01]  /*03f0*/  IMAD.X R13, RZ, RZ, ~R9, P0 ;  /* 0x000000ffff0d7224 */ /* 0x000fe200000e0e09 */
[----:B------:R-:W-:-:S03]  /*0400*/  MOV R9, R6 ;  /* 0x0000000600097202 */ /* 0x000fc60000000f00 */
[-C--:B------:R-:W-:Y:S02]  /*0410*/  IMAD R15, R7, R13.reuse, RZ ;  /* 0x0000000d070f7224 */ /* 0x080fe400078e02ff */
[----:B------:R-:W-:-:S04]  /*0420*/  IMAD.WIDE.U32 R8, P0, R6, R13, R8 ;  /* 0x0000000d06087225 */ /* 0x000fc80007800008 */
[----:B------:R-:W-:-:S04]  /*0430*/  IMAD.HI.U32 R5, R7, R13, RZ ;  /* 0x0000000d07057227 */ /* 0x000fc800078e00ff */
[----:B------:R-:W-:-:S04]  /*0440*/  IMAD.HI.U32 R8, P1, R7, R11, R8 ;  /* 0x0000000b07087227 */ /* 0x000fc80007820008 */
[----:B------:R-:W-:Y:S01]  /*0450*/  IMAD.X R5, R5, 0x1, R7, P0 ;  /* 0x0000000105057824 */ /* 0x000fe200000e0607 */
[----:B------:R-:W-:-:S04]  /*0460*/  IADD3 R9, P2, PT, R15, R8, RZ ;  /* 0x000000080f097210 */ /* 0x000fc80007f5e0ff */
[----:B------:R-:W-:Y:S01]  /*0470*/  IADD3.X R5, PT, PT, RZ, RZ, R5, P2, P1 ;  /* 0x000000ffff057210 */ /* 0x000fe200017e2405 */
[----:B------:R-:W-:-:S04]  /*0480*/  IMAD.WIDE.U32 R6, R9, R2, RZ ;  /* 0x0000000209067225 */ /* 0x000fc800078e00ff */
[----:B------:R-:W-:Y:S01]  /*0490*/  IMAD R7, R9, R3, R7 ;  /* 0x0000000309077224 */ /* 0x000fe200078e0207 */
[----:B------:R-:W-:-:S03]  /*04a0*/  IADD3 R11, P0, PT, RZ, -R6, RZ ;  /* 0x80000006ff0b7210 */ /* 0x000fc60007f1e0ff */
[----:B------:R-:W-:Y:S02]  /*04b0*/  IMAD R7, R5, R2, R7 ;  /* 0x0000000205077224 */ /* 0x000fe400078e0207 */
[----:B------:R-:W-:-:S03]  /*04c0*/  IMAD.HI.U32 R8, R9, R11, RZ ;  /* 0x0000000b09087227 */ /* 0x000fc600078e00ff */
[----:B------:R-:W-:Y:S01]  /*04d0*/  IADD3.X R6, PT, PT, RZ, ~R7, RZ, P0, !PT ;  /* 0x80000007ff067210 */ /* 0x000fe200007fe4ff */
[----:B------:R-:W-:-:S04]  /*04e0*/  HFMA2 R7, -RZ, RZ, 0, 0 ;  /* 0x00000000ff077431 */ /* 0x000fc800000001ff */
[----:B------:R-:W-:-:S04]  /*04f0*/  IMAD.WIDE.U32 R8, P0, R9, R6, R8 ;  /* 0x0000000609087225 */ /* 0x000fc80007800008 */
[C---:B------:R-:W-:Y:S02]  /*0500*/  IMAD R10, R5.reuse, R6, RZ ;  /* 0x00000006050a7224 */ /* 0x040fe400078e02ff */
[----:B------:R-:W-:-:S04]  /*0510*/  IMAD.HI.U32 R9, P1, R5, R11, R8 ;  /* 0x0000000b05097227 */ /* 0x000fc80007820008 */
[----:B------:R-:W-:Y:S01]  /*0520*/  IMAD.HI.U32 R8, R5, R6, RZ ;  /* 0x0000000605087227 */ /* 0x000fe200078e00ff */
[----:B------:R-:W-:-:S03]  /*0530*/  IADD3 R9, P2, PT, R10, R9, RZ ;  /* 0x000000090a097210 */ /* 0x000fc60007f5e0ff */
[----:B------:R-:W-:Y:S02]  /*0540*/  IMAD.X R5, R8, 0x1, R5, P0 ;  /* 0x0000000108057824 */ /* 0x000fe400000e0605 */
[----:B------:R-:W-:-:S03]  /*0550*/  IMAD.HI.U32 R6, R9, R0, RZ ;  /* 0x0000000009067227 */ /* 0x000fc600078e00ff */
[----:B------:R-:W-:Y:S01]  /*0560*/  IADD3.X R5, PT, PT, RZ, RZ, R5, P2, P1 ;  /* 0x000000ffff057210 */ /* 0x000fe200017e2405 */
[----:B------:R-:W-:-:S04]  /*0570*/  IMAD.WIDE.U32 R6, RZ, R9, R6 ;  /* 0x00000009ff067225 */ /* 0x000fc800078e0006 */
[----:B------:R-:W-:-:S05]  /*0580*/  IMAD.HI.U32 R5, P0, R5, R0, R6 ;  /* 0x0000000005057227 */ /* 0x000fca0007800006 */
[----:B------:R-:W-:Y:S01]  /*0590*/  IADD3 R9, P1, PT, RZ, R5, RZ ;  /* 0x00000005ff097210 */ /* 0x000fe20007f3e0ff */
[----:B------:R-:W-:-:S04]  /*05a0*/  IMAD.X R5, RZ, RZ, RZ, P0 ;  /* 0x000000ffff057224 */ /* 0x000fc800000e06ff */
[----:B------:R-:W-:Y:S01]  /*05b0*/  IMAD.WIDE.U32 R6, R9, R2, RZ ;  /* 0x0000000209067225 */ /* 0x000fe200078e00ff */
[----:B------:R-:W-:-:S03]  /*05c0*/  IADD3.X R5, PT, PT, RZ, R5, RZ, P1, !PT ;  /* 0x00000005ff057210 */ /* 0x000fc60000ffe4ff */
[----:B------:R-:W-:Y:S01]  /*05d0*/  IMAD R9, R9, R3, R7 ;  /* 0x0000000309097224 */ /* 0x000fe200078e0207 */
[----:B------:R-:W-:-:S03]  /*05e0*/  IADD3 R11, P1, PT, -R6, R0, RZ ;  /* 0x00000000060b7210 */ /* 0x000fc60007f3e1ff */
[-C--:B------:R-:W-:Y:S01]  /*05f0*/  IMAD R5, R5, R2.reuse, R9 ;  /* 0x0000000205057224 */ /* 0x080fe200078e0209 */
[----:B------:R-:W-:-:S03]  /*0600*/  ISETP.GE.U32.AND P0, PT, R11, R2, PT ;  /* 0x000000020b00720c */ /* 0x000fc60003f06070 */
[----:B------:R-:W-:Y:S01]  /*0610*/  IMAD.X R6, RZ, RZ, ~R5, P1 ;  /* 0x000000ffff067224 */ /* 0x000fe200008e0e05 */
[----:B------:R-:W-:-:S04]  /*0620*/  IADD3 R7, P1, PT, R11, -R2, RZ ;  /* 0x800000020b077210 */ /* 0x000fc80007f3e0ff */
[CC--:B------:R-:W-:Y:S02]  /*0630*/  ISETP.GE.U32.AND.EX P0, PT, R6.reuse, R3.reuse, PT, P0 ;  /* 0x000000030600720c */ /* 0x0c0fe40003f06100 */
[----:B------:R-:W-:Y:S02]  /*0640*/  IADD3.X R8, PT, PT, R6, ~R3, RZ, P1, !PT ;  /* 0x8000000306087210 */ /* 0x000fe40000ffe4ff */
[----:B------:R-:W-:Y:S02]  /*0650*/  SEL R7, R7, R11, P0 ;  /* 0x0000000b07077207 */ /* 0x000fe40000000000 */
[----:B------:R-:W-:Y:S02]  /*0660*/  SEL R8, R8, R6, P0 ;  /* 0x0000000608087207 */ /* 0x000fe40000000000 */
[CC--:B------:R-:W-:Y:S02]  /*0670*/  ISETP.GE.U32.AND P0, PT, R7.reuse, R2.reuse, PT ;  /* 0x000000020700720c */ /* 0x0c0fe40003f06070 */
[----:B------:R-:W-:-:S02]  /*0680*/  IADD3 R5, P2, PT, R7, -R2, RZ ;  /* 0x8000000207057210 */ /* 0x000fc40007f5e0ff */
[----:B------:R-:W-:Y:S02]  /*0690*/  ISETP.GE.U32.AND.EX P0, PT, R8, R3, PT, P0 ;  /* 0x000000030800720c */ /* 0x000fe40003f06100 */
[----:B------:R-:W-:Y:S01]  /*06a0*/  ISETP.NE.U32.AND P1, PT, R2, RZ, PT ;  /* 0x000000ff0200720c */ /* 0x000fe20003f25070 */
[----:B------:R-:W-:Y:S01]  /*06b0*/  IMAD.X R6, R8, 0x1, ~R3, P2 ;  /* 0x0000000108067824 */ /* 0x000fe200010e0e03 */
[----:B------:R-:W-:Y:S02]  /*06c0*/  SEL R2, R5, R7, P0 ;  /* 0x0000000705027207 */ /* 0x000fe40000000000 */
[----:B------:R-:W-:Y:S02]  /*06d0*/  MOV R5, 0x0 ;  /* 0x0000000000057802 */ /* 0x000fe40000000f00 */
[----:B------:R-:W-:Y:S02]  /*06e0*/  ISETP.NE.AND.EX P1, PT, R3, RZ, PT, P1 ;  /* 0x000000ff0300720c */ /* 0x000fe40003f25310 */
[----:B------:R-:W-:-:S02]  /*06f0*/  SEL R3, R6, R8, P0 ;  /* 0x0000000806037207 */ /* 0x000fc40000000000 */
[----:B------:R-:W-:Y:S02]  /*0700*/  SEL R2, R2, 0xffffffff, P1 ;  /* 0xffffffff02027807 */ /* 0x000fe40000800000 */
[----:B------:R-:W-:Y:S01]  /*0710*/  SEL R3, R3, 0xffffffff, P1 ;  /* 0xffffffff03037807 */ /* 0x000fe20000800000 */
[----:B------:R-:W-:Y:S06]  /*0720*/  RET.REL.NODEC R4 `(_ZN8pygpukit3ops2nn20bias_add_bf16_kernelEP13__nv_bfloat16PKS2_mm) ;  /* 0xfffffff804347950 */ /* 0x000fec0003c3ffff */
.L_x_184:
        /* <DEDUP_REMOVED lines=13> */
.L_x_206:


//--------------------- .text._ZN8pygpukit3ops2nn19bias_add_f16_kernelEP6__halfPKS2_mm --------------------------
	.section	.text._ZN8pygpukit3ops2nn19bias_add_f16_kernelEP6__halfPKS2_mm,"ax",@progbits
	.align	128
        .global         _ZN8pygpukit3ops2nn19bias_add_f16_kernelEP6__halfPKS2_mm
        .type           _ZN8pygpukit3ops2nn19bias_add_f16_kernelEP6__halfPKS2_mm,@function
        .size           _ZN8pygpukit3ops2nn19bias_add_f16_kernelEP6__halfPKS2_mm,(.L_x_207 - _ZN8pygpukit3ops2nn19bias_add_f16_kernelEP6__halfPKS2_mm)
        .other          _ZN8pygpukit3ops2nn19bias_add_f16_kernelEP6__halfPKS2_mm,@"STO_CUDA_ENTRY STV_DEFAULT"
_ZN8pygpukit3ops2nn19bias_add_f16_kernelEP6__halfPKS2_mm:
.text._ZN8pygpukit3ops2nn19bias_add_f16_kernelEP6__halfPKS2_mm:
        /* <DEDUP_REMOVED lines=29> */
[----:B------:R-:W-:-:S03]  /*01d0*/  IMAD.MOV.U32 R3, RZ, RZ, RZ ;  /* 0x000000ffff037224 */ /* 0x000fc600078e00ff */
[----:B------:R-:W-:-:S13]  /*01e0*/  ISETP.GE.U32.AND P0, PT, R5, UR10, PT ;  /* 0x0000000a05007c0c */ /* 0x000fda000bf06070 */
[----:B------:R-:W-:-:S04]  /*01f0*/  @P0 IADD3 R5, PT, PT, R5, -UR10, RZ ;  /* 0x8000000a05050c10 */ /* 0x000fc8000fffe0ff */
[----:B------:R-:W-:-:S13]  /*0200*/  ISETP.GE.U32.AND P0, PT, R5, UR10, PT ;  /* 0x0000000a05007c0c */ /* 0x000fda000bf06070 */
[----:B------:R-:W-:Y:S01]  /*0210*/  @P0 VIADD R5, R5, -UR10 ;  /* 0x8000000a05050c36 */ /* 0x000fe20008000000 */
[----:B------:R-:W-:-:S04]  /*0220*/  @!P1 LOP3.LUT R5, RZ, UR10, RZ, 0x33, !PT ;  /* 0x0000000aff059c12 */ /* 0x000fc8000f8e33ff */
[----:B------:R-:W-:Y:S01]  /*0230*/  MOV R2, R5 ;  /* 0x0000000500027202 */ /* 0x000fe20000000f00 */
[----:B------:R-:W-:Y:S06]  /*0240*/  BRA `(.L_x_186) ;  /* 0x0000000000087947 */ /* 0x000fec0003800000 */
.L_x_185:
[----:B------:R-:W-:-:S07]  /*0250*/  MOV R4, 0x270 ;  /* 0x0000027000047802 */ /* 0x000fce0000000f00 */
[----:B0-----:R-:W-:Y:S05]  /*0260*/  CALL.REL.NOINC `($__internal_6_$__cuda_sm20_rem_u64) ;  /* 0x0000000000347944 */ /* 0x001fea0003c00000 */
.L_x_186:
[----:B------:R-:W1:Y:S02]  /*0270*/  LDCU.128 UR8, c[0x0][0x380] ;  /* 0x00007000ff0877ac */ /* 0x000e640008000c00 */
[----:B-1----:R-:W-:Y:S02]  /*0280*/  LEA R6, P1, R2, UR10, 0x1 ;  /* 0x0000000a02067c11 */ /* 0x002fe4000f8208ff */
[----:B------:R-:W-:Y:S02]  /*0290*/  LEA R4, P0, R0, UR8, 0x1 ;  /* 0x0000000800047c11 */ /* 0x000fe4000f8008ff */
[----:B------:R-:W-:Y:S02]  /*02a0*/  LEA.HI.X R7, R2, UR11, R3, 0x1, P1 ;  /* 0x0000000b02077c11 */ /* 0x000fe400088f0c03 */
[----:B------:R-:W-:-:S03]  /*02b0*/  LEA.HI.X R5, R0, UR9, RZ, 0x1, P0 ;  /* 0x0000000900057c11 */ /* 0x000fc600080f0cff */
[----:B0-----:R-:W2:Y:S04]  /*02c0*/  LDG.E.U16.CONSTANT R6, desc[UR4][R6.64] ;  /* 0x0000000406067981 */ /* 0x001ea8000c1e9500 */
[----:B------:R-:W3:Y:S01]  /*02d0*/  LDG.E.U16 R0, desc[UR4][R4.64] ;  /* 0x0000000404007981 */ /* 0x000ee2000c1e1500 */
[----:B--2---:R-:W-:Y:S02]  /*02e0*/  HADD2.F32 R3, -RZ, R6.H0_H0 ;  /* 0x20000006ff037230 */ /* 0x004fe40000004100 */
[----:B---3--:R-:W-:-:S05]  /*02f0*/  HADD2.F32 R0, -RZ, R0.H0_H0 ;  /* 0x20000000ff007230 */ /* 0x008fca0000004100 */
[----:B------:R-:W-:-:S05]  /*0300*/  FADD R0, R0, R3 ;  /* 0x0000000300007221 */ /* 0x000fca0000000000 */
[----:B------:R-:W-:-:S05]  /*0310*/  F2FP.F16.F32.PACK_AB R0, RZ, R0 ;  /* 0x00000000ff00723e */ /* 0x000fca00000000ff */
[----:B------:R-:W-:Y:S01]  /*0320*/  STG.E.U16 desc[UR4][R4.64], R0 ;  /* 0x0000000004007986 */ /* 0x000fe2000c101504 */
[----:B------:R-:W-:Y:S05]  /*0330*/  EXIT ;  /* 0x000000000000794d */ /* 0x000fea0003800000 */
        .weak           $__internal_6_$__cuda_sm20_rem_u64
        .type           $__internal_6_$__cuda_sm20_rem_u64,@function
        .size           $__internal_6_$__cuda_sm20_rem_u64,(.L_x_207 - $__internal_6_$__cuda_sm20_rem_u64)
$__internal_6_$__cuda_sm20_rem_u64:
        /* <DEDUP_REMOVED lines=62> */
[----:B------:R-:W-:Y:S06]  /*0720*/  RET.REL.NODEC R4 `(_ZN8pygpukit3ops2nn19bias_add_f16_kernelEP6__halfPKS2_mm) ;  /* 0xfffffff804347950 */ /* 0x000fec0003c3ffff */
.L_x_187:
        /* <DEDUP_REMOVED lines=13> */
.L_x_207:


//--------------------- .text._ZN8pygpukit3ops2nn19bias_add_f64_kernelEPdPKdmm --------------------------
	.section	.text._ZN8pygpukit3ops2nn19bias_add_f64_kernelEPdPKdmm,"ax",@progbits
	.align	128
        .global         _ZN8pygpukit3ops2nn19bias_add_f64_kernelEPdPKdmm
        .type           _ZN8pygpukit3ops2nn19bias_add_f64_kernelEPdPKdmm,@function
        .size           _ZN8pygpukit3ops2nn19bias_add_f64_kernelEPdPKdmm,(.L_x_208 - _ZN8pygpukit3ops2nn19bias_add_f64_kernelEPdPKdmm)
        .other          _ZN8pygpukit3ops2nn19bias_add_f64_kernelEPdPKdmm,@"STO_CUDA_ENTRY STV_DEFAULT"
_ZN8pygpukit3ops2nn19bias_add_f64_kernelEPdPKdmm:
.text._ZN8pygpukit3ops2nn19bias_add_f64_kernelEPdPKdmm:
        /* <DEDUP_REMOVED lines=37> */
.L_x_188:
[----:B------:R-:W-:-:S07]  /*0250*/  MOV R4, 0x270 ;  /* 0x0000027000047802 */ /* 0x000fce0000000f00 */
[----:B0-----:R-:W-:Y:S05]  /*0260*/  CALL.REL.NOINC `($__internal_7_$__cuda_sm20_rem_u64) ;  /* 0x0000000000287944 */ /* 0x001fea0003c00000 */
.L_x_189:
[----:B------:R-:W1:Y:S02]  /*0270*/  LDCU.128 UR8, c[0x0][0x380] ;  /* 0x00007000ff0877ac */ /* 0x000e640008000c00 */
[----:B-1----:R-:W-:Y:S02]  /*0280*/  LEA R8, P0, R2, UR10, 0x3 ;  /* 0x0000000a02087c11 */ /* 0x002fe4000f8018ff */
[----:B------:R-:W-:Y:S02]  /*0290*/  LEA R4, P1, R0, UR8, 0x3 ;  /* 0x0000000800047c11 */ /* 0x000fe4000f8218ff */
[----:B------:R-:W-:Y:S02]  /*02a0*/  LEA.HI.X R9, R2, UR11, R3, 0x3, P0 ;  /* 0x0000000b02097c11 */ /* 0x000fe400080f1c03 */
[----:B------:R-:W-:-:S03]  /*02b0*/  LEA.HI.X R5, R0, UR9, RZ, 0x3, P1 ;  /* 0x0000000900057c11 */ /* 0x000fc600088f1cff */
[----:B0-----:R-:W2:Y:S04]  /*02c0*/  LDG.E.64.CONSTANT R2, desc[UR4][R8.64] ;  /* 0x0000000408027981 */ /* 0x001ea8000c1e9b00 */
[----:B------:R-:W2:Y:S02]  /*02d0*/  LDG.E.64 R6, desc[UR4][R4.64] ;  /* 0x0000000404067981 */ /* 0x000ea4000c1e1b00 */
[----:B--2---:R-:W-:-:S07]  /*02e0*/  DADD R2, R2, R6 ;  /* 0x0000000002027229 */ /* 0x004fce0000000006 */
[----:B------:R-:W-:Y:S01]  /*02f0*/  STG.E.64 desc[UR4][R4.64], R2 ;  /* 0x0000000204007986 */ /* 0x000fe2000c101b04 */
[----:B------:R-:W-:Y:S05]  /*0300*/  EXIT ;  /* 0x000000000000794d */ /* 0x000fea0003800000 */
        .weak           $__internal_7_$__cuda_sm20_rem_u64
        .type           $__internal_7_$__cuda_sm20_rem_u64,@function
        .size           $__internal_7_$__cuda_sm20_rem_u64,(.L_x_208 - $__internal_7_$__cuda_sm20_rem_u64)
$__internal_7_$__cuda_sm20_rem_u64:
[----:B------:R-:W0:Y:S01]  /*0310*/  LDCU.64 UR6, c[0x0][0x398] ;  /* 0x00007300ff0677ac */ /* 0x000e220008000a00 */
[----:B------:R-:W1:Y:S01]  /*0320*/  LDC.64 R2, c[0x0][0x398] ;  /* 0x0000e600ff027b82 */ /* 0x000e620000000a00 */
[----:B0-----:R-:W0:Y:S08]  /*0330*/  I2F.U64.RP R5, UR6 ;  /* 0x0000000600057d12 */ /* 0x001e300008309000 */
[----:B0-----:R-:W0:Y:S02]  /*0340*/  MUFU.RCP R5, R5 ;  /* 0x0000000500057308 */ /* 0x001e240000001000 */
[----:B0-----:R-:W-:-:S06]  /*0350*/  VIADD R6, R5, 0x1ffffffe ;  /* 0x1ffffffe05067836 */ /* 0x001fcc0000000000 */
        /* <DEDUP_REMOVED lines=57> */
[----:B------:R-:W-:Y:S06]  /*06f0*/  RET.REL.NODEC R4 `(_ZN8pygpukit3ops2nn19bias_add_f64_kernelEPdPKdmm) ;  /* 0xfffffff804407950 */ /* 0x000fec0003c3ffff */
.L_x_190:
        /* <DEDUP_REMOVED lines=16> */
.L_x_208:


//--------------------- .text._ZN8pygpukit3ops2nn19bias_add_f32_kernelEPfPKfmm --------------------------
	.section	.text._ZN8pygpukit3ops2nn19bias_add_f32_kernelEPfPKfmm,"ax",@progbits
	.align	128
        .global         _ZN8pygpukit3ops2nn19bias_add_f32_kernelEPfPKfmm
        .type           _ZN8pygpukit3ops2nn19bias_add_f32_kernelEPfPKfmm,@function
        .size           _ZN8pygpukit3ops2nn19bias_add_f32_kernelEPfPKfmm,(.L_x_209 - _ZN8pygpukit3ops2nn19bias_add_f32_kernelEPfPKfmm)
        .other          _ZN8pygpukit3ops2nn19bias_add_f32_kernelEPfPKfmm,@"STO_CUDA_ENTRY STV_DEFAULT"
_ZN8pygpukit3ops2nn19bias_add_f32_kernelEPfPKfmm:
.text._ZN8pygpukit3ops2nn19bias_add_f32_kernelEPfPKfmm:
        /* <DEDUP_REMOVED lines=37> */
.L_x_191:
[----:B------:R-:W-:-:S07]  /*0250*/  MOV R4, 0x270 ;  /* 0x0000027000047802 */ /* 0x000fce0000000f00 */
[----:B0-----:R-:W-:Y:S05]  /*0260*/  CALL.REL.NOINC `($__internal_8_$__cuda_sm20_rem_u64) ;  /* 0x0000000000287944 */ /* 0x001fea0003c00000 */
.L_x_192:
[----:B------:R-:W1:Y:S02]  /*0270*/  LDCU.128 UR8, c[0x0][0x380] ;  /* 0x00007000ff0877ac */ /* 0x000e640008000c00 */
[----:B-1----:R-:W-:Y:S02]  /*0280*/  LEA R6, P0, R2, UR10, 0x2 ;  /* 0x0000000a02067c11 */ /* 0x002fe4000f8010ff */
[----:B------:R-:W-:Y:S02]  /*0290*/  LEA R4, P1, R0, UR8, 0x2 ;  /* 0x0000000800047c11 */ /* 0x000fe4000f8210ff */
[----:B------:R-:W-:Y:S02]  /*02a0*/  LEA.HI.X R7, R2, UR11, R3, 0x2, P0 ;  /* 0x0000000b02077c11 */ /* 0x000fe400080f1403 */
[----:B------:R-:W-:-:S03]  /*02b0*/  LEA.HI.X R5, R0, UR9, RZ, 0x2, P1 ;  /* 0x0000000900057c11 */ /* 0x000fc600088f14ff */
[----:B0-----:R-:W2:Y:S04]  /*02c0*/  LDG.E.CONSTANT R6, desc[UR4][R6.64] ;  /* 0x0000000406067981 */ /* 0x001ea8000c1e9900 */
[----:B------:R-:W2:Y:S02]  /*02d0*/  LDG.E R3, desc[UR4][R4.64] ;  /* 0x0000000404037981 */ /* 0x000ea4000c1e1900 */
[----:B--2---:R-:W-:-:S05]  /*02e0*/  FADD R3, R6, R3 ;  /* 0x0000000306037221 */ /* 0x004fca0000000000 */
[----:B------:R-:W-:Y:S01]  /*02f0*/  STG.E desc[UR4][R4.64], R3 ;  /* 0x0000000304007986 */ /* 0x000fe2000c101904 */
[----:B------:R-:W-:Y:S05]  /*0300*/  EXIT ;  /* 0x000000000000794d */ /* 0x000fea0003800000 */
        .weak           $__internal_8_$__cuda_sm20_rem_u64
        .type           $__internal_8_$__cuda_sm20_rem_u64,@function
        .size           $__internal_8_$__cuda_sm20_rem_u64,(.L_x_209 - $__internal_8_$__cuda_sm20_rem_u64)
$__internal_8_$__cuda_sm20_rem_u64:
        /* <DEDUP_REMOVED lines=62> */
[----:B------:R-:W-:Y:S06]  /*06f0*/  RET.REL.NODEC R4 `(_ZN8pygpukit3ops2nn19bias_add_f32_kernelEPfPKfmm) ;  /* 0xfffffff804407950 */ /* 0x000fec0003c3ffff */
.L_x_193:
        /* <DEDUP_REMOVED lines=16> */
.L_x_209:


//--------------------- .text._ZN8pygpukit3ops2nn16gelu_bf16_kernelEPK13__nv_bfloat16PS2_m --------------------------
	.section	.text._ZN8pygpukit3ops2nn16gelu_bf16_kernelEPK13__nv_bfloat16PS2_m,"ax",@progbits
	.align	128
        .global         _ZN8pygpukit3ops2nn16gelu_bf16_kernelEPK13__nv_bfloat16PS2_m
        .type           _ZN8pygpukit3ops2nn16gelu_bf16_kernelEPK13__nv_bfloat16PS2_m,@function
        .size           _ZN8pygpukit3ops2nn16gelu_bf16_kernelEPK13__nv_bfloat16PS2_m,(.L_x_222 - _ZN8pygpukit3ops2nn16gelu_bf16_kernelEPK13__nv_bfloat16PS2_m)
        .other          _ZN8pygpukit3ops2nn16gelu_bf16_kernelEPK13__nv_bfloat16PS2_m,@"STO_CUDA_ENTRY STV_DEFAULT"
_ZN8pygpukit3ops2nn16gelu_bf16_kernelEPK13__nv_bfloat16PS2_m:
.text._ZN8pygpukit3ops2nn16gelu_bf16_kernelEPK13__nv_bfloat16PS2_m:
[----:B------:R-:W-:Y:S01]  /*0000*/  LDC R1, c[0x0][0x37c] ;  /* 0x0000df00ff017b82 */ /* 0x000fe20000000800 */
[----:B------:R-:W0:Y:S07]  /*0010*/  S2R R3, SR_TID.X ;  /* 0x0000000000037919 */ /* 0x000e2e0000002100 */
[----:B------:R-:W0:Y:S01]  /*0020*/  S2UR UR4, SR_CTAID.X ;  /* 0x00000000000479c3 */ /* 0x000e220000002500 */
[----:B------:R-:W1:Y:S07]  /*0030*/  LDCU.64 UR6, c[0x0][0x390] ;  /* 0x00007200ff0677ac */ /* 0x000e6e0008000a00 */
[----:B------:R-:W0:Y:S02]  /*0040*/  LDC R2, c[0x0][0x360] ;  /* 0x0000d800ff027b82 */ /* 0x000e240000000800 */
[----:B0-----:R-:W-:-:S05]  /*0050*/  IMAD R2, R2, UR4, R3 ;  /* 0x0000000402027c24 */ /* 0x001fca000f8e0203 */
[----:B-1----:R-:W-:-:S04]  /*0060*/  ISETP.GE.U32.AND P0, PT, R2, UR6, PT ;  /* 0x0000000602007c0c */ /* 0x002fc8000bf06070 */
[----:B------:R-:W-:-:S13]  /*0070*/  ISETP.GE.U32.AND.EX P0, PT, RZ, UR7, PT, P0 ;  /* 0x00000007ff007c0c */ /* 0x000fda000bf06100 */
[----:B------:R-:W-:Y:S05]  /*0080*/  @P0 EXIT ;  /* 0x000000000000094d */ /* 0x000fea0003800000 */
[----:B------:R-:W0:Y:S01]  /*0090*/  LDCU.128 UR8, c[0x0][0x380] ;  /* 0x00007000ff0877ac */ /* 0x000e220008000c00 */
[----:B------:R-:W-:Y:S02]  /*00a0*/  SHF.L.U32 R10, R2, 0x1, RZ ;  /* 0x00000001020a7819 */ /* 0x000fe400000006ff */
[----:B------:R-:W-:Y:S01]  /*00b0*/  SHF.R.U32.HI R2, RZ, 0x1f, R2 ;  /* 0x0000001fff027819 */ /* 0x000fe20000011602 */
[----:B------:R-:W1:Y:S01]  /*00c0*/  LDCU.64 UR4, c[0x0][0x358] ;  /* 0x00006b00ff0477ac */ /* 0x000e620008000a00 */
[----:B0-----:R-:W-:-:S04]  /*00d0*/  IADD3 R4, P0, PT, R10, UR8, RZ ;  /* 0x000000080a047c10 */ /* 0x001fc8000ff1e0ff */
[----:B------:R-:W-:-:S05]  /*00e0*/  IADD3.X R5, PT, PT, R2, UR9, RZ, P0, !PT ;  /* 0x0000000902057c10 */ /* 0x000fca00087fe4ff */
[----:B-1----:R-:W2:Y:S01]  /*00f0*/  LDG.E.U16.CONSTANT R4, desc[UR4][R4.64] ;  /* 0x0000000404047981 */ /* 0x002ea2000c1e9500 */
[----:B------:R-:W-:Y:S01]  /*0100*/  HFMA2 R8, -RZ, RZ, 1.125, -9232 ;  /* 0x3c80f082ff087431 */ /* 0x000fe200000001ff */
[----:B--2---:R-:W-:Y:S02]  /*0110*/  SHF.L.U32 R3, R4, 0x10, RZ ;  /* 0x0000001004037819 */ /* 0x004fe400000006ff */
[----:B------:R-:W-:-:S03]  /*0120*/  MOV R4, 0x3f800000 ;  /* 0x3f80000000047802 */ /* 0x000fc60000000f00 */
[----:B------:R-:W-:-:S04]  /*0130*/  FMUL R0, R3, R3 ;  /* 0x0000000303007220 */ /* 0x000fc80000400000 */
[----:B------:R-:W-:-:S04]  /*0140*/  FMUL R0, R3, R0 ;  /* 0x0000000003007220 */ /* 0x000fc80000400000 */
[----:B------:R-:W-:Y:S01]  /*0150*/  FFMA R0, R0, 0.044714998453855514526, R3 ;  /* 0x3d37271300007823 */ /* 0x000fe20000000003 */
[----:B------:R-:W-:-:S03]  /*0160*/  FMUL R3, R3, 0.5 ;  /* 0x3f00000003037820 */ /* 0x000fc60000400000 */
[----:B------:R-:W-:-:S04]  /*0170*/  FMUL R6, R0, 0.79788458347320556641 ;  /* 0x3f4c422a00067820 */ /* 0x000fc80000400000 */
[C---:B------:R-:W-:Y:S01]  /*0180*/  FMUL R0, |R6|.reuse, 2.8853900432586669922 ;  /* 0x4038aa3b06007820 */ /* 0x040fe20000400200 */
[C---:B------:R-:W-:Y:S01]  /*0190*/  FMUL R9, R6.reuse, R6 ;  /* 0x0000000606097220 */ /* 0x040fe20000400000 */
[C---:B------:R-:W-:Y:S02]  /*01a0*/  FSETP.GE.AND P1, PT, |R6|.reuse, 0.60000002384185791016, PT ;  /* 0x3f19999a0600780b */ /* 0x040fe40003f26200 */
[----:B------:R-:W-:Y:S01]  /*01b0*/  FSETP.GE.AND P0, PT, |R6|, 9.010913848876953125, PT ;  /* 0x41102cb40600780b */ /* 0x000fe20003f06200 */
[C---:B------:R-:W-:Y:S01]  /*01c0*/  FFMA R8, R9.reuse, R8, -0.052303962409496307373 ;  /* 0xbd563cae09087423 */ /* 0x040fe20000000008 */
[----:B------:R-:W0:Y:S03]  /*01d0*/  MUFU.EX2 R0, R0 ;  /* 0x0000000000007308 */ /* 0x000e260000000800 */
[----:B------:R-:W-:Y:S01]  /*01e0*/  FFMA R8, R9, R8, 0.1331529766321182251 ;  /* 0x3e08594109087423 */ /* 0x000fe20000000008 */
[----:B0-----:R-:W-:-:S03]  /*01f0*/  FADD R7, R0, 1 ;  /* 0x3f80000000077421 */ /* 0x001fc60000000000 */
[----:B------:R-:W-:-:S04]  /*0200*/  FFMA R0, R9, R8, -0.33332768082618713379 ;  /* 0xbeaaa9ed09007423 */ /* 0x000fc80000000008 */
[----:B------:R-:W-:Y:S01]  /*0210*/  FFMA R9, R9, R0, RZ ;  /* 0x0000000009097223 */ /* 0x000fe200000000ff */
[----:B------:R-:W0:Y:S02]  /*0220*/  MUFU.RCP R7, R7 ;  /* 0x0000000700077308 */ /* 0x000e240000001000 */
[----:B0-----:R-:W-:-:S05]  /*0230*/  FFMA R4, R7, -2, R4 ;  /* 0xc000000007047823 */ /* 0x001fca0000000004 */
[----:B------:R-:W-:Y:S02]  /*0240*/  FSEL R5, R4, 1, !P0 ;  /* 0x3f80000004057808 */ /* 0x000fe40004000000 */
[----:B------:R-:W-:Y:S02]  /*0250*/  IADD3 R4, P0, PT, R10, UR10, RZ ;  /* 0x0000000a0a047c10 */ /* 0x000fe4000ff1e0ff */
[--C-:B------:R-:W-:Y:S01]  /*0260*/  LOP3.LUT R5, R5, 0x80000000, R6.reuse, 0xb8, !PT ;  /* 0x8000000005057812 */ /* 0x100fe200078eb806 */
[----:B------:R-:W-:-:S04]  /*0270*/  @!P1 FFMA R5, R6, R9, R6 ;  /* 0x0000000906059223 */ /* 0x000fc80000000006 */
[----:B------:R-:W-:Y:S01]  /*0280*/  FADD R0, R5, 1 ;  /* 0x3f80000005007421 */ /* 0x000fe20000000000 */
[----:B------:R-:W-:-:S03]  /*0290*/  IADD3.X R5, PT, PT, R2, UR11, RZ, P0, !PT ;  /* 0x0000000b02057c10 */ /* 0x000fc600087fe4ff */
[----:B------:R-:W-:-:S05]  /*02a0*/  FMUL R0, R3, R0 ;  /* 0x0000000003007220 */ /* 0x000fca0000400000 */
[----:B------:R-:W-:-:S05]  /*02b0*/  F2FP.BF16.F32.PACK_AB R0, RZ, R0 ;  /* 0x00000000ff00723e */ /* 0x000fca00000010ff */
[----:B------:R-:W-:Y:S01]  /*02c0*/  STG.E.U16 desc[UR4][R4.64], R0 ;  /* 0x0000000004007986 */ /* 0x000fe2000c101504 */
[----:B------:R-:W-:Y:S05]  /*02d0*/  EXIT ;  /* 0x000000000000794d */ /* 0x000fea0003800000 */
.L_x_194:
        /* <DEDUP_REMOVED lines=10> */
.L_x_222:


//--------------------- .text._ZN8pygpukit3ops2nn15gelu_f16_kernelEPK6__halfPS2_m --------------------------
	.section	.text._ZN8pygpukit3ops2nn15gelu_f16_kernelEPK6__halfPS2_m,"ax",@progbits
	.align	128
        .global         _ZN8pygpukit3ops2nn15gelu_f16_kernelEPK6__halfPS2_m
        .type           _ZN8pygpukit3ops2nn15gelu_f16_kernelEPK6__halfPS2_m,@function
        .size           _ZN8pygpukit3ops2nn15gelu_f16_kernelEPK6__halfPS2_m,(.L_x_223 - _ZN8pygpukit3ops2nn15gelu_f16_kernelEPK6__halfPS2_m)
        .other          _ZN8pygpukit3ops2nn15gelu_f16_kernelEPK6__halfPS2_m,@"STO_CUDA_ENTRY STV_DEFAULT"
_ZN8pygpukit3ops2nn15gelu_f16_kernelEPK6__halfPS2_m:
.text._ZN8pygpukit3ops2nn15gelu_f16_kernelEPK6__halfPS2_m:
        /* <DEDUP_REMOVED lines=16> */
[----:B------:R-:W-:Y:S02]  /*0100*/  HFMA2 R8, -RZ, RZ, 1.125, -9232 ;  /* 0x3c80f082ff087431 */ /* 0x000fe400000001ff */
[----:B--2---:R-:W-:Y:S01]  /*0110*/  HADD2.F32 R3, -RZ, R4.H0_H0 ;  /* 0x20000004ff037230 */ /* 0x004fe20000004100 */
[----:B------:R-:W-:-:S04]  /*0120*/  MOV R4, 0x3f800000 ;  /* 0x3f80000000047802 */ /* 0x000fc80000000f00 */
        /* <DEDUP_REMOVED lines=24> */
[----:B------:R-:W-:-:S05]  /*02b0*/  F2FP.F16.F32.PACK_AB R0, RZ, R0 ;  /* 0x00000000ff00723e */ /* 0x000fca00000000ff */
[----:B------:R-:W-:Y:S01]  /*02c0*/  STG.E.U16 desc[UR4][R4.64], R0 ;  /* 0x0000000004007986 */ /* 0x000fe2000c101504 */
[----:B------:R-:W-:Y:S05]  /*02d0*/  EXIT ;  /* 0x000000000000794d */ /* 0x000fea0003800000 */
.L_x_195:
        /* <DEDUP_REMOVED lines=10> */
.L_x_223:


//--------------------- .text._ZN8pygpukit3ops2nn15gelu_f64_kernelEPKdPdm --------------------------
	.section	.text._ZN8pygpukit3ops2nn15gelu_f64_kernelEPKdPdm,"ax",@progbits
	.align	128
        .global         _ZN8pygpukit3ops2nn15gelu_f64_kernelEPKdPdm
        .type           _ZN8pygpukit3ops2nn15gelu_f64_kernelEPKdPdm,@function
        .size           _ZN8pygpukit3ops2nn15gelu_f64_kernelEPKdPdm,(.L_x_224 - _ZN8pygpukit3ops2nn15gelu_f64_kernelEPKdPdm)
        .other          _ZN8pygpukit3ops2nn15gelu_f64_kernelEPKdPdm,@"STO_CUDA_ENTRY STV_DEFAULT"
_ZN8pygpukit3ops2nn15gelu_f64_kernelEPKdPdm:
.text._ZN8pygpukit3ops2nn15gelu_f64_kernelEPKdPdm:
        /* <DEDUP_REMOVED lines=9> */
[----:B------:R-:W0:Y:S01]  /*0090*/  LDCU.64 UR6, c[0x0][0x380] ;  /* 0x00007000ff0677ac */ /* 0x000e220008000a00 */
[----:B------:R-:W-:Y:S01]  /*00a0*/  IMAD.SHL.U32 R0, R4, 0x8, RZ ;  /* 0x0000000804007824 */ /* 0x000fe200078e00ff */
[----:B------:R-:W-:Y:S01]  /*00b0*/  SHF.R.U32.HI R4, RZ, 0x1d, R4 ;  /* 0x0000001dff047819 */ /* 0x000fe20000011604 */
[----:B------:R-:W1:Y:S03]  /*00c0*/  LDCU.64 UR4, c[0x0][0x358] ;  /* 0x00006b00ff0477ac */ /* 0x000e660008000a00 */
[----:B0-----:R-:W-:-:S04]  /*00d0*/  IADD3 R2, P0, PT, R0, UR6, RZ ;  /* 0x0000000600027c10 */ /* 0x001fc8000ff1e0ff */
[----:B------:R-:W-:-:S06]  /*00e0*/  IADD3.X R3, PT, PT, R4, UR7, RZ, P0, !PT ;  /* 0x0000000704037c10 */ /* 0x000fcc00087fe4ff */
[----:B-1----:R-:W2:Y:S01]  /*00f0*/  LDG.E.64.CONSTANT R2, desc[UR4][R2.64] ;  /* 0x0000000402027981 */ /* 0x002ea2000c1e9b00 */
[----:B------:R-:W-:Y:S01]  /*0100*/  UMOV UR6, 0x6d4801f7 ;  /* 0x6d4801f700067882 */ /* 0x000fe20000000000 */
[----:B------:R-:W-:Y:S01]  /*0110*/  UMOV UR7, 0x3fa6e4e2 ;  /* 0x3fa6e4e200077882 */ /* 0x000fe20000000000 */
[----:B------:R-:W-:Y:S01]  /*0120*/  BSSY.RECONVERGENT B0, `(.L_x_196) ;  /* 0x0000069000007945 */ /* 0x000fe20003800200 */
[----:B--2---:R-:W-:-:S08]  /*0130*/  DMUL R6, R2, R2 ;  /* 0x0000000202067228 */ /* 0x004fd00000000000 */
[----:B------:R-:W-:-:S08]  /*0140*/  DMUL R6, R2, R6 ;  /* 0x0000000602067228 */ /* 0x000fd00000000000 */
[----:B------:R-:W-:Y:S01]  /*0150*/  DFMA R6, R6, UR6, R2 ;  /* 0x0000000606067c2b */ /* 0x000fe20008000002 */
[----:B------:R-:W-:Y:S01]  /*0160*/  UMOV UR6, 0x33d43651 ;  /* 0x33d4365100067882 */ /* 0x000fe20000000000 */
[----:B------:R-:W-:-:S06]  /*0170*/  UMOV UR7, 0x3fe98845 ;  /* 0x3fe9884500077882 */ /* 0x000fcc0000000000 */
[----:B------:R-:W-:Y:S01]  /*0180*/  DMUL R6, R6, UR6 ;  /* 0x0000000606067c28 */ /* 0x000fe20008000000 */
[----:B------:R-:W-:Y:S01]  /*0190*/  UMOV UR6, 0x24dd2f1a ;  /* 0x24dd2f1a00067882 */ /* 0x000fe20000000000 */
[----:B------:R-:W-:-:S08]  /*01a0*/  UMOV UR7, 0x3fe4f922 ;  /* 0x3fe4f92200077882 */ /* 0x000fd00000000000 */
[----:B------:R-:W-:Y:S01]  /*01b0*/  LOP3.LUT R9, R7, 0x7fffffff, RZ, 0xc0, !PT ;  /* 0x7fffffff07097812 */ /* 0x000fe200078ec0ff */
[----:B------:R-:W-:-:S06]  /*01c0*/  IMAD.MOV.U32 R8, RZ, RZ, R6 ;  /* 0x000000ffff087224 */ /* 0x000fcc00078e0006 */
[----:B------:R-:W-:-:S14]  /*01d0*/  DSETP.GE.AND P0, PT, R8, UR6, PT ;  /* 0x0000000608007e2a */ /* 0x000fdc000bf06000 */
[----:B------:R-:W-:Y:S05]  /*01e0*/  @!P0 BRA `(.L_x_197) ;  /* 0x0000000000e48947 */ /* 0x000fea0003800000 */
[----:B------:R-:W-:Y:S01]  /*01f0*/  DADD R12, R8, R8 ;  /* 0x00000000080c7229 */ /* 0x000fe20000000008 */
[----:B------:R-:W-:Y:S01]  /*0200*/  UMOV UR6, 0xfefa39ef ;  /* 0xfefa39ef00067882 */ /* 0x000fe20000000000 */
[----:B------:R-:W-:Y:S01]  /*0210*/  UMOV UR7, 0x3fe62e42 ;  /* 0x3fe62e4200077882 */ /* 0x000fe20000000000 */
[----:B------:R-:W-:Y:S01]  /*0220*/  IMAD.MOV.U32 R14, RZ, RZ, -0x7649667 ;  /* 0xf89b6999ff0e7424 */ /* 0x000fe200078e00ff */
[----:B------:R-:W-:Y:S01]  /*0230*/  ISETP.GT.U32.AND P0, PT, R9, 0x40330fc1, PT ;  /* 0x40330fc10900780c */ /* 0x000fe20003f04070 */
[----:B------:R-:W-:Y:S01]  /*0240*/  IMAD.MOV.U32 R15, RZ, RZ, 0x3e928a27 ;  /* 0x3e928a27ff0f7424 */ /* 0x000fe200078e00ff */
[----:B------:R-:W0:Y:S02]  /*0250*/  F2F.F32.F64 R5, R12 ;  /* 0x0000000c00057310 */ /* 0x000e240000301000 */
[----:B0-----:R-:W-:-:S06]  /*0260*/  FMUL R5, R5, 1.4426950216293334961 ;  /* 0x3fb8aa3b05057820 */ /* 0x001fcc0000400000 */
[----:B------:R-:W0:Y:S08]  /*0270*/  FRND R5, R5 ;  /* 0x0000000500057307 */ /* 0x000e300000201000 */
[----:B0-----:R0:W1:Y:S08]  /*0280*/  F2F.F64.F32 R10, R5 ;  /* 0x00000005000a7310 */ /* 0x0010700000201800 */
[----:B0-----:R-:W0:Y:S01]  /*0290*/  MUFU.EX2 R5, R5 ;  /* 0x0000000500057308 */ /* 0x001e220000000800 */
[----:B-1----:R-:W-:Y:S01]  /*02a0*/  DFMA R10, R10, -UR6, R12 ;  /* 0x800000060a0a7c2b */ /* 0x002fe2000800000c */
[----:B------:R-:W-:Y:S01]  /*02b0*/  UMOV UR6, 0xa4741b81 ;  /* 0xa4741b8100067882 */ /* 0x000fe20000000000 */
[----:B------:R-:W-:-:S06]  /*02c0*/  UMOV UR7, 0x3e5ae904 ;  /* 0x3e5ae90400077882 */ /* 0x000fcc0000000000 */
[C---:B------:R-:W-:Y:S01]  /*02d0*/  DFMA R14, R10.reuse, UR6, R14 ;  /* 0x000000060a0e7c2b */ /* 0x040fe2000800000e */
[----:B------:R-:W-:Y:S01]  /*02e0*/  UMOV UR6, 0x15ff7e07 ;  /* 0x15ff7e0700067882 */ /* 0x000fe20000000000 */
[----:B------:R-:W-:Y:S01]  /*02f0*/  UMOV UR7, 0x3ec71de7 ;  /* 0x3ec71de700077882 */ /* 0x000fe20000000000 */
[----:B0-----:R-:W0:Y:S05]  /*0300*/  F2F.F64.F32 R12, R5 ;  /* 0x00000005000c7310 */ /* 0x001e2a0000201800 */
[----:B------:R-:W-:Y:S01]  /*0310*/  DFMA R14, R10, R14, UR6 ;  /* 0x000000060a0e7e2b */ /* 0x000fe2000800000e */
[----:B------:R-:W-:Y:S01]  /*0320*/  UMOV UR6, 0x6b0ac45a ;  /* 0x6b0ac45a00067882 */ /* 0x000fe20000000000 */
[----:B------:R-:W-:-:S06]  /*0330*/  UMOV UR7, 0x3efa019a ;  /* 0x3efa019a00077882 */ /* 0x000fcc0000000000 */
[----:B------:R-:W-:Y:S01]  /*0340*/  DFMA R14, R10, R14, UR6 ;  /* 0x000000060a0e7e2b */ /* 0x000fe2000800000e */
[----:B------:R-:W-:Y:S01]  /*0350*/  UMOV UR6, 0x17eed94f ;  /* 0x17eed94f00067882 */ /* 0x000fe20000000000 */
[----:B------:R-:W-:Y:S01]  /*0360*/  UMOV UR7, 0x3f2a01a0 ;  /* 0x3f2a01a000077882 */ /* 0x000fe20000000000 */
[----:B0-----:R-:W-:-:S05]  /*0370*/  DADD R16, -R12, 1 ;  /* 0x3ff000000c107429 */ /* 0x001fca0000000100 */
[----:B------:R-:W-:Y:S01]  /*0380*/  DFMA R14, R10, R14, UR6 ;  /* 0x000000060a0e7e2b */ /* 0x000fe2000800000e */
[----:B------:R-:W-:Y:S01]  /*0390*/  UMOV UR6, 0x17f2a71b ;  /* 0x17f2a71b00067882 */ /* 0x000fe20000000000 */
[----:B------:R-:W-:-:S06]  /*03a0*/  UMOV UR7, 0x3f56c16c ;  /* 0x3f56c16c00077882 */ /* 0x000fcc0000000000 */
        /* <DEDUP_REMOVED lines=12> */
[----:B------:R-:W-:-:S08]  /*0470*/  DFMA R14, R10, R14, UR6 ;  /* 0x000000060a0e7e2b */ /* 0x000fd0000800000e */
[----:B------:R-:W-:-:S08]  /*0480*/  DMUL R14, R10, R14 ;  /* 0x0000000e0a0e7228 */ /* 0x000fd00000000000 */
[----:B------:R-:W-:Y:S01]  /*0490*/  DFMA R14, R10, R14, R10 ;  /* 0x0000000e0a0e722b */ /* 0x000fe2000000000a */
[----:B------:R-:W-:-:S07]  /*04a0*/  IMAD.MOV.U32 R10, RZ, RZ, RZ ;  /* 0x000000ffff0a7224 */ /* 0x000fce00078e00ff */
[----:B------:R-:W-:-:S08]  /*04b0*/  DFMA R14, -R14, R12, R16 ;  /* 0x0000000c0e0e722b */ /* 0x000fd00000000110 */
[----:B------:R-:W-:-:S06]  /*04c0*/  DADD R14, -R14, 2 ;  /* 0x400000000e0e7429 */ /* 0x000fcc0000000100 */
[----:B------:R-:W0:Y:S02]  /*04d0*/  MUFU.RCP64H R11, R15 ;  /* 0x0000000f000b7308 */ /* 0x000e240000001800 */
[----:B0-----:R-:W-:-:S08]  /*04e0*/  DFMA R12, -R14, R10, 1 ;  /* 0x3ff000000e0c742b */ /* 0x001fd0000000010a */
[----:B------:R-:W-:-:S08]  /*04f0*/  DFMA R12, R12, R12, R12 ;  /* 0x0000000c0c0c722b */ /* 0x000fd0000000000c */
[----:B------:R-:W-:Y:S01]  /*0500*/  DFMA R12, R10, R12, R10 ;  /* 0x0000000c0a0c722b */ /* 0x000fe2000000000a */
[----:B------:R-:W-:Y:S02]  /*0510*/  IMAD.MOV.U32 R10, RZ, RZ, 0x0 ;  /* 0x00000000ff0a7424 */ /* 0x000fe400078e00ff */
[----:B------:R-:W-:-:S06]  /*0520*/  IMAD.MOV.U32 R11, RZ, RZ, 0x40000000 ;  /* 0x40000000ff0b7424 */ /* 0x000fcc00078e00ff */
[----:B------:R-:W-:-:S10]  /*0530*/  DFMA R12, R12, -R10, 1 ;  /* 0x3ff000000c0c742b */ /* 0x000fd4000000080a */
[----:B------:R-:W-:Y:S02]  /*0540*/  FSEL R5, R13, 1.875, !P0 ;  /* 0x3ff000000d057808 */ /* 0x000fe40004000000 */
[----:B------:R-:W-:Y:S02]  /*0550*/  FSEL R6, R12, RZ, !P0 ;  /* 0x000000ff0c067208 */ /* 0x000fe40004000000 */
[----:B------:R-:W-:Y:S01]  /*0560*/  LOP3.LUT R7, R5, 0x80000000, R7, 0xb8, !PT ;  /* 0x8000000005077812 */ /* 0x000fe200078eb807 */
[----:B------:R-:W-:Y:S06]  /*0570*/  BRA `(.L_x_198) ;  /* 0x00000000008c7947 */ /* 0x000fec0003800000 */
.L_x_197:
[----:B------:R-:W-:Y:S01]  /*0580*/  DMUL R8, R6, R6 ;  /* 0x0000000606087228 */ /* 0x000fe20000000000 */
[----:B------:R-:W-:Y:S01]  /*0590*/  IMAD.MOV.U32 R10, RZ, RZ, 0x420afc3d ;  /* 0x420afc3dff0a7424 */ /* 0x000fe200078e00ff */
[----:B------:R-:W-:Y:S01]  /*05a0*/  UMOV UR6, 0xe2f5e964 ;  /* 0xe2f5e96400067882 */ /* 0x000fe20000000000 */
[----:B------:R-:W-:Y:S01]  /*05b0*/  IMAD.MOV.U32 R11, RZ, RZ, 0x3f14359f ;  /* 0x3f14359fff0b7424 */ /* 0x000fe200078e00ff */
[----:B------:R-:W-:-:S05]  /*05c0*/  UMOV UR7, 0x3ef0bc46 ;  /* 0x3ef0bc4600077882 */ /* 0x000fca0000000000 */
[----:B------:R-:W-:Y:S01]  /*05d0*/  DFMA R10, R8, -UR6, R10 ;  /* 0x80000006080a7c2b */ /* 0x000fe2000800000a */
[----:B------:R-:W-:Y:S01]  /*05e0*/  UMOV UR6, 0x728c5d84 ;  /* 0x728c5d8400067882 */ /* 0x000fe20000000000 */
[----:B------:R-:W-:-:S06]  /*05f0*/  UMOV UR7, 0x3f2df9f0 ;  /* 0x3f2df9f000077882 */ /* 0x000fcc0000000000 */
[----:B------:R-:W-:Y:S01]  /*0600*/  DFMA R10, R8, R10, -UR6 ;  /* 0x80000006080a7e2b */ /* 0x000fe2000800000a */
[----:B------:R-:W-:Y:S01]  /*0610*/  UMOV UR6, 0xcec4f033 ;  /* 0xcec4f03300067882 */ /* 0x000fe20000000000 */
[----:B------:R-:W-:-:S06]  /*0620*/  UMOV UR7, 0x3f4337d1 ;  /* 0x3f4337d100077882 */ /* 0x000fcc0000000000 */
[----:B------:R-:W-:Y:S01]  /*0630*/  DFMA R10, R8, R10, UR6 ;  /* 0x00000006080a7e2b */ /* 0x000fe2000800000a */
        /* <DEDUP_REMOVED lines=20> */
[----:B------:R-:W-:-:S08]  /*0780*/  DFMA R10, R8, R10, -UR6 ;  /* 0x80000006080a7e2b */ /* 0x000fd0000800000a */
[----:B------:R-:W-:-:S08]  /*0790*/  DFMA R10, R8, R10, RZ ;  /* 0x0000000a080a722b */ /* 0x000fd000000000ff */
[----:B------:R-:W-:-:S11]  /*07a0*/  DFMA R6, R6, R10, R6 ;  /* 0x0000000a0606722b */ /* 0x000fd60000000006 */
.L_x_198:
[----:B------:R-:W-:Y:S05]  /*07b0*/  BSYNC.RECONVERGENT B0 ;  /* 0x0000000000007941 */ /* 0x000fea0003800200 */
.L_x_196:
[----:B------:R-:W0:Y:S01]  /*07c0*/  LDCU.64 UR6, c[0x0][0x388] ;  /* 0x00007100ff0677ac */ /* 0x000e220008000a00 */
[----:B------:R-:W-:Y:S02]  /*07d0*/  DADD R6, R6, 1 ;  /* 0x3ff0000006067429 */ /* 0x000fe40000000000 */
[----:B------:R-:W-:-:S08]  /*07e0*/  DMUL R2, R2, 0.5 ;  /* 0x3fe0000002027828 */ /* 0x000fd00000000000 */
[----:B------:R-:W-:Y:S01]  /*07f0*/  DMUL R2, R6, R2 ;  /* 0x0000000206027228 */ /* 0x000fe20000000000 */
[----:B0-----:R-:W-:-:S04]  /*0800*/  IADD3 R8, P0, PT, R0, UR6, RZ ;  /* 0x0000000600087c10 */ /* 0x001fc8000ff1e0ff */
[----:B------:R-:W-:-:S05]  /*0810*/  IADD3.X R9, PT, PT, R4, UR7, RZ, P0, !PT ;  /* 0x0000000704097c10 */ /* 0x000fca00087fe4ff */
[----:B------:R-:W-:Y:S01]  /*0820*/  STG.E.64 desc[UR4][R8.64], R2 ;  /* 0x0000000208007986 */ /* 0x000fe2000c101b04 */
[----:B------:R-:W-:Y:S05]  /*0830*/  EXIT ;  /* 0x000000000000794d */ /* 0x000fea0003800000 */
.L_x_199:
        /* <DEDUP_REMOVED lines=12> */
.L_x_224:


//--------------------- .text._ZN8pygpukit3ops2nn15gelu_f32_kernelEPKfPfm --------------------------
	.section	.text._ZN8pygpukit3ops2nn15gelu_f32_kernelEPKfPfm,"ax",@progbits
	.align	128
        .global         _ZN8pygpukit3ops2nn15gelu_f32_kernelEPKfPfm
        .type           _ZN8pygpukit3ops2nn15gelu_f32_kernelEPKfPfm,@function
        .size           _ZN8pygpukit3ops2nn15gelu_f32_kernelEPKfPfm,(.L_x_225 - _ZN8pygpukit3ops2nn15gelu_f32_kernelEPKfPfm)
        .other          _ZN8pygpukit3ops2nn15gelu_f32_kernelEPKfPfm,@"STO_CUDA_ENTRY STV_DEFAULT"
_ZN8pygpukit3ops2nn15gelu_f32_kernelEPKfPfm:
.text._ZN8pygpukit3ops2nn15gelu_f32_kernelEPKfPfm:
        /* <DEDUP_REMOVED lines=14> */
[----:B------:R-:W-:-:S06]  /*00e0*/  IADD3.X R3, PT, PT, R10, UR9, RZ, P0, !PT ;  /* 0x000000090a037c10 */ /* 0x000fcc00087fe4ff */
[----:B-1----:R0:W2:Y:S01]  /*00f0*/  LDG.E.CONSTANT R3, desc[UR4][R2.64] ;  /* 0x0000000402037981 */ /* 0x0020a2000c1e9900 */
[----:B------:R-:W-:Y:S01]  /*0100*/  HFMA2 R6, -RZ, RZ, 1.125, -9232 ;  /* 0x3c80f082ff067431 */ /* 0x000fe200000001ff */
[----:B0-----:R-:W-:Y:S01]  /*0110*/  MOV R2, 0x3f800000 ;  /* 0x3f80000000027802 */ /* 0x001fe20000000f00 */
[----:B--2---:R-:W-:-:S04]  /*0120*/  FMUL R0, R3, R3 ;  /* 0x0000000303007220 */ /* 0x004fc80000400000 */
[----:B------:R-:W-:-:S04]  /*0130*/  FMUL R0, R3, R0 ;  /* 0x0000000003007220 */ /* 0x000fc80000400000 */
[----:B------:R-:W-:-:S04]  /*0140*/  FFMA R0, R0, 0.044714998453855514526, R3 ;  /* 0x3d37271300007823 */ /* 0x000fc80000000003 */
        /* <DEDUP_REMOVED lines=11> */
[----:B------:R-:W0:Y:S01]  /*0200*/  MUFU.RCP R5, R5 ;  /* 0x0000000500057308 */ /* 0x000e220000001000 */
[----:B------:R-:W-:Y:S01]  /*0210*/  FMUL R0, R3, 0.5 ;  /* 0x3f00000003007820 */ /* 0x000fe20000400000 */
[----:B0-----:R-:W-:-:S05]  /*0220*/  FFMA R2, R5, -2, R2 ;  /* 0xc000000005027823 */ /* 0x001fca0000000002 */
[----:B------:R-:W-:Y:S02]  /*0230*/  FSEL R7, R2, 1, !P0 ;  /* 0x3f80000002077808 */ /* 0x000fe40004000000 */
[----:B------:R-:W-:Y:S02]  /*0240*/  IADD3 R2, P0, PT, R8, UR10, RZ ;  /* 0x0000000a08027c10 */ /* 0x000fe4000ff1e0ff */
[--C-:B------:R-:W-:Y:S01]  /*0250*/  LOP3.LUT R7, R7, 0x80000000, R4.reuse, 0xb8, !PT ;  /* 0x8000000007077812 */ /* 0x100fe200078eb804 */
[----:B------:R-:W-:Y:S01]  /*0260*/  @!P1 FFMA R7, R4, R9, R4 ;  /* 0x0000000904079223 */ /* 0x000fe20000000004 */
[----:B------:R-:W-:-:S03]  /*0270*/  IADD3.X R3, PT, PT, R10, UR11, RZ, P0, !PT ;  /* 0x0000000b0a037c10 */ /* 0x000fc600087fe4ff */
[----:B------:R-:W-:-:S04]  /*0280*/  FADD R7, R7, 1 ;  /* 0x3f80000007077421 */ /* 0x000fc80000000000 */
[----:B------:R-:W-:-:S05]  /*0290*/  FMUL R7, R0, R7 ;  /* 0x0000000700077220 */ /* 0x000fca0000400000 */
[----:B------:R-:W-:Y:S01]  /*02a0*/  STG.E desc[UR4][R2.64], R7 ;  /* 0x0000000702007986 */ /* 0x000fe2000c101904 */
[----:B------:R-:W-:Y:S05]  /*02b0*/  EXIT ;  /* 0x000000000000794d */ /* 0x000fea0003800000 */
.L_x_200:
        /* <DEDUP_REMOVED lines=12> */
.L_x_225:


//--------------------- .nv.shared._ZN8pygpukit3ops2nn21transpose_bf16_kernelEPK13__nv_bfloat16PS2_ii --------------------------
	.section	.nv.shared._ZN8pygpukit3ops2nn21transpose_bf16_kernelEPK13__nv_bfloat16PS2_ii,"aw",@nobits
	.sectionflags	@""
	.align	2
.nv.shared._ZN8pygpukit3ops2nn21transpose_bf16_kernelEPK13__nv_bfloat16PS2_ii:
	.zero		3136


//--------------------- .nv.shared.reserved.0     --------------------------
	.section	.nv.shared.reserved.0,"aw",@nobits
	.weak		__nv_reservedSMEM_offset_0_alias
	.size		__nv_reservedSMEM_offset_0_alias, 0, 64
	.other		__nv_reservedSMEM_offset_0_alias,@"STO_CUDA_RESERVED_SHARED STV_DEFAULT"
__nv_reservedSMEM_offset_0_alias:
	.zero		0
	.zero		64


//--------------------- .nv.shared._ZN8pygpukit3ops2nn20transpose_f16_kernelEPK6__halfPS2_ii --------------------------
	.section	.nv.shared._ZN8pygpukit3ops2nn20transpose_f16_kernelEPK6__halfPS2_ii,"aw",@nobits
	.sectionflags	@""
	.align	2
.nv.shared._ZN8pygpukit3ops2nn20transpose_f16_kernelEPK6__halfPS2_ii:
	.zero		3136


//--------------------- .nv.shared._ZN8pygpukit3ops2nn20transpose_f64_kernelEPKdPdii --------------------------
	.section	.nv.shared._ZN8pygpukit3ops2nn20transpose_f64_kernelEPKdPdii,"aw",@nobits
	.sectionflags	@""
	.align	8
.nv.shared._ZN8pygpukit3ops2nn20transpose_f64_kernelEPKdPdii:
	.zero		9472


//--------------------- .nv.shared._ZN8pygpukit3ops2nn20transpose_f32_kernelEPKfPfii --------------------------
	.section	.nv.shared._ZN8pygpukit3ops2nn20transpose_f32_kernelEPKfPfii,"aw",@nobits
	.sectionflags	@""
	.align	4
.nv.shared._ZN8pygpukit3ops2nn20transpose_f32_kernelEPKfPfii:
	.zero		5248


//--------------------- .nv.shared._ZN8pygpukit3ops2nn21layernorm_bf16_kernelEPK13__nv_bfloat16S4_S4_PS2_mmf --------------------------
	.section	.nv.shared._ZN8pygpukit3ops2nn21layernorm_bf16_kernelEPK13__nv_bfloat16S4_S4_PS2_mmf,"aw",@nobits
	.sectionflags	@""
	.align	4
.nv.shared._ZN8pygpukit3ops2nn21layernorm_bf16_kernelEPK13__nv_bfloat16S4_S4_PS2_mmf:
	.zero		1160


//--------------------- .nv.shared._ZN8pygpukit3ops2nn20layernorm_f16_kernelEPK6__halfS4_S4_PS2_mmf --------------------------
	.section	.nv.shared._ZN8pygpukit3ops2nn20layernorm_f16_kernelEPK6__halfS4_S4_PS2_mmf,"aw",@nobits
	.sectionflags	@""
	.align	4
.nv.shared._ZN8pygpukit3ops2nn20layernorm_f16_kernelEPK6__halfS4_S4_PS2_mmf:
	.zero		1160


//--------------------- .nv.shared._ZN8pygpukit3ops2nn20layernorm_f64_kernelEPKdS3_S3_Pdmmd --------------------------
	.section	.nv.shared._ZN8pygpukit3ops2nn20layernorm_f64_kernelEPKdS3_S3_Pdmmd,"aw",@nobits
	.sectionflags	@""
	.align	8
.nv.shared._ZN8pygpukit3ops2nn20layernorm_f64_kernelEPKdS3_S3_Pdmmd:
	.zero		1296


//--------------------- .nv.shared._ZN8pygpukit3ops2nn20layernorm_f32_kernelEPKfS3_S3_Pfmmf --------------------------
	.section	.nv.shared._ZN8pygpukit3ops2nn20layernorm_f32_kernelEPKfS3_S3_Pfmmf,"aw",@nobits
	.sectionflags	@""
	.align	4
.nv.shared._ZN8pygpukit3ops2nn20layernorm_f32_kernelEPKfS3_S3_Pfmmf:
	.zero		1160


//--------------------- .nv.constant0._ZN8pygpukit3ops2nn21transpose_bf16_kernelEPK13__nv_bfloat16PS2_ii --------------------------
	.section	.nv.constant0._ZN8pygpukit3ops2nn21transpose_bf16_kernelEPK13__nv_bfloat16PS2_ii,"a",@progbits
	.sectionflags	@""
	.align	4
.nv.constant0._ZN8pygpukit3ops2nn21transpose_bf16_kernelEPK13__nv_bfloat16PS2_ii:
	.zero		920


//--------------------- .nv.constant0._ZN8pygpukit3ops2nn20transpose_f16_kernelEPK6__halfPS2_ii --------------------------
	.section	.nv.constant0._ZN8pygpukit3ops2nn20transpose_f16_kernelEPK6__halfPS2_ii,"a",@progbits
	.sectionflags	@""
	.align	4
.nv.constant0._ZN8pygpukit3ops2nn20transpose_f16_kernelEPK6__halfPS2_ii:
	.zero		920


//--------------------- .nv.constant0._ZN8pygpukit3ops2nn20transpose_f64_kernelEPKdPdii --------------------------
	.section	.nv.constant0._ZN8pygpukit3ops2nn20transpose_f64_kernelEPKdPdii,"a",@progbits
	.sectionflags	@""
	.align	4
.nv.constant0._ZN8pygpukit3ops2nn20transpose_f64_kernelEPKdPdii:
	.zero		920


//--------------------- .nv.constant0._ZN8pygpukit3ops2nn20transpose_f32_kernelEPKfPfii --------------------------
	.section	.nv.constant0._ZN8pygpukit3ops2nn20transpose_f32_kernelEPKfPfii,"a",@progbits
	.sectionflags	@""
	.align	4
.nv.constant0._ZN8pygpukit3ops2nn20transpose_f32_kernelEPKfPfii:
	.zero		920


//--------------------- .nv.constant0._ZN8pygpukit3ops2nn21layernorm_bf16_kernelEPK13__nv_bfloat16S4_S4_PS2_mmf --------------------------
	.section	.nv.constant0._ZN8pygpukit3ops2nn21layernorm_bf16_kernelEPK13__nv_bfloat16S4_S4_PS2_mmf,"a",@progbits
	.sectionflags	@""
	.align	4
.nv.constant0._ZN8pygpukit3ops2nn21layernorm_bf16_kernelEPK13__nv_bfloat16S4_S4_PS2_mmf:
	.zero		948


//--------------------- .nv.constant0._ZN8pygpukit3ops2nn20layernorm_f16_kernelEPK6__halfS4_S4_PS2_mmf --------------------------
	.section	.nv.constant0._ZN8pygpukit3ops2nn20layernorm_f16_kernelEPK6__halfS4_S4_PS2_mmf,"a",@progbits
	.sectionflags	@""
	.align	4
.nv.constant0._ZN8pygpukit3ops2nn20layernorm_f16_kernelEPK6__halfS4_S4_PS2_mmf:
	.zero		948


//--------------------- .nv.constant0._ZN8pygpukit3ops2nn20layernorm_f64_kernelEPKdS3_S3_Pdmmd --------------------------
	.section	.nv.constant0._ZN8pygpukit3ops2nn20layernorm_f64_kernelEPKdS3_S3_Pdmmd,"a",@progbits
	.sectionflags	@""
	.align	4
.nv.constant0._ZN8pygpukit3ops2nn20layernorm_f64_kernelEPKdS3_S3_Pdmmd:
	.zero		952


//--------------------- .nv.constant0._ZN8pygpukit3ops2nn20layernorm_f32_kernelEPKfS3_S3_Pfmmf --------------------------
	.section	.nv.constant0._ZN8pygpukit3ops2nn20layernorm_f32_kernelEPKfS3_S3_Pfmmf,"a",@progbits
	.sectionflags	@""
	.align	4
.nv.constant0._ZN8pygpukit3ops2nn20layernorm_f32_kernelEPKfS3_S3_Pfmmf:
	.zero		948


//--------------------- .nv.constant0._ZN8pygpukit3ops2nn20bias_add_bf16_kernelEP13__nv_bfloat16PKS2_mm --------------------------
	.section	.nv.constant0._ZN8pygpukit3ops2nn20bias_add_bf16_kernelEP13__nv_bfloat16PKS2_mm,"a",@progbits
	.sectionflags	@""
	.align	4
.nv.constant0._ZN8pygpukit3ops2nn20bias_add_bf16_kernelEP13__nv_bfloat16PKS2_mm:
	.zero		928


//--------------------- .nv.constant0._ZN8pygpukit3ops2nn19bias_add_f16_kernelEP6__halfPKS2_mm --------------------------
	.section	.nv.constant0._ZN8pygpukit3ops2nn19bias_add_f16_kernelEP6__halfPKS2_mm,"a",@progbits
	.sectionflags	@""
	.align	4
.nv.constant0._ZN8pygpukit3ops2nn19bias_add_f16_kernelEP6__halfPKS2_mm:
	.zero		928


//--------------------- .nv.constant0._ZN8pygpukit3ops2nn19bias_add_f64_kernelEPdPKdmm --------------------------
	.section	.nv.constant0._ZN8pygpukit3ops2nn19bias_add_f64_kernelEPdPKdmm,"a",@progbits
	.sectionflags	@""
	.align	4
.nv.constant0._ZN8pygpukit3ops2nn19bias_add_f64_kernelEPdPKdmm:
	.zero		928


//--------------------- .nv.constant0._ZN8pygpukit3ops2nn19bias_add_f32_kernelEPfPKfmm --------------------------
	.section	.nv.constant0._ZN8pygpukit3ops2nn19bias_add_f32_kernelEPfPKfmm,"a",@progbits
	.sectionflags	@""
	.align	4
.nv.constant0._ZN8pygpukit3ops2nn19bias_add_f32_kernelEPfPKfmm:
	.zero		928


//--------------------- .nv.constant0._ZN8pygpukit3ops2nn16gelu_bf16_kernelEPK13__nv_bfloat16PS2_m --------------------------
	.section	.nv.constant0._ZN8pygpukit3ops2nn16gelu_bf16_kernelEPK13__nv_bfloat16PS2_m,"a",@progbits
	.sectionflags	@""
	.align	4
.nv.constant0._ZN8pygpukit3ops2nn16gelu_bf16_kernelEPK13__nv_bfloat16PS2_m:
	.zero		920


//--------------------- .nv.constant0._ZN8pygpukit3ops2nn15gelu_f16_kernelEPK6__halfPS2_m --------------------------
	.section	.nv.constant0._ZN8pygpukit3ops2nn15gelu_f16_kernelEPK6__halfPS2_m,"a",@progbits
	.sectionflags	@""
	.align	4
.nv.constant0._ZN8pygpukit3ops2nn15gelu_f16_kernelEPK6__halfPS2_m:
	.zero		920


//--------------------- .nv.constant0._ZN8pygpukit3ops2nn15gelu_f64_kernelEPKdPdm --------------------------
	.section	.nv.constant0._ZN8pygpukit3ops2nn15gelu_f64_kernelEPKdPdm,"a",@progbits
	.sectionflags	@""
	.align	4
.nv.constant0._ZN8pygpukit3ops2nn15gelu_f64_kernelEPKdPdm:
	.zero		920


//--------------------- .nv.constant0._ZN8pygpukit3ops2nn15gelu_f32_kernelEPKfPfm --------------------------
	.section	.nv.constant0._ZN8pygpukit3ops2nn15gelu_f32_kernelEPKfPfm,"a",@progbits
	.sectionflags	@""
	.align	4
.nv.constant0._ZN8pygpukit3ops2nn15gelu_f32_kernelEPKfPfm:
	.zero		920


//--------------------- SYMBOLS --------------------------

	.type		.nv.reservedSmem.offset0,@object
	.size		.nv.reservedSmem.offset0,0x4
	.type		.nv.reservedSmem.cap,@object
	.size		.nv.reservedSmem.cap,0x4
